	.target	sm_100a

	.elftype	@"ET_EXEC"


//--------------------- .note.nv.tkinfo           --------------------------
	.section	.note.nv.tkinfo,"",@"SHT_NOTE"
	.sectionflags	@"SHF_NOTE_NV_TKINFO"
	.tkinfo
        /*0018*/ 	.word	0x00000002
        /*0030*/ 	.string	""
        /*0030*/ 	.string	"ptxas"
        /*0030*/ 	.string	"Cuda compilation tools, release 13.0, V13.0.88"
        /*0030*/ 	.string	"Build cuda_13.0.r13.0/compiler.36424714_0"
        /*0030*/ 	.string	"-arch sm_100a -m 64 "



//--------------------- .note.nv.cuinfo           --------------------------
	.section	.note.nv.cuinfo,"",@"SHT_NOTE"
	.sectionflags	@"SHF_NOTE_NV_CUINFO"
        /*0018*/ 	.short	0x0002
        /*001a*/ 	.short	0x0064
        /*001c*/ 	.short	0x0082
	.zero		2


//--------------------- .nv.info                  --------------------------
	.section	.nv.info,"",@"SHT_CUDA_INFO"
	.align	4


	//----- nvinfo : EIATTR_REGCOUNT
	.align		4
        /*0000*/ 	.byte	0x04, 0x2f
        /*0002*/ 	.short	(.L_19 - .L_18)
	.align		4
.L_18:
        /*0004*/ 	.word	index@(_ZN7cutlass13device_kernelINS_4gemm6kernel13GemmUniversalIN4cute5tupleIJiiiiEEENS1_10collective13CollectiveMmaINS1_46MainloopSm100TmaUmmaWarpSpecializedBlockScaledILi7ELi2ELi1ENS5_IJNS4_1CILi4EEESB_NSA_ILi1EEEEEEEENS5_IJNSA_ILi128EEENSA_ILi256EEESF_EEENS5_IJNS_12float_e2m1_tENS_13float_ue4m3_tEEEENS5_IJNS5_IJlSC_lEEENS4_6LayoutINS5_IJNS5_IJNS5_IJNSA_ILi32EEESB_EEEiEEENS5_IJNS5_IJNSA_ILi16EEESB_EEEiEEENS5_IJSC_iEEEEEENS5_IJSS_NS5_IJNS5_IJNSA_ILi0EEESC_EEENSA_ILi512EEEEEENS5_IJSV_iEEEEEEEEEEESK_S12_NS4_8TiledMMAINS4_8MMA_AtomIJNS4_17SM100_MMA_MXF4_SSISI_SI_fSJ_Li128ELi256ELi16ELNS4_4UMMA5MajorE0ELS17_0ELNS16_7ScaleInE0ELS18_0EEEEEENSM_INS5_IJSC_SC_SC_EEENS5_IJSV_SV_SV_EEEEENS5_IJNS4_10UnderscoreES1E_S1E_EEEEENS5_IJNS4_23SM90_TMA_LOAD_MULTICASTES1H_EEENS5_IJNS4_14ComposedLayoutINS4_7SwizzleILi2ELi4ELi3EEENS4_18smem_ptr_flag_bitsILi4EEENSM_INS5_IJNSA_ILi8EEESF_EEENS5_IJSF_SC_EEEEEEENSM_INS5_IJNS5_IJNS5_IJSO_SC_EEESR_EEESC_NS5_IJSC_NSA_ILi2EEEEEEEEENS5_IJNS5_IJNS5_IJSR_SX_EEESW_EEESV_NS5_IJSB_SX_EEEEEEEEEEEvNS4_8identityES1I_NS5_IJS1S_NSM_INS5_IJNS5_IJNS5_IJSO_S1V_EEESR_EEESC_S1W_EEENS5_IJS1Z_SV_NS5_IJSB_NSA_ILi1024EEEEEEEEEEEEEEvS24_EENS_8epilogue10collective18CollectiveEpilogueINS2E_23Sm100TmaWarpSpecializedILi4ELi2ELi32ELb1ELb0EEEJNS5_IJNSA_ILi64EEESG_SF_EEENS5_IJNSM_IS2J_SC_EENSM_INS5_IJSN_S1V_EEENS5_IJSC_SF_EEEEEEEENS_10bfloat16_tESL_S2Q_SL_NS2E_6fusion15FusionCallbacksIS2I_NS2R_17LinearCombinationIS2Q_fS2Q_fLNS_15FloatRoundStyleE2EEES2K_S2P_JEEENS4_5SM1004TMEM4LOAD26SM100_TMEM_LOAD_32dp32b32xENS4_13SM90_TMA_LOADENS1J_IS1L_NS1M_ILi16EEENSM_INS5_IJS1O_SN_EEENS5_IJSN_SC_EEEEEEENS4_39AutoVectorizingCopyWithAssumedAlignmentILi128EEENS4_14SM90_TMA_STOREES36_S38_S38_EEEvvEEEEvNT_6ParamsE)
        /*0008*/ 	.word	0x000000de


	//----- nvinfo : EIATTR_FRAME_SIZE
	.align		4
.L_19:
        /*000c*/ 	.byte	0x04, 0x11
        /*000e*/ 	.short	(.L_21 - .L_20)
	.align		4
.L_20:
        /*0010*/ 	.word	index@($__internal_2_$__cuda_sm10x_tcgen05_guardrail_trap_unallocated_columns_being_dealloced)
        /*0014*/ 	.word	0x00000000


	//----- nvinfo : EIATTR_FRAME_SIZE
	.align		4
.L_21:
        /*0018*/ 	.byte	0x04, 0x11
        /*001a*/ 	.short	(.L_23 - .L_22)
	.align		4
.L_22:
        /*001c*/ 	.word	index@($__internal_1_$__cuda_sm10x_tcgen05_guardrail_trap_phase_invalid_during_alloc)
        /*0020*/ 	.word	0x00000000


	//----- nvinfo : EIATTR_FRAME_SIZE
	.align		4
.L_23:
        /*0024*/ 	.byte	0x04, 0x11
        /*0026*/ 	.short	(.L_25 - .L_24)
	.align		4
.L_24:
        /*0028*/ 	.word	index@($__internal_0_$__cuda_sm10x_tcgen05_guardrail_trap_col_being_dealloced_not_returned_by_alloc)
        /*002c*/ 	.word	0x00000000


	//----- nvinfo : EIATTR_FRAME_SIZE
	.align		4
.L_25:
        /*0030*/ 	.byte	0x04, 0x11
        /*0032*/ 	.short	(.L_27 - .L_26)
	.align		4
.L_26:
        /*0034*/ 	.word	index@(_ZN7cutlass13device_kernelINS_4gemm6kernel13GemmUniversalIN4cute5tupleIJiiiiEEENS1_10collective13CollectiveMmaINS1_46MainloopSm100TmaUmmaWarpSpecializedBlockScaledILi7ELi2ELi1ENS5_IJNS4_1CILi4EEESB_NSA_ILi1EEEEEEEENS5_IJNSA_ILi128EEENSA_ILi256EEESF_EEENS5_IJNS_12float_e2m1_tENS_13float_ue4m3_tEEEENS5_IJNS5_IJlSC_lEEENS4_6LayoutINS5_IJNS5_IJNS5_IJNSA_ILi32EEESB_EEEiEEENS5_IJNS5_IJNSA_ILi16EEESB_EEEiEEENS5_IJSC_iEEEEEENS5_IJSS_NS5_IJNS5_IJNSA_ILi0EEESC_EEENSA_ILi512EEEEEENS5_IJSV_iEEEEEEEEEEESK_S12_NS4_8TiledMMAINS4_8MMA_AtomIJNS4_17SM100_MMA_MXF4_SSISI_SI_fSJ_Li128ELi256ELi16ELNS4_4UMMA5MajorE0ELS17_0ELNS16_7ScaleInE0ELS18_0EEEEEENSM_INS5_IJSC_SC_SC_EEENS5_IJSV_SV_SV_EEEEENS5_IJNS4_10UnderscoreES1E_S1E_EEEEENS5_IJNS4_23SM90_TMA_LOAD_MULTICASTES1H_EEENS5_IJNS4_14ComposedLayoutINS4_7SwizzleILi2ELi4ELi3EEENS4_18smem_ptr_flag_bitsILi4EEENSM_INS5_IJNSA_ILi8EEESF_EEENS5_IJSF_SC_EEEEEEENSM_INS5_IJNS5_IJNS5_IJSO_SC_EEESR_EEESC_NS5_IJSC_NSA_ILi2EEEEEEEEENS5_IJNS5_IJNS5_IJSR_SX_EEESW_EEESV_NS5_IJSB_SX_EEEEEEEEEEEvNS4_8identityES1I_NS5_IJS1S_NSM_INS5_IJNS5_IJNS5_IJSO_S1V_EEESR_EEESC_S1W_EEENS5_IJS1Z_SV_NS5_IJSB_NSA_ILi1024EEEEEEEEEEEEEEvS24_EENS_8epilogue10collective18CollectiveEpilogueINS2E_23Sm100TmaWarpSpecializedILi4ELi2ELi32ELb1ELb0EEEJNS5_IJNSA_ILi64EEESG_SF_EEENS5_IJNSM_IS2J_SC_EENSM_INS5_IJSN_S1V_EEENS5_IJSC_SF_EEEEEEEENS_10bfloat16_tESL_S2Q_SL_NS2E_6fusion15FusionCallbacksIS2I_NS2R_17LinearCombinationIS2Q_fS2Q_fLNS_15FloatRoundStyleE2EEES2K_S2P_JEEENS4_5SM1004TMEM4LOAD26SM100_TMEM_LOAD_32dp32b32xENS4_13SM90_TMA_LOADENS1J_IS1L_NS1M_ILi16EEENSM_INS5_IJS1O_SN_EEENS5_IJSN_SC_EEEEEEENS4_39AutoVectorizingCopyWithAssumedAlignmentILi128EEENS4_14SM90_TMA_STOREES36_S38_S38_EEEvvEEEEvNT_6ParamsE)
        /*0038*/ 	.word	0x00000000


	//----- nvinfo : EIATTR_MIN_STACK_SIZE
	.align		4
.L_27:
        /*003c*/ 	.byte	0x04, 0x12
        /*003e*/ 	.short	(.L_29 - .L_28)
	.align		4
.L_28:
        /*0040*/ 	.word	index@(_ZN7cutlass13device_kernelINS_4gemm6kernel13GemmUniversalIN4cute5tupleIJiiiiEEENS1_10collective13CollectiveMmaINS1_46MainloopSm100TmaUmmaWarpSpecializedBlockScaledILi7ELi2ELi1ENS5_IJNS4_1CILi4EEESB_NSA_ILi1EEEEEEEENS5_IJNSA_ILi128EEENSA_ILi256EEESF_EEENS5_IJNS_12float_e2m1_tENS_13float_ue4m3_tEEEENS5_IJNS5_IJlSC_lEEENS4_6LayoutINS5_IJNS5_IJNS5_IJNSA_ILi32EEESB_EEEiEEENS5_IJNS5_IJNSA_ILi16EEESB_EEEiEEENS5_IJSC_iEEEEEENS5_IJSS_NS5_IJNS5_IJNSA_ILi0EEESC_EEENSA_ILi512EEEEEENS5_IJSV_iEEEEEEEEEEESK_S12_NS4_8TiledMMAINS4_8MMA_AtomIJNS4_17SM100_MMA_MXF4_SSISI_SI_fSJ_Li128ELi256ELi16ELNS4_4UMMA5MajorE0ELS17_0ELNS16_7ScaleInE0ELS18_0EEEEEENSM_INS5_IJSC_SC_SC_EEENS5_IJSV_SV_SV_EEEEENS5_IJNS4_10UnderscoreES1E_S1E_EEEEENS5_IJNS4_23SM90_TMA_LOAD_MULTICASTES1H_EEENS5_IJNS4_14ComposedLayoutINS4_7SwizzleILi2ELi4ELi3EEENS4_18smem_ptr_flag_bitsILi4EEENSM_INS5_IJNSA_ILi8EEESF_EEENS5_IJSF_SC_EEEEEEENSM_INS5_IJNS5_IJNS5_IJSO_SC_EEESR_EEESC_NS5_IJSC_NSA_ILi2EEEEEEEEENS5_IJNS5_IJNS5_IJSR_SX_EEESW_EEESV_NS5_IJSB_SX_EEEEEEEEEEEvNS4_8identityES1I_NS5_IJS1S_NSM_INS5_IJNS5_IJNS5_IJSO_S1V_EEESR_EEESC_S1W_EEENS5_IJS1Z_SV_NS5_IJSB_NSA_ILi1024EEEEEEEEEEEEEEvS24_EENS_8epilogue10collective18CollectiveEpilogueINS2E_23Sm100TmaWarpSpecializedILi4ELi2ELi32ELb1ELb0EEEJNS5_IJNSA_ILi64EEESG_SF_EEENS5_IJNSM_IS2J_SC_EENSM_INS5_IJSN_S1V_EEENS5_IJSC_SF_EEEEEEEENS_10bfloat16_tESL_S2Q_SL_NS2E_6fusion15FusionCallbacksIS2I_NS2R_17LinearCombinationIS2Q_fS2Q_fLNS_15FloatRoundStyleE2EEES2K_S2P_JEEENS4_5SM1004TMEM4LOAD26SM100_TMEM_LOAD_32dp32b32xENS4_13SM90_TMA_LOADENS1J_IS1L_NS1M_ILi16EEENSM_INS5_IJS1O_SN_EEENS5_IJSN_SC_EEEEEEENS4_39AutoVectorizingCopyWithAssumedAlignmentILi128EEENS4_14SM90_TMA_STOREES36_S38_S38_EEEvvEEEEvNT_6ParamsE)
        /*0044*/ 	.word	0x00000000
.L_29:


//--------------------- .nv.compat                --------------------------
	.section	.nv.compat,"",@"SHT_CUDA_COMPAT_INFO"
	.align	4
        /*0000*/ 	.byte	0x02, 0x09, 0x01, 0x00, 0x02, 0x02, 0x02, 0x00, 0x02, 0x05, 0x05, 0x00, 0x03, 0x07, 0x01, 0x01
        /*0010*/ 	.byte	0x02, 0x03, 0x01, 0x00, 0x02, 0x06, 0x01, 0x00, 0x04, 0x0b, 0x08, 0x00, 0x09, 0x00, 0x00, 0x00
        /*0020*/ 	.byte	0x00, 0x00, 0x00, 0x00


//--------------------- .nv.info._ZN7cutlass13device_kernelINS_4gemm6kernel13GemmUniversalIN4cute5tupleIJiiiiEEENS1_10collective13CollectiveMmaINS1_46MainloopSm100TmaUmmaWarpSpecializedBlockScaledILi7ELi2ELi1ENS5_IJNS4_1CILi4EEESB_NSA_ILi1EEEEEEEENS5_IJNSA_ILi128EEENSA_ILi256EEESF_EEENS5_IJNS_12float_e2m1_tENS_13float_ue4m3_tEEEENS5_IJNS5_IJlSC_lEEENS4_6LayoutINS5_IJNS5_IJNS5_IJNSA_ILi32EEESB_EEEiEEENS5_IJNS5_IJNSA_ILi16EEESB_EEEiEEENS5_IJSC_iEEEEEENS5_IJSS_NS5_IJNS5_IJNSA_ILi0EEESC_EEENSA_ILi512EEEEEENS5_IJSV_iEEEEEEEEEEESK_S12_NS4_8TiledMMAINS4_8MMA_AtomIJNS4_17SM100_MMA_MXF4_SSISI_SI_fSJ_Li128ELi256ELi16ELNS4_4UMMA5MajorE0ELS17_0ELNS16_7ScaleInE0ELS18_0EEEEEENSM_INS5_IJSC_SC_SC_EEENS5_IJSV_SV_SV_EEEEENS5_IJNS4_10UnderscoreES1E_S1E_EEEEENS5_IJNS4_23SM90_TMA_LOAD_MULTICASTES1H_EEENS5_IJNS4_14ComposedLayoutINS4_7SwizzleILi2ELi4ELi3EEENS4_18smem_ptr_flag_bitsILi4EEENSM_INS5_IJNSA_ILi8EEESF_EEENS5_IJSF_SC_EEEEEEENSM_INS5_IJNS5_IJNS5_IJSO_SC_EEESR_EEESC_NS5_IJSC_NSA_ILi2EEEEEEEEENS5_IJNS5_IJNS5_IJSR_SX_EEESW_EEESV_NS5_IJSB_SX_EEEEEEEEEEEvNS4_8identityES1I_NS5_IJS1S_NSM_INS5_IJNS5_IJNS5_IJSO_S1V_EEESR_EEESC_S1W_EEENS5_IJS1Z_SV_NS5_IJSB_NSA_ILi1024EEEEEEEEEEEEEEvS24_EENS_8epilogue10collective18CollectiveEpilogueINS2E_23Sm100TmaWarpSpecializedILi4ELi2ELi32ELb1ELb0EEEJNS5_IJNSA_ILi64EEESG_SF_EEENS5_IJNSM_IS2J_SC_EENSM_INS5_IJSN_S1V_EEENS5_IJSC_SF_EEEEEEEENS_10bfloat16_tESL_S2Q_SL_NS2E_6fusion15FusionCallbacksIS2I_NS2R_17LinearCombinationIS2Q_fS2Q_fLNS_15FloatRoundStyleE2EEES2K_S2P_JEEENS4_5SM1004TMEM4LOAD26SM100_TMEM_LOAD_32dp32b32xENS4_13SM90_TMA_LOADENS1J_IS1L_NS1M_ILi16EEENSM_INS5_IJS1O_SN_EEENS5_IJSN_SC_EEEEEEENS4_39AutoVectorizingCopyWithAssumedAlignmentILi128EEENS4_14SM90_TMA_STOREES36_S38_S38_EEEvvEEEEvNT_6ParamsE --------------------------
	.section	.nv.info._ZN7cutlass13device_kernelINS_4gemm6kernel13GemmUniversalIN4cute5tupleIJiiiiEEENS1_10collective13CollectiveMmaINS1_46MainloopSm100TmaUmmaWarpSpecializedBlockScaledILi7ELi2ELi1ENS5_IJNS4_1CILi4EEESB_NSA_ILi1EEEEEEEENS5_IJNSA_ILi128EEENSA_ILi256EEESF_EEENS5_IJNS_12float_e2m1_tENS_13float_ue4m3_tEEEENS5_IJNS5_IJlSC_lEEENS4_6LayoutINS5_IJNS5_IJNS5_IJNSA_ILi32EEESB_EEEiEEENS5_IJNS5_IJNSA_ILi16EEESB_EEEiEEENS5_IJSC_iEEEEEENS5_IJSS_NS5_IJNS5_IJNSA_ILi0EEESC_EEENSA_ILi512EEEEEENS5_IJSV_iEEEEEEEEEEESK_S12_NS4_8TiledMMAINS4_8MMA_AtomIJNS4_17SM100_MMA_MXF4_SSISI_SI_fSJ_Li128ELi256ELi16ELNS4_4UMMA5MajorE0ELS17_0ELNS16_7ScaleInE0ELS18_0EEEEEENSM_INS5_IJSC_SC_SC_EEENS5_IJSV_SV_SV_EEEEENS5_IJNS4_10UnderscoreES1E_S1E_EEEEENS5_IJNS4_23SM90_TMA_LOAD_MULTICASTES1H_EEENS5_IJNS4_14ComposedLayoutINS4_7SwizzleILi2ELi4ELi3EEENS4_18smem_ptr_flag_bitsILi4EEENSM_INS5_IJNSA_ILi8EEESF_EEENS5_IJSF_SC_EEEEEEENSM_INS5_IJNS5_IJNS5_IJSO_SC_EEESR_EEESC_NS5_IJSC_NSA_ILi2EEEEEEEEENS5_IJNS5_IJNS5_IJSR_SX_EEESW_EEESV_NS5_IJSB_SX_EEEEEEEEEEEvNS4_8identityES1I_NS5_IJS1S_NSM_INS5_IJNS5_IJNS5_IJSO_S1V_EEESR_EEESC_S1W_EEENS5_IJS1Z_SV_NS5_IJSB_NSA_ILi1024EEEEEEEEEEEEEEvS24_EENS_8epilogue10collective18CollectiveEpilogueINS2E_23Sm100TmaWarpSpecializedILi4ELi2ELi32ELb1ELb0EEEJNS5_IJNSA_ILi64EEESG_SF_EEENS5_IJNSM_IS2J_SC_EENSM_INS5_IJSN_S1V_EEENS5_IJSC_SF_EEEEEEEENS_10bfloat16_tESL_S2Q_SL_NS2E_6fusion15FusionCallbacksIS2I_NS2R_17LinearCombinationIS2Q_fS2Q_fLNS_15FloatRoundStyleE2EEES2K_S2P_JEEENS4_5SM1004TMEM4LOAD26SM100_TMEM_LOAD_32dp32b32xENS4_13SM90_TMA_LOADENS1J_IS1L_NS1M_ILi16EEENSM_INS5_IJS1O_SN_EEENS5_IJSN_SC_EEEEEEENS4_39AutoVectorizingCopyWithAssumedAlignmentILi128EEENS4_14SM90_TMA_STOREES36_S38_S38_EEEvvEEEEvNT_6ParamsE,"",@"SHT_CUDA_INFO"
	.sectionflags	@""
	.align	4


	//----- nvinfo : EIATTR_CUDA_API_VERSION
	.align		4
        /*0000*/ 	.byte	0x04, 0x37
        /*0002*/ 	.short	(.L_31 - .L_30)
.L_30:
        /*0004*/ 	.word	0x00000082


	//----- nvinfo : EIATTR_KPARAM_INFO
	.align		4
.L_31:
        /*0008*/ 	.byte	0x04, 0x17
        /*000a*/ 	.short	(.L_33 - .L_32)
.L_32:
        /*000c*/ 	.word	0x00000000
        /*0010*/ 	.short	0x0000
        /*0012*/ 	.short	0x0000
        /*0014*/ 	.byte	0x00, 0xf0, 0x01, 0x30


	//----- nvinfo : EIATTR_AT_ENTRY_FRAGMENTS
	.align		4
.L_33:
        /*0018*/ 	.byte	0x04, 0x4f
        /*001a*/ 	.short	(.L_35 - .L_34)


	//   ....[0]....
.L_34:
        /*001c*/ 	.word	0x00000006


	//----- nvinfo : EIATTR_RESERVED_SMEM_USED
	.align		4
.L_35:
        /*0020*/ 	.byte	0x01, 0x41
	.zero		2


	//----- nvinfo : EIATTR_SPARSE_MMA_MASK
	.align		4
        /*0024*/ 	.byte	0x03, 0x50
        /*0026*/ 	.short	0x0000


	//----- nvinfo : EIATTR_TCGEN05_1CTA_USED
	.align		4
        /*0028*/ 	.byte	0x01, 0x51
	.zero		2


	//----- nvinfo : EIATTR_MAXREG_COUNT
	.align		4
        /*002c*/ 	.byte	0x03, 0x1b
        /*002e*/ 	.short	0x00ff


	//----- nvinfo : EIATTR_NUM_BARRIERS
	.align		4
        /*0030*/ 	.byte	0x02, 0x4c
        /*0032*/ 	.byte	0x07
	.zero		1


	//----- nvinfo : EIATTR_EXTERNS
	.align		4
        /*0034*/ 	.byte	0x04, 0x0f
        /*0036*/ 	.short	(.L_37 - .L_36)


	//   ....[0]....
	.align		4
.L_36:
        /*0038*/ 	.word	index@(__assertfail)


	//----- nvinfo : EIATTR_MERCURY_ISA_VERSION
	.align		4
.L_37:
        /*003c*/ 	.byte	0x03, 0x5f
        /*003e*/ 	.short	0x0101


	//----- nvinfo : EIATTR_INT_WARP_WIDE_INSTR_OFFSETS
	.align		4
        /*0040*/ 	.byte	0x04, 0x31
        /*0042*/ 	.short	(.L_39 - .L_38)


	//   ....[0]....
.L_38:
        /*0044*/ 	.word	0x00000de0


	//   ....[1]....
        /*0048*/ 	.word	0x00000eb0


	//   ....[2]....
        /*004c*/ 	.word	0x00004a00


	//   ....[3]....
        /*0050*/ 	.word	0x00004a20


	//   ....[4]....
        /*0054*/ 	.word	0x00004a50


	//   ....[5]....
        /*0058*/ 	.word	0x00005600


	//   ....[6]....
        /*005c*/ 	.word	0x000056a0


	//   ....[7]....
        /*0060*/ 	.word	0x00005740


	//   ....[8]....
        /*0064*/ 	.word	0x000057c0


	//   ....[9]....
        /*0068*/ 	.word	0x00005880


	//   ....[10]....
        /*006c*/ 	.word	0x00005920


	//   ....[11]....
        /*0070*/ 	.word	0x000059c0


	//   ....[12]....
        /*0074*/ 	.word	0x00005af0


	//   ....[13]....
        /*0078*/ 	.word	0x00005b10


	//   ....[14]....
        /*007c*/ 	.word	0x00005b90


	//   ....[15]....
        /*0080*/ 	.word	0x00005c50


	//   ....[16]....
        /*0084*/ 	.word	0x00005cf0


	//   ....[17]....
        /*0088*/ 	.word	0x00005d70


	//   ....[18]....
        /*008c*/ 	.word	0x00005e00


	//   ....[19]....
        /*0090*/ 	.word	0x00005ee0


	//   ....[20]....
        /*0094*/ 	.word	0x00005f50


	//   ....[21]....
        /*0098*/ 	.word	0x00006010


	//   ....[22]....
        /*009c*/ 	.word	0x000060b0


	//   ....[23]....
        /*00a0*/ 	.word	0x00006140


	//   ....[24]....
        /*00a4*/ 	.word	0x000061e0


	//   ....[25]....
        /*00a8*/ 	.word	0x000062a0


	//   ....[26]....
        /*00ac*/ 	.word	0x00006340


	//   ....[27]....
        /*00b0*/ 	.word	0x00006400


	//   ....[28]....
        /*00b4*/ 	.word	0x00006500


	//----- nvinfo : EIATTR_COOP_GROUP_MASK_REGIDS
	.align		4
.L_39:
        /*00b8*/ 	.byte	0x04, 0x29
        /*00ba*/ 	.short	(.L_41 - .L_40)


	//   ....[0]....
.L_40:
        /*00bc*/ 	.word	0xffffffff


	//   ....[1]....
        /*00c0*/ 	.word	0xffffffff


	//   ....[2]....
        /*00c4*/ 	.word	0xffffffff


	//   ....[3]....
        /*00c8*/ 	.word	0xffffffff


	//   ....[4]....
        /*00cc*/ 	.word	0xffffffff


	//   ....[5]....
        /*00d0*/ 	.word	0xffffffff


	//   ....[6]....
        /*00d4*/ 	.word	0xffffffff


	//   ....[7]....
        /*00d8*/ 	.word	0xffffffff


	//   ....[8]....
        /*00dc*/ 	.word	0xffffffff


	//   ....[9]....
        /*00e0*/ 	.word	0xffffffff


	//   ....[10]....
        /*00e4*/ 	.word	0xffffffff


	//   ....[11]....
        /*00e8*/ 	.word	0xffffffff


	//   ....[12]....
        /*00ec*/ 	.word	0xffffffff


	//   ....[13]....
        /*00f0*/ 	.word	0xffffffff


	//----- nvinfo : EIATTR_COOP_GROUP_INSTR_OFFSETS
	.align		4
.L_41:
        /*00f4*/ 	.byte	0x04, 0x28
        /*00f6*/ 	.short	(.L_43 - .L_42)


	//   ....[0]....
.L_42:
        /*00f8*/ 	.word	0x00000080


	//   ....[1]....
        /*00fc*/ 	.word	0x00000540


	//   ....[2]....
        /*0100*/ 	.word	0x00000750


	//   ....[3]....
        /*0104*/ 	.word	0x000008f0


	//   ....[4]....
        /*0108*/ 	.word	0x000009f0


	//   ....[5]....
        /*010c*/ 	.word	0x00000b60


	//   ....[6]....
        /*0110*/ 	.word	0x00000ca0


	//   ....[7]....
        /*0114*/ 	.word	0x00000f10


	//   ....[8]....
        /*0118*/ 	.word	0x00002820


	//   ....[9]....
        /*011c*/ 	.word	0x000038c0


	//   ....[10]....
        /*0120*/ 	.word	0x00003ad0


	//   ....[11]....
        /*0124*/ 	.word	0x00003b00


	//   ....[12]....
        /*0128*/ 	.word	0x000048e0


	//   ....[13]....
        /*012c*/ 	.word	0x00004b10


	//----- nvinfo : EIATTR_VRC_CTA_INIT_COUNT
	.align		4
.L_43:
        /*0130*/ 	.byte	0x02, 0x4a
        /*0132*/ 	.byte	0x80
	.zero		1


	//----- nvinfo : EIATTR_SYSCALL_OFFSETS
	.align		4
        /*0134*/ 	.byte	0x04, 0x46
        /*0136*/ 	.short	(.L_45 - .L_44)


	//   ....[0]....
.L_44:
        /*0138*/ 	.word	0x000070e0


	//   ....[1]....
        /*013c*/ 	.word	0x000071d0


	//   ....[2]....
        /*0140*/ 	.word	0x00007d30


	//   ....[3]....
        /*0144*/ 	.word	0x00007ea0


	//   ....[4]....
        /*0148*/ 	.word	0x00009360


	//   ....[5]....
        /*014c*/ 	.word	0x000094d0


	//   ....[6]....
        /*0150*/ 	.word	0x0000a9f0


	//   ....[7]....
        /*0154*/ 	.word	0x0000ab60


	//   ....[8]....
        /*0158*/ 	.word	0x0000c010


	//   ....[9]....
        /*015c*/ 	.word	0x0000c180


	//   ....[10]....
        /*0160*/ 	.word	0x0000d690


	//   ....[11]....
        /*0164*/ 	.word	0x0000d800


	//   ....[12]....
        /*0168*/ 	.word	0x0000ecd0


	//   ....[13]....
        /*016c*/ 	.word	0x0000ee40


	//   ....[14]....
        /*0170*/ 	.word	0x00010340


	//   ....[15]....
        /*0174*/ 	.word	0x000104b0


	//   ....[16]....
        /*0178*/ 	.word	0x00011910


	//   ....[17]....
        /*017c*/ 	.word	0x00011a80


	//----- nvinfo : EIATTR_MBARRIER_INSTR_OFFSETS
	.align		4
.L_45:
        /*0180*/ 	.byte	0x04, 0x39
        /*0182*/ 	.short	(.L_47 - .L_46)


	//   ....[0]....
.L_46:
        /*0184*/ 	.word	0x00000660
        /*0188*/ 	.word	0x000000ff
        /*018c*/ 	.word	0x00000000
        /*0190*/ 	.short	0x0100
        /*0192*/ 	.byte	0x04
	.zero		1


	//   ....[1]....
        /*0194*/ 	.word	0x00000670
        /*0198*/ 	.word	0x000000ff
        /*019c*/ 	.word	0x00000038
        /*01a0*/ 	.short	0x0100
        /*01a2*/ 	.byte	0x04
	.zero		1


	//   ....[2]....
        /*01a4*/ 	.word	0x00000680
        /*01a8*/ 	.word	0x000000ff
        /*01ac*/ 	.word	0x00000008
        /*01b0*/ 	.short	0x0100
        /*01b2*/ 	.byte	0x04
	.zero		1


	//   ....[3]....
        /*01b4*/ 	.word	0x00000690
        /*01b8*/ 	.word	0x000000ff
        /*01bc*/ 	.word	0x00000040
        /*01c0*/ 	.short	0x0100
        /*01c2*/ 	.byte	0x04
	.zero		1


	//   ....[4]....
        /*01c4*/ 	.word	0x000006a0
        /*01c8*/ 	.word	0x000000ff
        /*01cc*/ 	.word	0x00000010
        /*01d0*/ 	.short	0x0100
        /*01d2*/ 	.byte	0x04
	.zero		1


	//   ....[5]....
        /*01d4*/ 	.word	0x000006b0
        /*01d8*/ 	.word	0x000000ff
        /*01dc*/ 	.word	0x00000048
        /*01e0*/ 	.short	0x0100
        /*01e2*/ 	.byte	0x04
	.zero		1


	//   ....[6]....
        /*01e4*/ 	.word	0x000006c0
        /*01e8*/ 	.word	0x000000ff
        /*01ec*/ 	.word	0x00000018
        /*01f0*/ 	.short	0x0100
        /*01f2*/ 	.byte	0x04
	.zero		1


	//   ....[7]....
        /*01f4*/ 	.word	0x000006d0
        /*01f8*/ 	.word	0x000000ff
        /*01fc*/ 	.word	0x00000050
        /*0200*/ 	.short	0x0100
        /*0202*/ 	.byte	0x04
	.zero		1


	//   ....[8]....
        /*0204*/ 	.word	0x000006e0
        /*0208*/ 	.word	0x000000ff
        /*020c*/ 	.word	0x00000020
        /*0210*/ 	.short	0x0100
        /*0212*/ 	.byte	0x04
	.zero		1


	//   ....[9]....
        /*0214*/ 	.word	0x000006f0
        /*0218*/ 	.word	0x000000ff
        /*021c*/ 	.word	0x00000058
        /*0220*/ 	.short	0x0100
        /*0222*/ 	.byte	0x04
	.zero		1


	//   ....[10]....
        /*0224*/ 	.word	0x00000700
        /*0228*/ 	.word	0x000000ff
        /*022c*/ 	.word	0x00000028
        /*0230*/ 	.short	0x0100
        /*0232*/ 	.byte	0x04
	.zero		1


	//   ....[11]....
        /*0234*/ 	.word	0x00000710
        /*0238*/ 	.word	0x000000ff
        /*023c*/ 	.word	0x00000060
        /*0240*/ 	.short	0x0100
        /*0242*/ 	.byte	0x04
	.zero		1


	//   ....[12]....
        /*0244*/ 	.word	0x00000720
        /*0248*/ 	.word	0x000000ff
        /*024c*/ 	.word	0x00000030
        /*0250*/ 	.short	0x0100
        /*0252*/ 	.byte	0x04
	.zero		1


	//   ....[13]....
        /*0254*/ 	.word	0x00000730
        /*0258*/ 	.word	0x000000ff
        /*025c*/ 	.word	0x00000068
        /*0260*/ 	.short	0x0100
        /*0262*/ 	.byte	0x04
	.zero		1


	//   ....[14]....
        /*0264*/ 	.word	0x00000860
        /*0268*/ 	.word	0x000000ff
        /*026c*/ 	.word	0x00000070
        /*0270*/ 	.short	0x0100
        /*0272*/ 	.byte	0x04
	.zero		1


	//   ....[15]....
        /*0274*/ 	.word	0x00000870
        /*0278*/ 	.word	0x000000ff
        /*027c*/ 	.word	0x00000090
        /*0280*/ 	.short	0x0100
        /*0282*/ 	.byte	0x04
	.zero		1


	//   ....[16]....
        /*0284*/ 	.word	0x00000880
        /*0288*/ 	.word	0x000000ff
        /*028c*/ 	.word	0x00000078
        /*0290*/ 	.short	0x0100
        /*0292*/ 	.byte	0x04
	.zero		1


	//   ....[17]....
        /*0294*/ 	.word	0x00000890
        /*0298*/ 	.word	0x000000ff
        /*029c*/ 	.word	0x00000098
        /*02a0*/ 	.short	0x0100
        /*02a2*/ 	.byte	0x04
	.zero		1


	//   ....[18]....
        /*02a4*/ 	.word	0x000008a0
        /*02a8*/ 	.word	0x000000ff
        /*02ac*/ 	.word	0x00000080
        /*02b0*/ 	.short	0x0100
        /*02b2*/ 	.byte	0x04
	.zero		1


	//   ....[19]....
        /*02b4*/ 	.word	0x000008b0
        /*02b8*/ 	.word	0x000000ff
        /*02bc*/ 	.word	0x000000a0
        /*02c0*/ 	.short	0x0100
        /*02c2*/ 	.byte	0x04
	.zero		1


	//   ....[20]....
        /*02c4*/ 	.word	0x000008c0
        /*02c8*/ 	.word	0x000000ff
        /*02cc*/ 	.word	0x00000088
        /*02d0*/ 	.short	0x0100
        /*02d2*/ 	.byte	0x04
	.zero		1


	//   ....[21]....
        /*02d4*/ 	.word	0x000008d0
        /*02d8*/ 	.word	0x000000ff
        /*02dc*/ 	.word	0x000000a8
        /*02e0*/ 	.short	0x0100
        /*02e2*/ 	.byte	0x04
	.zero		1


	//   ....[22]....
        /*02e4*/ 	.word	0x000009c0
        /*02e8*/ 	.word	0x000000ff
        /*02ec*/ 	.word	0x000000b0
        /*02f0*/ 	.short	0x0100
        /*02f2*/ 	.byte	0x06
	.zero		1


	//   ....[23]....
        /*02f4*/ 	.word	0x000009d0
        /*02f8*/ 	.word	0x000000ff
        /*02fc*/ 	.word	0x000000b8
        /*0300*/ 	.short	0x0100
        /*0302*/ 	.byte	0x06
	.zero		1


	//   ....[24]....
        /*0304*/ 	.word	0x00000b10
        /*0308*/ 	.word	0x000000ff
        /*030c*/ 	.word	0x000000c0
        /*0310*/ 	.short	0x0100
        /*0312*/ 	.byte	0x06
	.zero		1


	//   ....[25]....
        /*0314*/ 	.word	0x00000b20
        /*0318*/ 	.word	0x000000ff
        /*031c*/ 	.word	0x000000d0
        /*0320*/ 	.short	0x0100
        /*0322*/ 	.byte	0x06
	.zero		1


	//   ....[26]....
        /*0324*/ 	.word	0x00000b30
        /*0328*/ 	.word	0x000000ff
        /*032c*/ 	.word	0x000000c8
        /*0330*/ 	.short	0x0100
        /*0332*/ 	.byte	0x06
	.zero		1


	//   ....[27]....
        /*0334*/ 	.word	0x00000b40
        /*0338*/ 	.word	0x000000ff
        /*033c*/ 	.word	0x000000d8
        /*0340*/ 	.short	0x0100
        /*0342*/ 	.byte	0x06
	.zero		1


	//   ....[28]....
        /*0344*/ 	.word	0x00000c70
        /*0348*/ 	.word	0x000000ff
        /*034c*/ 	.word	0x000000e0
        /*0350*/ 	.short	0x0100
        /*0352*/ 	.byte	0x04
	.zero		1


	//   ....[29]....
        /*0354*/ 	.word	0x00000c80
        /*0358*/ 	.word	0x000000ff
        /*035c*/ 	.word	0x000000e8
        /*0360*/ 	.short	0x0100
        /*0362*/ 	.byte	0x04
	.zero		1


	//   ....[30]....
        /*0364*/ 	.word	0x00000d80
        /*0368*/ 	.word	0x000000ff
        /*036c*/ 	.word	0x000000f0
        /*0370*/ 	.short	0x0100
        /*0372*/ 	.byte	0x04
	.zero		1


	//   ....[31]....
        /*0374*/ 	.word	0x00000d90
        /*0378*/ 	.word	0x000000ff
        /*037c*/ 	.word	0x00000100
        /*0380*/ 	.short	0x0100
        /*0382*/ 	.byte	0x04
	.zero		1


	//   ....[32]....
        /*0384*/ 	.word	0x00000da0
        /*0388*/ 	.word	0x000000ff
        /*038c*/ 	.word	0x000000f8
        /*0390*/ 	.short	0x0100
        /*0392*/ 	.byte	0x04
	.zero		1


	//   ....[33]....
        /*0394*/ 	.word	0x00000db0
        /*0398*/ 	.word	0x000000ff
        /*039c*/ 	.word	0x00000108
        /*03a0*/ 	.short	0x0100
        /*03a2*/ 	.byte	0x04
	.zero		1


	//   ....[34]....
        /*03a4*/ 	.word	0x00000ed0
        /*03a8*/ 	.word	0x000000ff
        /*03ac*/ 	.word	0x00000110
        /*03b0*/ 	.short	0x0100
        /*03b2*/ 	.byte	0x06
	.zero		1


	//   ....[35]....
        /*03b4*/ 	.word	0x00001df0
        /*03b8*/ 	.word	0x00000000
        /*03bc*/ 	.word	0x00000100
        /*03c0*/ 	.short	0x010a
        /*03c2*/ 	.byte	0xff
	.zero		1


	//   ....[36]....
        /*03c4*/ 	.word	0x00001e10
        /*03c8*/ 	.word	0x00000000
        /*03cc*/ 	.word	0x000000f0
        /*03d0*/ 	.short	0x0101
        /*03d2*/ 	.byte	0xff
	.zero		1


	//   ....[37]....
        /*03d4*/ 	.word	0x00001ed0
        /*03d8*/ 	.word	0x000000ff
        /*03dc*/ 	.word	0x00000038
        /*03e0*/ 	.short	0x010a
        /*03e2*/ 	.byte	0x04
	.zero		1


	//   ....[38]....
        /*03e4*/ 	.word	0x00001f80
        /*03e8*/ 	.word	0x000000ff
        /*03ec*/ 	.word	0x00000038
        /*03f0*/ 	.short	0x010a
        /*03f2*/ 	.byte	0x21
	.zero		1


	//   ....[39]....
        /*03f4*/ 	.word	0x000020c0
        /*03f8*/ 	.word	0x000000ff
        /*03fc*/ 	.word	0x00000038
        /*0400*/ 	.short	0x010a
        /*0402*/ 	.byte	0x06
	.zero		1


	//   ....[40]....
        /*0404*/ 	.word	0x000023a0
        /*0408*/ 	.word	0x000000ff
        /*040c*/ 	.word	0x000000b8
        /*0410*/ 	.short	0x0101
        /*0412*/ 	.byte	0x07
	.zero		1


	//   ....[41]....
        /*0414*/ 	.word	0x000023c0
        /*0418*/ 	.word	0x000000ff
        /*041c*/ 	.word	0x00000038
        /*0420*/ 	.short	0x010a
        /*0422*/ 	.byte	0x04
	.zero		1


	//   ....[42]....
        /*0424*/ 	.word	0x00002440
        /*0428*/ 	.word	0x000000ff
        /*042c*/ 	.word	0x00000038
        /*0430*/ 	.short	0x010a
        /*0432*/ 	.byte	0x21
	.zero		1


	//   ....[43]....
        /*0434*/ 	.word	0x00002580
        /*0438*/ 	.word	0x000000ff
        /*043c*/ 	.word	0x00000038
        /*0440*/ 	.short	0x010a
        /*0442*/ 	.byte	0x04
	.zero		1


	//   ....[44]....
        /*0444*/ 	.word	0x00002850
        /*0448*/ 	.word	0x00000003
        /*044c*/ 	.word	0x000000c0
        /*0450*/ 	.short	0x010a
        /*0452*/ 	.byte	0xff
	.zero		1


	//   ....[45]....
        /*0454*/ 	.word	0x000029a0
        /*0458*/ 	.word	0x00000000
        /*045c*/ 	.word	0x00000000
        /*0460*/ 	.short	0x0101
        /*0462*/ 	.byte	0xff
	.zero		1


	//   ....[46]....
        /*0464*/ 	.word	0x00002f60
        /*0468*/ 	.word	0x000000ff
        /*046c*/ 	.word	0x00000000
        /*0470*/ 	.short	0x010a
        /*0472*/ 	.byte	0x04
	.zero		1


	//   ....[47]....
        /*0474*/ 	.word	0x00002ff0
        /*0478*/ 	.word	0x000000ff
        /*047c*/ 	.word	0x00000000
        /*0480*/ 	.short	0x010a
        /*0482*/ 	.byte	0x05
	.zero		1


	//   ....[48]....
        /*0484*/ 	.word	0x00003080
        /*0488*/ 	.word	0x000000ff
        /*048c*/ 	.word	0x00000000
        /*0490*/ 	.short	0x010a
        /*0492*/ 	.byte	0x05
	.zero		1


	//   ....[49]....
        /*0494*/ 	.word	0x00003110
        /*0498*/ 	.word	0x000000ff
        /*049c*/ 	.word	0x00000000
        /*04a0*/ 	.short	0x010a
        /*04a2*/ 	.byte	0x05
	.zero		1


	//   ....[50]....
        /*04a4*/ 	.word	0x000031a0
        /*04a8*/ 	.word	0x000000ff
        /*04ac*/ 	.word	0x00000000
        /*04b0*/ 	.short	0x010a
        /*04b2*/ 	.byte	0x05
	.zero		1


	//   ....[51]....
        /*04b4*/ 	.word	0x00003230
        /*04b8*/ 	.word	0x000000ff
        /*04bc*/ 	.word	0x00000000
        /*04c0*/ 	.short	0x010a
        /*04c2*/ 	.byte	0x05
	.zero		1


	//   ....[52]....
        /*04c4*/ 	.word	0x000032d0
        /*04c8*/ 	.word	0x00000000
        /*04cc*/ 	.word	0x00000000
        /*04d0*/ 	.short	0x010a
        /*04d2*/ 	.byte	0xff
	.zero		1


	//   ....[53]....
        /*04d4*/ 	.word	0x00003410
        /*04d8*/ 	.word	0x00000002
        /*04dc*/ 	.word	0x000000f0
        /*04e0*/ 	.short	0x010a
        /*04e2*/ 	.byte	0xff
	.zero		1


	//   ....[54]....
        /*04e4*/ 	.word	0x00003470
        /*04e8*/ 	.word	0x00000004
        /*04ec*/ 	.word	0x00000000
        /*04f0*/ 	.short	0x0101
        /*04f2*/ 	.byte	0xff
	.zero		1


	//   ....[55]....
        /*04f4*/ 	.word	0x00003490
        /*04f8*/ 	.word	0x000000ff
        /*04fc*/ 	.word	0x000000d0
        /*0500*/ 	.short	0x010a
        /*0502*/ 	.byte	0x04
	.zero		1


	//   ....[56]....
        /*0504*/ 	.word	0x000035b0
        /*0508*/ 	.word	0x00000002
        /*050c*/ 	.word	0x000000c0
        /*0510*/ 	.short	0x010a
        /*0512*/ 	.byte	0xff
	.zero		1


	//   ....[57]....
        /*0514*/ 	.word	0x000036c0
        /*0518*/ 	.word	0x00000002
        /*051c*/ 	.word	0x00000000
        /*0520*/ 	.short	0x0101
        /*0522*/ 	.byte	0xff
	.zero		1


	//   ....[58]....
        /*0524*/ 	.word	0x00003750
        /*0528*/ 	.word	0x000000ff
        /*052c*/ 	.word	0x000000d0
        /*0530*/ 	.short	0x0106
        /*0532*/ 	.byte	0x04
	.zero		1


	//   ....[59]....
        /*0534*/ 	.word	0x00003770
        /*0538*/ 	.word	0x000000ff
        /*053c*/ 	.word	0x000000d0
        /*0540*/ 	.short	0x010a
        /*0542*/ 	.byte	0x04
	.zero		1


	//   ....[60]....
        /*0544*/ 	.word	0x00003800
        /*0548*/ 	.word	0x000000ff
        /*054c*/ 	.word	0x000000d0
        /*0550*/ 	.short	0x0106
        /*0552*/ 	.byte	0x07
	.zero		1


	//   ....[61]....
        /*0554*/ 	.word	0x00003840
        /*0558*/ 	.word	0x00000000
        /*055c*/ 	.word	0x000000d0
        /*0560*/ 	.short	0x010a
        /*0562*/ 	.byte	0xff
	.zero		1


	//   ....[62]....
        /*0564*/ 	.word	0x00003ee0
        /*0568*/ 	.word	0x00000000
        /*056c*/ 	.word	0x000000c0
        /*0570*/ 	.short	0x010a
        /*0572*/ 	.byte	0xff
	.zero		1


	//   ....[63]....
        /*0574*/ 	.word	0x00003ff0
        /*0578*/ 	.word	0x00000000
        /*057c*/ 	.word	0x00000000
        /*0580*/ 	.short	0x0101
        /*0582*/ 	.byte	0xff
	.zero		1


	//   ....[64]....
        /*0584*/ 	.word	0x00004040
        /*0588*/ 	.word	0x000000ff
        /*058c*/ 	.word	0x00000000
        /*0590*/ 	.short	0x010a
        /*0592*/ 	.byte	0x07
	.zero		1


	//   ....[65]....
        /*0594*/ 	.word	0x00004060
        /*0598*/ 	.word	0x000000ff
        /*059c*/ 	.word	0x00000000
        /*05a0*/ 	.short	0x010a
        /*05a2*/ 	.byte	0x07
	.zero		1


	//   ....[66]....
        /*05a4*/ 	.word	0x00004190
        /*05a8*/ 	.word	0x000000ff
        /*05ac*/ 	.word	0x00000000
        /*05b0*/ 	.short	0x010a
        /*05b2*/ 	.byte	0x09
	.zero		1


	//   ....[67]....
        /*05b4*/ 	.word	0x00004260
        /*05b8*/ 	.word	0x000000ff
        /*05bc*/ 	.word	0x000000e8
        /*05c0*/ 	.short	0x010a
        /*05c2*/ 	.byte	0x1f
	.zero		1


	//   ....[68]....
        /*05c4*/ 	.word	0x00004450
        /*05c8*/ 	.word	0x000000ff
        /*05cc*/ 	.word	0x00000000
        /*05d0*/ 	.short	0x010a
        /*05d2*/ 	.byte	0x07
	.zero		1


	//   ....[69]....
        /*05d4*/ 	.word	0x00004590
        /*05d8*/ 	.word	0x000000ff
        /*05dc*/ 	.word	0x00000000
        /*05e0*/ 	.short	0x010a
        /*05e2*/ 	.byte	0x04
	.zero		1


	//   ....[70]....
        /*05e4*/ 	.word	0x000048c0
        /*05e8*/ 	.word	0x000000ff
        /*05ec*/ 	.word	0x00000110
        /*05f0*/ 	.short	0x010a
        /*05f2*/ 	.byte	0x1f
	.zero		1


	//   ....[71]....
        /*05f4*/ 	.word	0x00004dd0
        /*05f8*/ 	.word	0x0000000c
        /*05fc*/ 	.word	0x000000c0
        /*0600*/ 	.short	0x010a
        /*0602*/ 	.byte	0xff
	.zero		1


	//   ....[72]....
        /*0604*/ 	.word	0x00004f40
        /*0608*/ 	.word	0x00000000
        /*060c*/ 	.word	0x00000000
        /*0610*/ 	.short	0x0101
        /*0612*/ 	.byte	0xff
	.zero		1


	//   ....[73]....
        /*0614*/ 	.word	0x000053d0
        /*0618*/ 	.word	0x000000ff
        /*061c*/ 	.word	0x000000b8
        /*0620*/ 	.short	0x010a
        /*0622*/ 	.byte	0x15
	.zero		1


	//   ....[74]....
        /*0624*/ 	.word	0x00005550
        /*0628*/ 	.word	0x000000ff
        /*062c*/ 	.word	0x00000090
        /*0630*/ 	.short	0x010a
        /*0632*/ 	.byte	0x15
	.zero		1


	//   ....[75]....
        /*0634*/ 	.word	0x00005760
        /*0638*/ 	.word	0x000000ff
        /*063c*/ 	.word	0x00000070
        /*0640*/ 	.short	0x010b
        /*0642*/ 	.byte	0x15
	.zero		1


	//   ....[76]....
        /*0644*/ 	.word	0x00005770
        /*0648*/ 	.word	0x000000ff
        /*064c*/ 	.word	0x00000000
        /*0650*/ 	.short	0x0101
        /*0652*/ 	.byte	0x2e
	.zero		1


	//   ....[77]....
        /*0654*/ 	.word	0x00005790
        /*0658*/ 	.word	0x000000ff
        /*065c*/ 	.word	0x00000098
        /*0660*/ 	.short	0x010a
        /*0662*/ 	.byte	0x15
	.zero		1


	//   ....[78]....
        /*0664*/ 	.word	0x00005940
        /*0668*/ 	.word	0x000000ff
        /*066c*/ 	.word	0x00000078
        /*0670*/ 	.short	0x010b
        /*0672*/ 	.byte	0x15
	.zero		1


	//   ....[79]....
        /*0674*/ 	.word	0x00005950
        /*0678*/ 	.word	0x000000ff
        /*067c*/ 	.word	0x00000000
        /*0680*/ 	.short	0x0101
        /*0682*/ 	.byte	0x27
	.zero		1


	//   ....[80]....
        /*0684*/ 	.word	0x00005970
        /*0688*/ 	.word	0x000000ff
        /*068c*/ 	.word	0x000000a0
        /*0690*/ 	.short	0x010a
        /*0692*/ 	.byte	0x15
	.zero		1


	//   ....[81]....
        /*0694*/ 	.word	0x00005b30
        /*0698*/ 	.word	0x000000ff
        /*069c*/ 	.word	0x00000080
        /*06a0*/ 	.short	0x010b
        /*06a2*/ 	.byte	0x15
	.zero		1


	//   ....[82]....
        /*06a4*/ 	.word	0x00005b40
        /*06a8*/ 	.word	0x000000ff
        /*06ac*/ 	.word	0x00000000
        /*06b0*/ 	.short	0x0101
        /*06b2*/ 	.byte	0x26
	.zero		1


	//   ....[83]....
        /*06b4*/ 	.word	0x00005b60
        /*06b8*/ 	.word	0x000000ff
        /*06bc*/ 	.word	0x000000a8
        /*06c0*/ 	.short	0x010a
        /*06c2*/ 	.byte	0x15
	.zero		1


	//   ....[84]....
        /*06c4*/ 	.word	0x00005d10
        /*06c8*/ 	.word	0x000000ff
        /*06cc*/ 	.word	0x00000088
        /*06d0*/ 	.short	0x010b
        /*06d2*/ 	.byte	0x15
	.zero		1


	//   ....[85]....
        /*06d4*/ 	.word	0x00005d20
        /*06d8*/ 	.word	0x000000ff
        /*06dc*/ 	.word	0x00000000
        /*06e0*/ 	.short	0x0101
        /*06e2*/ 	.byte	0x25
	.zero		1


	//   ....[86]....
        /*06e4*/ 	.word	0x00005d30
        /*06e8*/ 	.word	0x000000ff
        /*06ec*/ 	.word	0x00000090
        /*06f0*/ 	.short	0x010a
        /*06f2*/ 	.byte	0x15
	.zero		1


	//   ....[87]....
        /*06f4*/ 	.word	0x00005f00
        /*06f8*/ 	.word	0x000000ff
        /*06fc*/ 	.word	0x00000070
        /*0700*/ 	.short	0x010b
        /*0702*/ 	.byte	0x15
	.zero		1


	//   ....[88]....
        /*0704*/ 	.word	0x00005f10
        /*0708*/ 	.word	0x000000ff
        /*070c*/ 	.word	0x00000000
        /*0710*/ 	.short	0x0101
        /*0712*/ 	.byte	0x2e
	.zero		1


	//   ....[89]....
        /*0714*/ 	.word	0x00005f20
        /*0718*/ 	.word	0x000000ff
        /*071c*/ 	.word	0x00000098
        /*0720*/ 	.short	0x010a
        /*0722*/ 	.byte	0x15
	.zero		1


	//   ....[90]....
        /*0724*/ 	.word	0x000060d0
        /*0728*/ 	.word	0x000000ff
        /*072c*/ 	.word	0x00000078
        /*0730*/ 	.short	0x010b
        /*0732*/ 	.byte	0x15
	.zero		1


	//   ....[91]....
        /*0734*/ 	.word	0x00006100
        /*0738*/ 	.word	0x000000ff
        /*073c*/ 	.word	0x00000000
        /*0740*/ 	.short	0x0101
        /*0742*/ 	.byte	0x27
	.zero		1


	//   ....[92]....
        /*0744*/ 	.word	0x00006110
        /*0748*/ 	.word	0x000000ff
        /*074c*/ 	.word	0x000000a0
        /*0750*/ 	.short	0x010a
        /*0752*/ 	.byte	0x15
	.zero		1


	//   ....[93]....
        /*0754*/ 	.word	0x000062c0
        /*0758*/ 	.word	0x000000ff
        /*075c*/ 	.word	0x00000080
        /*0760*/ 	.short	0x010b
        /*0762*/ 	.byte	0x15
	.zero		1


	//   ....[94]....
        /*0764*/ 	.word	0x000062d0
        /*0768*/ 	.word	0x000000ff
        /*076c*/ 	.word	0x00000000
        /*0770*/ 	.short	0x0101
        /*0772*/ 	.byte	0x26
	.zero		1


	//   ....[95]....
        /*0774*/ 	.word	0x000062e0
        /*0778*/ 	.word	0x000000ff
        /*077c*/ 	.word	0x000000a8
        /*0780*/ 	.short	0x010a
        /*0782*/ 	.byte	0x15
	.zero		1


	//   ....[96]....
        /*0784*/ 	.word	0x00006520
        /*0788*/ 	.word	0x000000ff
        /*078c*/ 	.word	0x00000088
        /*0790*/ 	.short	0x010b
        /*0792*/ 	.byte	0x15
	.zero		1


	//   ....[97]....
        /*0794*/ 	.word	0x00006530
        /*0798*/ 	.word	0x000000ff
        /*079c*/ 	.word	0x00000000
        /*07a0*/ 	.short	0x0101
        /*07a2*/ 	.byte	0x25
	.zero		1


	//   ....[98]....
        /*07a4*/ 	.word	0x00006560
        /*07a8*/ 	.word	0x000000ff
        /*07ac*/ 	.word	0x00000090
        /*07b0*/ 	.short	0x010a
        /*07b2*/ 	.byte	0x15
	.zero		1


	//   ....[99]....
        /*07b4*/ 	.word	0x00006580
        /*07b8*/ 	.word	0x000000ff
        /*07bc*/ 	.word	0x00000098
        /*07c0*/ 	.short	0x010a
        /*07c2*/ 	.byte	0x15
	.zero		1


	//   ....[100]....
        /*07c4*/ 	.word	0x000065a0
        /*07c8*/ 	.word	0x000000ff
        /*07cc*/ 	.word	0x000000a0
        /*07d0*/ 	.short	0x010a
        /*07d2*/ 	.byte	0x15
	.zero		1


	//   ....[101]....
        /*07d4*/ 	.word	0x000065f0
        /*07d8*/ 	.word	0x00000002
        /*07dc*/ 	.word	0x000000a8
        /*07e0*/ 	.short	0x010a
        /*07e2*/ 	.byte	0xff
	.zero		1


	//   ....[102]....
        /*07e4*/ 	.word	0x00006950
        /*07e8*/ 	.word	0x00000000
        /*07ec*/ 	.word	0x000000c0
        /*07f0*/ 	.short	0x010a
        /*07f2*/ 	.byte	0xff
	.zero		1


	//   ....[103]....
        /*07f4*/ 	.word	0x00006a20
        /*07f8*/ 	.word	0x00000000
        /*07fc*/ 	.word	0x00000000
        /*0800*/ 	.short	0x0101
        /*0802*/ 	.byte	0xff
	.zero		1


	//   ....[104]....
        /*0804*/ 	.word	0x00007670
        /*0808*/ 	.word	0x000000ff
        /*080c*/ 	.word	0x00000070
        /*0810*/ 	.short	0x010a
        /*0812*/ 	.byte	0x2c
	.zero		1


	//   ....[105]....
        /*0814*/ 	.word	0x00007750
        /*0818*/ 	.word	0x000000ff
        /*081c*/ 	.word	0x000000e0
        /*0820*/ 	.short	0x010a
        /*0822*/ 	.byte	0x2c
	.zero		1


	//   ....[106]....
        /*0824*/ 	.word	0x000078c0
        /*0828*/ 	.word	0x000000ff
        /*082c*/ 	.word	0x00000070
        /*0830*/ 	.short	0x010a
        /*0832*/ 	.byte	0x2c
	.zero		1


	//   ....[107]....
        /*0834*/ 	.word	0x000079e0
        /*0838*/ 	.word	0x000000ff
        /*083c*/ 	.word	0x000000e0
        /*0840*/ 	.short	0x010a
        /*0842*/ 	.byte	0x2c
	.zero		1


	//   ....[108]....
        /*0844*/ 	.word	0x00009020
        /*0848*/ 	.word	0x00000000
        /*084c*/ 	.word	0x00000000
        /*0850*/ 	.short	0x0101
        /*0852*/ 	.byte	0xff
	.zero		1


	//   ....[109]....
        /*0854*/ 	.word	0x00009030
        /*0858*/ 	.word	0x00000003
        /*085c*/ 	.word	0x00000070
        /*0860*/ 	.short	0x010a
        /*0862*/ 	.byte	0xff
	.zero		1


	//   ....[110]....
        /*0864*/ 	.word	0x00009100
        /*0868*/ 	.word	0x00000003
        /*086c*/ 	.word	0x00000070
        /*0870*/ 	.short	0x010a
        /*0872*/ 	.byte	0xff
	.zero		1


	//   ....[111]....
        /*0874*/ 	.word	0x00009830
        /*0878*/ 	.word	0x000000ff
        /*087c*/ 	.word	0x00000000
        /*0880*/ 	.short	0x0101
        /*0882*/ 	.byte	0x04
	.zero		1


	//   ....[112]....
        /*0884*/ 	.word	0x0000a660
        /*0888*/ 	.word	0x0000000c
        /*088c*/ 	.word	0x00000000
        /*0890*/ 	.short	0x0101
        /*0892*/ 	.byte	0xff
	.zero		1


	//   ....[113]....
        /*0894*/ 	.word	0x0000a6c0
        /*0898*/ 	.word	0x0000000b
        /*089c*/ 	.word	0x00000070
        /*08a0*/ 	.short	0x010a
        /*08a2*/ 	.byte	0xff
	.zero		1


	//   ....[114]....
        /*08a4*/ 	.word	0x0000a7c0
        /*08a8*/ 	.word	0x0000000b
        /*08ac*/ 	.word	0x00000070
        /*08b0*/ 	.short	0x010a
        /*08b2*/ 	.byte	0xff
	.zero		1


	//   ....[115]....
        /*08b4*/ 	.word	0x0000bc90
        /*08b8*/ 	.word	0x00000004
        /*08bc*/ 	.word	0x00000000
        /*08c0*/ 	.short	0x0101
        /*08c2*/ 	.byte	0xff
	.zero		1


	//   ....[116]....
        /*08c4*/ 	.word	0x0000bcb0
        /*08c8*/ 	.word	0x00000000
        /*08cc*/ 	.word	0x00000070
        /*08d0*/ 	.short	0x010a
        /*08d2*/ 	.byte	0xff
	.zero		1


	//   ....[117]....
        /*08d4*/ 	.word	0x0000bd70
        /*08d8*/ 	.word	0x00000000
        /*08dc*/ 	.word	0x00000070
        /*08e0*/ 	.short	0x010a
        /*08e2*/ 	.byte	0xff
	.zero		1


	//   ....[118]....
        /*08e4*/ 	.word	0x0000d2b0
        /*08e8*/ 	.word	0x00000000
        /*08ec*/ 	.word	0x00000000
        /*08f0*/ 	.short	0x0101
        /*08f2*/ 	.byte	0xff
	.zero		1


	//   ....[119]....
        /*08f4*/ 	.word	0x0000d310
        /*08f8*/ 	.word	0x00000009
        /*08fc*/ 	.word	0x00000070
        /*0900*/ 	.short	0x010a
        /*0902*/ 	.byte	0xff
	.zero		1


	//   ....[120]....
        /*0904*/ 	.word	0x0000d410
        /*0908*/ 	.word	0x00000009
        /*090c*/ 	.word	0x00000070
        /*0910*/ 	.short	0x010a
        /*0912*/ 	.byte	0xff
	.zero		1


	//   ....[121]....
        /*0914*/ 	.word	0x0000e940
        /*0918*/ 	.word	0x00000000
        /*091c*/ 	.word	0x00000000
        /*0920*/ 	.short	0x0101
        /*0922*/ 	.byte	0xff
	.zero		1


	//   ....[122]....
        /*0924*/ 	.word	0x0000e960
        /*0928*/ 	.word	0x00000009
        /*092c*/ 	.word	0x00000070
        /*0930*/ 	.short	0x010a
        /*0932*/ 	.byte	0xff
	.zero		1


	//   ....[123]....
        /*0934*/ 	.word	0x0000ea20
        /*0938*/ 	.word	0x00000009
        /*093c*/ 	.word	0x00000070
        /*0940*/ 	.short	0x010a
        /*0942*/ 	.byte	0xff
	.zero		1


	//   ....[124]....
        /*0944*/ 	.word	0x0000ffe0
        /*0948*/ 	.word	0x00000004
        /*094c*/ 	.word	0x00000000
        /*0950*/ 	.short	0x0101
        /*0952*/ 	.byte	0xff
	.zero		1


	//   ....[125]....
        /*0954*/ 	.word	0x00010000
        /*0958*/ 	.word	0x00000000
        /*095c*/ 	.word	0x00000070
        /*0960*/ 	.short	0x010a
        /*0962*/ 	.byte	0xff
	.zero		1


	//   ....[126]....
        /*0964*/ 	.word	0x000100c0
        /*0968*/ 	.word	0x00000000
        /*096c*/ 	.word	0x00000070
        /*0970*/ 	.short	0x010a
        /*0972*/ 	.byte	0xff
	.zero		1


	//   ....[127]....
        /*0974*/ 	.word	0x000115d0
        /*0978*/ 	.word	0x00000000
        /*097c*/ 	.word	0x00000000
        /*0980*/ 	.short	0x0101
        /*0982*/ 	.byte	0xff
	.zero		1


	//   ....[128]....
        /*0984*/ 	.word	0x000115f0
        /*0988*/ 	.word	0x00000003
        /*098c*/ 	.word	0x00000070
        /*0990*/ 	.short	0x010a
        /*0992*/ 	.byte	0xff
	.zero		1


	//   ....[129]....
        /*0994*/ 	.word	0x000116a0
        /*0998*/ 	.word	0x00000003
        /*099c*/ 	.word	0x00000070
        /*09a0*/ 	.short	0x010a
        /*09a2*/ 	.byte	0xff
	.zero		1


	//   ....[130]....
        /*09a4*/ 	.word	0x00012bc0
        /*09a8*/ 	.word	0x00000000
        /*09ac*/ 	.word	0x00000000
        /*09b0*/ 	.short	0x0101
        /*09b2*/ 	.byte	0xff
	.zero		1


	//   ....[131]....
        /*09b4*/ 	.word	0x00012cc0
        /*09b8*/ 	.word	0x000000ff
        /*09bc*/ 	.word	0x00000110
        /*09c0*/ 	.short	0x0101
        /*09c2*/ 	.byte	0x2c
	.zero		1


	//   ....[132]....
        /*09c4*/ 	.word	0x00012e70
        /*09c8*/ 	.word	0x000000ff
        /*09cc*/ 	.word	0x00000000
        /*09d0*/ 	.short	0x0101
        /*09d2*/ 	.byte	0x06
	.zero		1


	//   ....[133]....
        /*09d4*/ 	.word	0x00012e90
        /*09d8*/ 	.word	0x00000000
        /*09dc*/ 	.word	0x00000100
        /*09e0*/ 	.short	0x010a
        /*09e2*/ 	.byte	0xff
	.zero		1


	//   ....[134]....
        /*09e4*/ 	.word	0x00012ef0
        /*09e8*/ 	.word	0x00000000
        /*09ec*/ 	.word	0x00000038
        /*09f0*/ 	.short	0x010a
        /*09f2*/ 	.byte	0xff
	.zero		1


	//   ....[135]....
        /*09f4*/ 	.word	0x00012f50
        /*09f8*/ 	.word	0x00000000
        /*09fc*/ 	.word	0x00000038
        /*0a00*/ 	.short	0x010a
        /*0a02*/ 	.byte	0xff
	.zero		1


	//   ....[136]....
        /*0a04*/ 	.word	0x00012fa0
        /*0a08*/ 	.word	0x00000003
        /*0a0c*/ 	.word	0x000000c0
        /*0a10*/ 	.short	0x010a
        /*0a12*/ 	.byte	0xff
	.zero		1


	//   ....[137]....
        /*0a14*/ 	.word	0x00013000
        /*0a18*/ 	.word	0x00000000
        /*0a1c*/ 	.word	0x00000000
        /*0a20*/ 	.short	0x010a
        /*0a22*/ 	.byte	0xff
	.zero		1


	//   ....[138]....
        /*0a24*/ 	.word	0x00013060
        /*0a28*/ 	.word	0x00000000
        /*0a2c*/ 	.word	0x00000000
        /*0a30*/ 	.short	0x010a
        /*0a32*/ 	.byte	0xff
	.zero		1


	//   ....[139]....
        /*0a34*/ 	.word	0x000130c0
        /*0a38*/ 	.word	0x00000000
        /*0a3c*/ 	.word	0x00000000
        /*0a40*/ 	.short	0x010a
        /*0a42*/ 	.byte	0xff
	.zero		1


	//   ....[140]....
        /*0a44*/ 	.word	0x00013120
        /*0a48*/ 	.word	0x00000000
        /*0a4c*/ 	.word	0x00000000
        /*0a50*/ 	.short	0x010a
        /*0a52*/ 	.byte	0xff
	.zero		1


	//   ....[141]....
        /*0a54*/ 	.word	0x00013180
        /*0a58*/ 	.word	0x00000000
        /*0a5c*/ 	.word	0x00000000
        /*0a60*/ 	.short	0x010a
        /*0a62*/ 	.byte	0xff
	.zero		1


	//   ....[142]....
        /*0a64*/ 	.word	0x000131e0
        /*0a68*/ 	.word	0x00000000
        /*0a6c*/ 	.word	0x00000000
        /*0a70*/ 	.short	0x010a
        /*0a72*/ 	.byte	0xff
	.zero		1


	//   ....[143]....
        /*0a74*/ 	.word	0x00013230
        /*0a78*/ 	.word	0x00000002
        /*0a7c*/ 	.word	0x000000f0
        /*0a80*/ 	.short	0x010a
        /*0a82*/ 	.byte	0xff
	.zero		1


	//   ....[144]....
        /*0a84*/ 	.word	0x00013290
        /*0a88*/ 	.word	0x00000002
        /*0a8c*/ 	.word	0x000000d0
        /*0a90*/ 	.short	0x010a
        /*0a92*/ 	.byte	0xff
	.zero		1


	//   ....[145]....
        /*0a94*/ 	.word	0x000132e0
        /*0a98*/ 	.word	0x00000002
        /*0a9c*/ 	.word	0x000000c0
        /*0aa0*/ 	.short	0x010a
        /*0aa2*/ 	.byte	0xff
	.zero		1


	//   ....[146]....
        /*0aa4*/ 	.word	0x00013340
        /*0aa8*/ 	.word	0x00000000
        /*0aac*/ 	.word	0x000000d0
        /*0ab0*/ 	.short	0x010a
        /*0ab2*/ 	.byte	0xff
	.zero		1


	//   ....[147]....
        /*0ab4*/ 	.word	0x00013390
        /*0ab8*/ 	.word	0x00000000
        /*0abc*/ 	.word	0x000000c0
        /*0ac0*/ 	.short	0x010a
        /*0ac2*/ 	.byte	0xff
	.zero		1


	//   ....[148]....
        /*0ac4*/ 	.word	0x000133f0
        /*0ac8*/ 	.word	0x00000000
        /*0acc*/ 	.word	0x00000000
        /*0ad0*/ 	.short	0x010a
        /*0ad2*/ 	.byte	0xff
	.zero		1


	//   ....[149]....
        /*0ad4*/ 	.word	0x00013450
        /*0ad8*/ 	.word	0x00000000
        /*0adc*/ 	.word	0x000000e8
        /*0ae0*/ 	.short	0x010a
        /*0ae2*/ 	.byte	0xff
	.zero		1


	//   ....[150]....
        /*0ae4*/ 	.word	0x000134b0
        /*0ae8*/ 	.word	0x00000000
        /*0aec*/ 	.word	0x00000000
        /*0af0*/ 	.short	0x010a
        /*0af2*/ 	.byte	0xff
	.zero		1


	//   ....[151]....
        /*0af4*/ 	.word	0x00013510
        /*0af8*/ 	.word	0x00000000
        /*0afc*/ 	.word	0x00000110
        /*0b00*/ 	.short	0x010a
        /*0b02*/ 	.byte	0xff
	.zero		1


	//   ....[152]....
        /*0b04*/ 	.word	0x00013560
        /*0b08*/ 	.word	0x0000000c
        /*0b0c*/ 	.word	0x000000c0
        /*0b10*/ 	.short	0x010a
        /*0b12*/ 	.byte	0xff
	.zero		1


	//   ....[153]....
        /*0b14*/ 	.word	0x000135c0
        /*0b18*/ 	.word	0x00000000
        /*0b1c*/ 	.word	0x000000b8
        /*0b20*/ 	.short	0x010a
        /*0b22*/ 	.byte	0xff
	.zero		1


	//   ....[154]....
        /*0b24*/ 	.word	0x00013620
        /*0b28*/ 	.word	0x00000009
        /*0b2c*/ 	.word	0x00000090
        /*0b30*/ 	.short	0x010a
        /*0b32*/ 	.byte	0xff
	.zero		1


	//   ....[155]....
        /*0b34*/ 	.word	0x00013680
        /*0b38*/ 	.word	0x00000009
        /*0b3c*/ 	.word	0x00000098
        /*0b40*/ 	.short	0x010a
        /*0b42*/ 	.byte	0xff
	.zero		1


	//   ....[156]....
        /*0b44*/ 	.word	0x000136e0
        /*0b48*/ 	.word	0x00000009
        /*0b4c*/ 	.word	0x000000a0
        /*0b50*/ 	.short	0x010a
        /*0b52*/ 	.byte	0xff
	.zero		1


	//   ....[157]....
        /*0b54*/ 	.word	0x00013740
        /*0b58*/ 	.word	0x00000009
        /*0b5c*/ 	.word	0x000000a8
        /*0b60*/ 	.short	0x010a
        /*0b62*/ 	.byte	0xff
	.zero		1


	//   ....[158]....
        /*0b64*/ 	.word	0x000137a0
        /*0b68*/ 	.word	0x00000000
        /*0b6c*/ 	.word	0x00000090
        /*0b70*/ 	.short	0x010a
        /*0b72*/ 	.byte	0xff
	.zero		1


	//   ....[159]....
        /*0b74*/ 	.word	0x00013800
        /*0b78*/ 	.word	0x00000000
        /*0b7c*/ 	.word	0x00000098
        /*0b80*/ 	.short	0x010a
        /*0b82*/ 	.byte	0xff
	.zero		1


	//   ....[160]....
        /*0b84*/ 	.word	0x00013860
        /*0b88*/ 	.word	0x00000000
        /*0b8c*/ 	.word	0x000000a0
        /*0b90*/ 	.short	0x010a
        /*0b92*/ 	.byte	0xff
	.zero		1


	//   ....[161]....
        /*0b94*/ 	.word	0x000138c0
        /*0b98*/ 	.word	0x00000000
        /*0b9c*/ 	.word	0x000000a8
        /*0ba0*/ 	.short	0x010a
        /*0ba2*/ 	.byte	0xff
	.zero		1


	//   ....[162]....
        /*0ba4*/ 	.word	0x00013920
        /*0ba8*/ 	.word	0x00000003
        /*0bac*/ 	.word	0x00000090
        /*0bb0*/ 	.short	0x010a
        /*0bb2*/ 	.byte	0xff
	.zero		1


	//   ....[163]....
        /*0bb4*/ 	.word	0x00013980
        /*0bb8*/ 	.word	0x00000003
        /*0bbc*/ 	.word	0x00000098
        /*0bc0*/ 	.short	0x010a
        /*0bc2*/ 	.byte	0xff
	.zero		1


	//   ....[164]....
        /*0bc4*/ 	.word	0x000139e0
        /*0bc8*/ 	.word	0x00000003
        /*0bcc*/ 	.word	0x000000a0
        /*0bd0*/ 	.short	0x010a
        /*0bd2*/ 	.byte	0xff
	.zero		1


	//   ....[165]....
        /*0bd4*/ 	.word	0x00013a30
        /*0bd8*/ 	.word	0x00000000
        /*0bdc*/ 	.word	0x000000c0
        /*0be0*/ 	.short	0x010a
        /*0be2*/ 	.byte	0xff
	.zero		1


	//   ....[166]....
        /*0be4*/ 	.word	0x00013a90
        /*0be8*/ 	.word	0x00000003
        /*0bec*/ 	.word	0x00000070
        /*0bf0*/ 	.short	0x010a
        /*0bf2*/ 	.byte	0xff
	.zero		1


	//   ....[167]....
        /*0bf4*/ 	.word	0x00013af0
        /*0bf8*/ 	.word	0x00000003
        /*0bfc*/ 	.word	0x000000e0
        /*0c00*/ 	.short	0x010a
        /*0c02*/ 	.byte	0xff
	.zero		1


	//   ....[168]....
        /*0c04*/ 	.word	0x00013b40
        /*0c08*/ 	.word	0x00000003
        /*0c0c*/ 	.word	0x00000070
        /*0c10*/ 	.short	0x010a
        /*0c12*/ 	.byte	0xff
	.zero		1


	//   ....[169]....
        /*0c14*/ 	.word	0x00013b90
        /*0c18*/ 	.word	0x0000000b
        /*0c1c*/ 	.word	0x00000070
        /*0c20*/ 	.short	0x010a
        /*0c22*/ 	.byte	0xff
	.zero		1


	//   ....[170]....
        /*0c24*/ 	.word	0x00013be0
        /*0c28*/ 	.word	0x00000000
        /*0c2c*/ 	.word	0x00000070
        /*0c30*/ 	.short	0x010a
        /*0c32*/ 	.byte	0xff
	.zero		1


	//   ....[171]....
        /*0c34*/ 	.word	0x00013c30
        /*0c38*/ 	.word	0x00000009
        /*0c3c*/ 	.word	0x00000070
        /*0c40*/ 	.short	0x010a
        /*0c42*/ 	.byte	0xff
	.zero		1


	//   ....[172]....
        /*0c44*/ 	.word	0x00013c80
        /*0c48*/ 	.word	0x00000009
        /*0c4c*/ 	.word	0x00000070
        /*0c50*/ 	.short	0x010a
        /*0c52*/ 	.byte	0xff
	.zero		1


	//   ....[173]....
        /*0c54*/ 	.word	0x00013cd0
        /*0c58*/ 	.word	0x00000000
        /*0c5c*/ 	.word	0x00000070
        /*0c60*/ 	.short	0x010a
        /*0c62*/ 	.byte	0xff
	.zero		1


	//   ....[174]....
        /*0c64*/ 	.word	0x00013d20
        /*0c68*/ 	.word	0x00000003
        /*0c6c*/ 	.word	0x00000070
        /*0c70*/ 	.short	0x010a
        /*0c72*/ 	.byte	0xff
	.zero		1


	//----- nvinfo : EIATTR_NUM_MBARRIERS
	.align		4
.L_47:
        /*0c74*/ 	.byte	0x03, 0x38
        /*0c76*/ 	.short	0x0023


	//----- nvinfo : EIATTR_EXIT_INSTR_OFFSETS
	.align		4
        /*0c78*/ 	.byte	0x04, 0x1c
        /*0c7a*/ 	.short	(.L_49 - .L_48)


	//   ....[0]....
.L_48:
        /*0c7c*/ 	.word	0x00003300


	//   ....[1]....
        /*0c80*/ 	.word	0x00003810


	//   ....[2]....
        /*0c84*/ 	.word	0x00003870


	//   ....[3]....
        /*0c88*/ 	.word	0x00004b20


	//   ....[4]....
        /*0c8c*/ 	.word	0x00006620


	//   ....[5]....
        /*0c90*/ 	.word	0x00006660


	//   ....[6]....
        /*0c94*/ 	.word	0x00012d60


	//   ....[7]....
        /*0c98*/ 	.word	0x00012dd0


	//   ....[8]....
        /*0c9c*/ 	.word	0x00012e00


	//   ....[9]....
        /*0ca0*/ 	.word	0x00012e80


	//----- nvinfo : EIATTR_MAX_THREADS
	.align		4
.L_49:
        /*0ca4*/ 	.byte	0x04, 0x05
        /*0ca6*/ 	.short	(.L_51 - .L_50)
.L_50:
        /*0ca8*/ 	.word	0x00000100
        /*0cac*/ 	.word	0x00000001
        /*0cb0*/ 	.word	0x00000001


	//----- nvinfo : EIATTR_CRS_STACK_SIZE
	.align		4
.L_51:
        /*0cb4*/ 	.byte	0x04, 0x1e
        /*0cb6*/ 	.short	(.L_53 - .L_52)
.L_52:
        /*0cb8*/ 	.word	0x00000000


	//----- nvinfo : EIATTR_CBANK_PARAM_SIZE
	.align		4
.L_53:
        /*0cbc*/ 	.byte	0x03, 0x19
        /*0cbe*/ 	.short	0x0c00


	//----- nvinfo : EIATTR_PARAM_CBANK
	.align		4
        /*0cc0*/ 	.byte	0x04, 0x0a
        /*0cc2*/ 	.short	(.L_55 - .L_54)
	.align		4
.L_54:
        /*0cc4*/ 	.word	index@(.nv.constant0._ZN7cutlass13device_kernelINS_4gemm6kernel13GemmUniversalIN4cute5tupleIJiiiiEEENS1_10collective13CollectiveMmaINS1_46MainloopSm100TmaUmmaWarpSpecializedBlockScaledILi7ELi2ELi1ENS5_IJNS4_1CILi4EEESB_NSA_ILi1EEEEEEEENS5_IJNSA_ILi128EEENSA_ILi256EEESF_EEENS5_IJNS_12float_e2m1_tENS_13float_ue4m3_tEEEENS5_IJNS5_IJlSC_lEEENS4_6LayoutINS5_IJNS5_IJNS5_IJNSA_ILi32EEESB_EEEiEEENS5_IJNS5_IJNSA_ILi16EEESB_EEEiEEENS5_IJSC_iEEEEEENS5_IJSS_NS5_IJNS5_IJNSA_ILi0EEESC_EEENSA_ILi512EEEEEENS5_IJSV_iEEEEEEEEEEESK_S12_NS4_8TiledMMAINS4_8MMA_AtomIJNS4_17SM100_MMA_MXF4_SSISI_SI_fSJ_Li128ELi256ELi16ELNS4_4UMMA5MajorE0ELS17_0ELNS16_7ScaleInE0ELS18_0EEEEEENSM_INS5_IJSC_SC_SC_EEENS5_IJSV_SV_SV_EEEEENS5_IJNS4_10UnderscoreES1E_S1E_EEEEENS5_IJNS4_23SM90_TMA_LOAD_MULTICASTES1H_EEENS5_IJNS4_14ComposedLayoutINS4_7SwizzleILi2ELi4ELi3EEENS4_18smem_ptr_flag_bitsILi4EEENSM_INS5_IJNSA_ILi8EEESF_EEENS5_IJSF_SC_EEEEEEENSM_INS5_IJNS5_IJNS5_IJSO_SC_EEESR_EEESC_NS5_IJSC_NSA_ILi2EEEEEEEEENS5_IJNS5_IJNS5_IJSR_SX_EEESW_EEESV_NS5_IJSB_SX_EEEEEEEEEEEvNS4_8identityES1I_NS5_IJS1S_NSM_INS5_IJNS5_IJNS5_IJSO_S1V_EEESR_EEESC_S1W_EEENS5_IJS1Z_SV_NS5_IJSB_NSA_ILi1024EEEEEEEEEEEEEEvS24_EENS_8epilogue10collective18CollectiveEpilogueINS2E_23Sm100TmaWarpSpecializedILi4ELi2ELi32ELb1ELb0EEEJNS5_IJNSA_ILi64EEESG_SF_EEENS5_IJNSM_IS2J_SC_EENSM_INS5_IJSN_S1V_EEENS5_IJSC_SF_EEEEEEEENS_10bfloat16_tESL_S2Q_SL_NS2E_6fusion15FusionCallbacksIS2I_NS2R_17LinearCombinationIS2Q_fS2Q_fLNS_15FloatRoundStyleE2EEES2K_S2P_JEEENS4_5SM1004TMEM4LOAD26SM100_TMEM_LOAD_32dp32b32xENS4_13SM90_TMA_LOADENS1J_IS1L_NS1M_ILi16EEENSM_INS5_IJS1O_SN_EEENS5_IJSN_SC_EEEEEEENS4_39AutoVectorizingCopyWithAssumedAlignmentILi128EEENS4_14SM90_TMA_STOREES36_S38_S38_EEEvvEEEEvNT_6ParamsE)
        /*0cc8*/ 	.short	0x0380
        /*0cca*/ 	.short	0x0c00


	//----- nvinfo : EIATTR_SW_WAR
	.align		4
.L_55:
        /*0ccc*/ 	.byte	0x04, 0x36
        /*0cce*/ 	.short	(.L_57 - .L_56)
.L_56:
        /*0cd0*/ 	.word	0x00000008
.L_57:


//--------------------- .nv.callgraph             --------------------------
	.section	.nv.callgraph,"",@"SHT_CUDA_CALLGRAPH"
	.align	4
	.sectionentsize	8
	.align		4
        /*0000*/ 	.word	0x00000000
	.align		4
        /*0004*/ 	.word	0xffffffff
	.align		4
        /*0008*/ 	.word	index@(_ZN7cutlass13device_kernelINS_4gemm6kernel13GemmUniversalIN4cute5tupleIJiiiiEEENS1_10collective13CollectiveMmaINS1_46MainloopSm100TmaUmmaWarpSpecializedBlockScaledILi7ELi2ELi1ENS5_IJNS4_1CILi4EEESB_NSA_ILi1EEEEEEEENS5_IJNSA_ILi128EEENSA_ILi256EEESF_EEENS5_IJNS_12float_e2m1_tENS_13float_ue4m3_tEEEENS5_IJNS5_IJlSC_lEEENS4_6LayoutINS5_IJNS5_IJNS5_IJNSA_ILi32EEESB_EEEiEEENS5_IJNS5_IJNSA_ILi16EEESB_EEEiEEENS5_IJSC_iEEEEEENS5_IJSS_NS5_IJNS5_IJNSA_ILi0EEESC_EEENSA_ILi512EEEEEENS5_IJSV_iEEEEEEEEEEESK_S12_NS4_8TiledMMAINS4_8MMA_AtomIJNS4_17SM100_MMA_MXF4_SSISI_SI_fSJ_Li128ELi256ELi16ELNS4_4UMMA5MajorE0ELS17_0ELNS16_7ScaleInE0ELS18_0EEEEEENSM_INS5_IJSC_SC_SC_EEENS5_IJSV_SV_SV_EEEEENS5_IJNS4_10UnderscoreES1E_S1E_EEEEENS5_IJNS4_23SM90_TMA_LOAD_MULTICASTES1H_EEENS5_IJNS4_14ComposedLayoutINS4_7SwizzleILi2ELi4ELi3EEENS4_18smem_ptr_flag_bitsILi4EEENSM_INS5_IJNSA_ILi8EEESF_EEENS5_IJSF_SC_EEEEEEENSM_INS5_IJNS5_IJNS5_IJSO_SC_EEESR_EEESC_NS5_IJSC_NSA_ILi2EEEEEEEEENS5_IJNS5_IJNS5_IJSR_SX_EEESW_EEESV_NS5_IJSB_SX_EEEEEEEEEEEvNS4_8identityES1I_NS5_IJS1S_NSM_INS5_IJNS5_IJNS5_IJSO_S1V_EEESR_EEESC_S1W_EEENS5_IJS1Z_SV_NS5_IJSB_NSA_ILi1024EEEEEEEEEEEEEEvS24_EENS_8epilogue10collective18CollectiveEpilogueINS2E_23Sm100TmaWarpSpecializedILi4ELi2ELi32ELb1ELb0EEEJNS5_IJNSA_ILi64EEESG_SF_EEENS5_IJNSM_IS2J_SC_EENSM_INS5_IJSN_S1V_EEENS5_IJSC_SF_EEEEEEEENS_10bfloat16_tESL_S2Q_SL_NS2E_6fusion15FusionCallbacksIS2I_NS2R_17LinearCombinationIS2Q_fS2Q_fLNS_15FloatRoundStyleE2EEES2K_S2P_JEEENS4_5SM1004TMEM4LOAD26SM100_TMEM_LOAD_32dp32b32xENS4_13SM90_TMA_LOADENS1J_IS1L_NS1M_ILi16EEENSM_INS5_IJS1O_SN_EEENS5_IJSN_SC_EEEEEEENS4_39AutoVectorizingCopyWithAssumedAlignmentILi128EEENS4_14SM90_TMA_STOREES36_S38_S38_EEEvvEEEEvNT_6ParamsE)
	.align		4
        /*000c*/ 	.word	index@(__assertfail)
	.align		4
        /*0010*/ 	.word	0x00000000
	.align		4
        /*0014*/ 	.word	0xfffffffe
	.align		4
        /*0018*/ 	.word	0x00000000
	.align		4
        /*001c*/ 	.word	0xfffffffd
	.align		4
        /*0020*/ 	.word	0x00000000
	.align		4
        /*0024*/ 	.word	0xfffffffc


//--------------------- .nv.constant4             --------------------------
	.section	.nv.constant4,"a",@progbits
	.align	8
	.align		8
.nv.constant4:
        /*0000*/ 	.dword	__assertfail
	.align		8
        /*0008*/ 	.dword	__unnamed_1
	.align		8
        /*0010*/ 	.dword	__unnamed_2
	.align		8
        /*0018*/ 	.dword	_ZN40_INTERNAL_650c980c_4_k_cu_4c8528a4_216374cuda3std3__45__cpo5beginE
	.align		8
        /*0020*/ 	.dword	_ZN40_INTERNAL_650c980c_4_k_cu_4c8528a4_216374cuda3std3__45__cpo3endE
	.align		8
        /*0028*/ 	.dword	_ZN40_INTERNAL_650c980c_4_k_cu_4c8528a4_216374cuda3std3__45__cpo6cbeginE
	.align		8
        /*0030*/ 	.dword	_ZN40_INTERNAL_650c980c_4_k_cu_4c8528a4_216374cuda3std3__45__cpo4cendE
	.align		8
        /*0038*/ 	.dword	_ZN40_INTERNAL_650c980c_4_k_cu_4c8528a4_216374cuda3std3__442_GLOBAL__N__650c980c_4_k_cu_4c8528a4_216376ignoreE
	.align		8
        /*0040*/ 	.dword	_ZN40_INTERNAL_650c980c_4_k_cu_4c8528a4_216374cuda3std3__419piecewise_constructE
	.align		8
        /*0048*/ 	.dword	_ZN40_INTERNAL_650c980c_4_k_cu_4c8528a4_216374cuda3std3__48in_placeE
	.align		8
        /*0050*/ 	.dword	_ZN40_INTERNAL_650c980c_4_k_cu_4c8528a4_216374cuda3std6ranges3__45__cpo4swapE
	.align		8
        /*0058*/ 	.dword	_ZN40_INTERNAL_650c980c_4_k_cu_4c8528a4_216374cuda3std6ranges3__45__cpo9iter_moveE
	.align		8
        /*0060*/ 	.dword	_ZN40_INTERNAL_650c980c_4_k_cu_4c8528a4_216374cute7productE
	.align		8
        /*0068*/ 	.dword	_ZN40_INTERNAL_650c980c_4_k_cu_4c8528a4_216374cute1_E
	.align		8
        /*0070*/ 	.dword	$str$25
	.align		8
        /*0078*/ 	.dword	$str$26
	.align		8
        /*0080*/ 	.dword	$str$29
	.align		8
        /*0088*/ 	.dword	$str$30


//--------------------- .text._ZN7cutlass13device_kernelINS_4gemm6kernel13GemmUniversalIN4cute5tupleIJiiiiEEENS1_10collective13CollectiveMmaINS1_46MainloopSm100TmaUmmaWarpSpecializedBlockScaledILi7ELi2ELi1ENS5_IJNS4_1CILi4EEESB_NSA_ILi1EEEEEEEENS5_IJNSA_ILi128EEENSA_ILi256EEESF_EEENS5_IJNS_12float_e2m1_tENS_13float_ue4m3_tEEEENS5_IJNS5_IJlSC_lEEENS4_6LayoutINS5_IJNS5_IJNS5_IJNSA_ILi32EEESB_EEEiEEENS5_IJNS5_IJNSA_ILi16EEESB_EEEiEEENS5_IJSC_iEEEEEENS5_IJSS_NS5_IJNS5_IJNSA_ILi0EEESC_EEENSA_ILi512EEEEEENS5_IJSV_iEEEEEEEEEEESK_S12_NS4_8TiledMMAINS4_8MMA_AtomIJNS4_17SM100_MMA_MXF4_SSISI_SI_fSJ_Li128ELi256ELi16ELNS4_4UMMA5MajorE0ELS17_0ELNS16_7ScaleInE0ELS18_0EEEEEENSM_INS5_IJSC_SC_SC_EEENS5_IJSV_SV_SV_EEEEENS5_IJNS4_10UnderscoreES1E_S1E_EEEEENS5_IJNS4_23SM90_TMA_LOAD_MULTICASTES1H_EEENS5_IJNS4_14ComposedLayoutINS4_7SwizzleILi2ELi4ELi3EEENS4_18smem_ptr_flag_bitsILi4EEENSM_INS5_IJNSA_ILi8EEESF_EEENS5_IJSF_SC_EEEEEEENSM_INS5_IJNS5_IJNS5_IJSO_SC_EEESR_EEESC_NS5_IJSC_NSA_ILi2EEEEEEEEENS5_IJNS5_IJNS5_IJSR_SX_EEESW_EEESV_NS5_IJSB_SX_EEEEEEEEEEEvNS4_8identityES1I_NS5_IJS1S_NSM_INS5_IJNS5_IJNS5_IJSO_S1V_EEESR_EEESC_S1W_EEENS5_IJS1Z_SV_NS5_IJSB_NSA_ILi1024EEEEEEEEEEEEEEvS24_EENS_8epilogue10collective18CollectiveEpilogueINS2E_23Sm100TmaWarpSpecializedILi4ELi2ELi32ELb1ELb0EEEJNS5_IJNSA_ILi64EEESG_SF_EEENS5_IJNSM_IS2J_SC_EENSM_INS5_IJSN_S1V_EEENS5_IJSC_SF_EEEEEEEENS_10bfloat16_tESL_S2Q_SL_NS2E_6fusion15FusionCallbacksIS2I_NS2R_17LinearCombinationIS2Q_fS2Q_fLNS_15FloatRoundStyleE2EEES2K_S2P_JEEENS4_5SM1004TMEM4LOAD26SM100_TMEM_LOAD_32dp32b32xENS4_13SM90_TMA_LOADENS1J_IS1L_NS1M_ILi16EEENSM_INS5_IJS1O_SN_EEENS5_IJSN_SC_EEEEEEENS4_39AutoVectorizingCopyWithAssumedAlignmentILi128EEENS4_14SM90_TMA_STOREES36_S38_S38_EEEvvEEEEvNT_6ParamsE --------------------------
	.section	.text._ZN7cutlass13device_kernelINS_4gemm6kernel13GemmUniversalIN4cute5tupleIJiiiiEEENS1_10collective13CollectiveMmaINS1_46MainloopSm100TmaUmmaWarpSpecializedBlockScaledILi7ELi2ELi1ENS5_IJNS4_1CILi4EEESB_NSA_ILi1EEEEEEEENS5_IJNSA_ILi128EEENSA_ILi256EEESF_EEENS5_IJNS_12float_e2m1_tENS_13float_ue4m3_tEEEENS5_IJNS5_IJlSC_lEEENS4_6LayoutINS5_IJNS5_IJNS5_IJNSA_ILi32EEESB_EEEiEEENS5_IJNS5_IJNSA_ILi16EEESB_EEEiEEENS5_IJSC_iEEEEEENS5_IJSS_NS5_IJNS5_IJNSA_ILi0EEESC_EEENSA_ILi512EEEEEENS5_IJSV_iEEEEEEEEEEESK_S12_NS4_8TiledMMAINS4_8MMA_AtomIJNS4_17SM100_MMA_MXF4_SSISI_SI_fSJ_Li128ELi256ELi16ELNS4_4UMMA5MajorE0ELS17_0ELNS16_7ScaleInE0ELS18_0EEEEEENSM_INS5_IJSC_SC_SC_EEENS5_IJSV_SV_SV_EEEEENS5_IJNS4_10UnderscoreES1E_S1E_EEEEENS5_IJNS4_23SM90_TMA_LOAD_MULTICASTES1H_EEENS5_IJNS4_14ComposedLayoutINS4_7SwizzleILi2ELi4ELi3EEENS4_18smem_ptr_flag_bitsILi4EEENSM_INS5_IJNSA_ILi8EEESF_EEENS5_IJSF_SC_EEEEEEENSM_INS5_IJNS5_IJNS5_IJSO_SC_EEESR_EEESC_NS5_IJSC_NSA_ILi2EEEEEEEEENS5_IJNS5_IJNS5_IJSR_SX_EEESW_EEESV_NS5_IJSB_SX_EEEEEEEEEEEvNS4_8identityES1I_NS5_IJS1S_NSM_INS5_IJNS5_IJNS5_IJSO_S1V_EEESR_EEESC_S1W_EEENS5_IJS1Z_SV_NS5_IJSB_NSA_ILi1024EEEEEEEEEEEEEEvS24_EENS_8epilogue10collective18CollectiveEpilogueINS2E_23Sm100TmaWarpSpecializedILi4ELi2ELi32ELb1ELb0EEEJNS5_IJNSA_ILi64EEESG_SF_EEENS5_IJNSM_IS2J_SC_EENSM_INS5_IJSN_S1V_EEENS5_IJSC_SF_EEEEEEEENS_10bfloat16_tESL_S2Q_SL_NS2E_6fusion15FusionCallbacksIS2I_NS2R_17LinearCombinationIS2Q_fS2Q_fLNS_15FloatRoundStyleE2EEES2K_S2P_JEEENS4_5SM1004TMEM4LOAD26SM100_TMEM_LOAD_32dp32b32xENS4_13SM90_TMA_LOADENS1J_IS1L_NS1M_ILi16EEENSM_INS5_IJS1O_SN_EEENS5_IJSN_SC_EEEEEEENS4_39AutoVectorizingCopyWithAssumedAlignmentILi128EEENS4_14SM90_TMA_STOREES36_S38_S38_EEEvvEEEEvNT_6ParamsE,"ax",@progbits
	.align	128
.text._ZN7cutlass13device_kernelINS_4gemm6kernel13GemmUniversalIN4cute5tupleIJiiiiEEENS1_10collective13CollectiveMmaINS1_46MainloopSm100TmaUmmaWarpSpecializedBlockScaledILi7ELi2ELi1ENS5_IJNS4_1CILi4EEESB_NSA_ILi1EEEEEEEENS5_IJNSA_ILi128EEENSA_ILi256EEESF_EEENS5_IJNS_12float_e2m1_tENS_13float_ue4m3_tEEEENS5_IJNS5_IJlSC_lEEENS4_6LayoutINS5_IJNS5_IJNS5_IJNSA_ILi32EEESB_EEEiEEENS5_IJNS5_IJNSA_ILi16EEESB_EEEiEEENS5_IJSC_iEEEEEENS5_IJSS_NS5_IJNS5_IJNSA_ILi0EEESC_EEENSA_ILi512EEEEEENS5_IJSV_iEEEEEEEEEEESK_S12_NS4_8TiledMMAINS4_8MMA_AtomIJNS4_17SM100_MMA_MXF4_SSISI_SI_fSJ_Li128ELi256ELi16ELNS4_4UMMA5MajorE0ELS17_0ELNS16_7ScaleInE0ELS18_0EEEEEENSM_INS5_IJSC_SC_SC_EEENS5_IJSV_SV_SV_EEEEENS5_IJNS4_10UnderscoreES1E_S1E_EEEEENS5_IJNS4_23SM90_TMA_LOAD_MULTICASTES1H_EEENS5_IJNS4_14ComposedLayoutINS4_7SwizzleILi2ELi4ELi3EEENS4_18smem_ptr_flag_bitsILi4EEENSM_INS5_IJNSA_ILi8EEESF_EEENS5_IJSF_SC_EEEEEEENSM_INS5_IJNS5_IJNS5_IJSO_SC_EEESR_EEESC_NS5_IJSC_NSA_ILi2EEEEEEEEENS5_IJNS5_IJNS5_IJSR_SX_EEESW_EEESV_NS5_IJSB_SX_EEEEEEEEEEEvNS4_8identityES1I_NS5_IJS1S_NSM_INS5_IJNS5_IJNS5_IJSO_S1V_EEESR_EEESC_S1W_EEENS5_IJS1Z_SV_NS5_IJSB_NSA_ILi1024EEEEEEEEEEEEEEvS24_EENS_8epilogue10collective18CollectiveEpilogueINS2E_23Sm100TmaWarpSpecializedILi4ELi2ELi32ELb1ELb0EEEJNS5_IJNSA_ILi64EEESG_SF_EEENS5_IJNSM_IS2J_SC_EENSM_INS5_IJSN_S1V_EEENS5_IJSC_SF_EEEEEEEENS_10bfloat16_tESL_S2Q_SL_NS2E_6fusion15FusionCallbacksIS2I_NS2R_17LinearCombinationIS2Q_fS2Q_fLNS_15FloatRoundStyleE2EEES2K_S2P_JEEENS4_5SM1004TMEM4LOAD26SM100_TMEM_LOAD_32dp32b32xENS4_13SM90_TMA_LOADENS1J_IS1L_NS1M_ILi16EEENSM_INS5_IJS1O_SN_EEENS5_IJSN_SC_EEEEEEENS4_39AutoVectorizingCopyWithAssumedAlignmentILi128EEENS4_14SM90_TMA_STOREES36_S38_S38_EEEvvEEEEvNT_6ParamsE:
        .type           _ZN7cutlass13device_kernelINS_4gemm6kernel13GemmUniversalIN4cute5tupleIJiiiiEEENS1_10collective13CollectiveMmaINS1_46MainloopSm100TmaUmmaWarpSpecializedBlockScaledILi7ELi2ELi1ENS5_IJNS4_1CILi4EEESB_NSA_ILi1EEEEEEEENS5_IJNSA_ILi128EEENSA_ILi256EEESF_EEENS5_IJNS_12float_e2m1_tENS_13float_ue4m3_tEEEENS5_IJNS5_IJlSC_lEEENS4_6LayoutINS5_IJNS5_IJNS5_IJNSA_ILi32EEESB_EEEiEEENS5_IJNS5_IJNSA_ILi16EEESB_EEEiEEENS5_IJSC_iEEEEEENS5_IJSS_NS5_IJNS5_IJNSA_ILi0EEESC_EEENSA_ILi512EEEEEENS5_IJSV_iEEEEEEEEEEESK_S12_NS4_8TiledMMAINS4_8MMA_AtomIJNS4_17SM100_MMA_MXF4_SSISI_SI_fSJ_Li128ELi256ELi16ELNS4_4UMMA5MajorE0ELS17_0ELNS16_7ScaleInE0ELS18_0EEEEEENSM_INS5_IJSC_SC_SC_EEENS5_IJSV_SV_SV_EEEEENS5_IJNS4_10UnderscoreES1E_S1E_EEEEENS5_IJNS4_23SM90_TMA_LOAD_MULTICASTES1H_EEENS5_IJNS4_14ComposedLayoutINS4_7SwizzleILi2ELi4ELi3EEENS4_18smem_ptr_flag_bitsILi4EEENSM_INS5_IJNSA_ILi8EEESF_EEENS5_IJSF_SC_EEEEEEENSM_INS5_IJNS5_IJNS5_IJSO_SC_EEESR_EEESC_NS5_IJSC_NSA_ILi2EEEEEEEEENS5_IJNS5_IJNS5_IJSR_SX_EEESW_EEESV_NS5_IJSB_SX_EEEEEEEEEEEvNS4_8identityES1I_NS5_IJS1S_NSM_INS5_IJNS5_IJNS5_IJSO_S1V_EEESR_EEESC_S1W_EEENS5_IJS1Z_SV_NS5_IJSB_NSA_ILi1024EEEEEEEEEEEEEEvS24_EENS_8epilogue10collective18CollectiveEpilogueINS2E_23Sm100TmaWarpSpecializedILi4ELi2ELi32ELb1ELb0EEEJNS5_IJNSA_ILi64EEESG_SF_EEENS5_IJNSM_IS2J_SC_EENSM_INS5_IJSN_S1V_EEENS5_IJSC_SF_EEEEEEEENS_10bfloat16_tESL_S2Q_SL_NS2E_6fusion15FusionCallbacksIS2I_NS2R_17LinearCombinationIS2Q_fS2Q_fLNS_15FloatRoundStyleE2EEES2K_S2P_JEEENS4_5SM1004TMEM4LOAD26SM100_TMEM_LOAD_32dp32b32xENS4_13SM90_TMA_LOADENS1J_IS1L_NS1M_ILi16EEENSM_INS5_IJS1O_SN_EEENS5_IJSN_SC_EEEEEEENS4_39AutoVectorizingCopyWithAssumedAlignmentILi128EEENS4_14SM90_TMA_STOREES36_S38_S38_EEEvvEEEEvNT_6ParamsE,@function
        .size           _ZN7cutlass13device_kernelINS_4gemm6kernel13GemmUniversalIN4cute5tupleIJiiiiEEENS1_10collective13CollectiveMmaINS1_46MainloopSm100TmaUmmaWarpSpecializedBlockScaledILi7ELi2ELi1ENS5_IJNS4_1CILi4EEESB_NSA_ILi1EEEEEEEENS5_IJNSA_ILi128EEENSA_ILi256EEESF_EEENS5_IJNS_12float_e2m1_tENS_13float_ue4m3_tEEEENS5_IJNS5_IJlSC_lEEENS4_6LayoutINS5_IJNS5_IJNS5_IJNSA_ILi32EEESB_EEEiEEENS5_IJNS5_IJNSA_ILi16EEESB_EEEiEEENS5_IJSC_iEEEEEENS5_IJSS_NS5_IJNS5_IJNSA_ILi0EEESC_EEENSA_ILi512EEEEEENS5_IJSV_iEEEEEEEEEEESK_S12_NS4_8TiledMMAINS4_8MMA_AtomIJNS4_17SM100_MMA_MXF4_SSISI_SI_fSJ_Li128ELi256ELi16ELNS4_4UMMA5MajorE0ELS17_0ELNS16_7ScaleInE0ELS18_0EEEEEENSM_INS5_IJSC_SC_SC_EEENS5_IJSV_SV_SV_EEEEENS5_IJNS4_10UnderscoreES1E_S1E_EEEEENS5_IJNS4_23SM90_TMA_LOAD_MULTICASTES1H_EEENS5_IJNS4_14ComposedLayoutINS4_7SwizzleILi2ELi4ELi3EEENS4_18smem_ptr_flag_bitsILi4EEENSM_INS5_IJNSA_ILi8EEESF_EEENS5_IJSF_SC_EEEEEEENSM_INS5_IJNS5_IJNS5_IJSO_SC_EEESR_EEESC_NS5_IJSC_NSA_ILi2EEEEEEEEENS5_IJNS5_IJNS5_IJSR_SX_EEESW_EEESV_NS5_IJSB_SX_EEEEEEEEEEEvNS4_8identityES1I_NS5_IJS1S_NSM_INS5_IJNS5_IJNS5_IJSO_S1V_EEESR_EEESC_S1W_EEENS5_IJS1Z_SV_NS5_IJSB_NSA_ILi1024EEEEEEEEEEEEEEvS24_EENS_8epilogue10collective18CollectiveEpilogueINS2E_23Sm100TmaWarpSpecializedILi4ELi2ELi32ELb1ELb0EEEJNS5_IJNSA_ILi64EEESG_SF_EEENS5_IJNSM_IS2J_SC_EENSM_INS5_IJSN_S1V_EEENS5_IJSC_SF_EEEEEEEENS_10bfloat16_tESL_S2Q_SL_NS2E_6fusion15FusionCallbacksIS2I_NS2R_17LinearCombinationIS2Q_fS2Q_fLNS_15FloatRoundStyleE2EEES2K_S2P_JEEENS4_5SM1004TMEM4LOAD26SM100_TMEM_LOAD_32dp32b32xENS4_13SM90_TMA_LOADENS1J_IS1L_NS1M_ILi16EEENSM_INS5_IJS1O_SN_EEENS5_IJSN_SC_EEEEEEENS4_39AutoVectorizingCopyWithAssumedAlignmentILi128EEENS4_14SM90_TMA_STOREES36_S38_S38_EEEvvEEEEvNT_6ParamsE,(.L_x_251 - _ZN7cutlass13device_kernelINS_4gemm6kernel13GemmUniversalIN4cute5tupleIJiiiiEEENS1_10collective13CollectiveMmaINS1_46MainloopSm100TmaUmmaWarpSpecializedBlockScaledILi7ELi2ELi1ENS5_IJNS4_1CILi4EEESB_NSA_ILi1EEEEEEEENS5_IJNSA_ILi128EEENSA_ILi256EEESF_EEENS5_IJNS_12float_e2m1_tENS_13float_ue4m3_tEEEENS5_IJNS5_IJlSC_lEEENS4_6LayoutINS5_IJNS5_IJNS5_IJNSA_ILi32EEESB_EEEiEEENS5_IJNS5_IJNSA_ILi16EEESB_EEEiEEENS5_IJSC_iEEEEEENS5_IJSS_NS5_IJNS5_IJNSA_ILi0EEESC_EEENSA_ILi512EEEEEENS5_IJSV_iEEEEEEEEEEESK_S12_NS4_8TiledMMAINS4_8MMA_AtomIJNS4_17SM100_MMA_MXF4_SSISI_SI_fSJ_Li128ELi256ELi16ELNS4_4UMMA5MajorE0ELS17_0ELNS16_7ScaleInE0ELS18_0EEEEEENSM_INS5_IJSC_SC_SC_EEENS5_IJSV_SV_SV_EEEEENS5_IJNS4_10UnderscoreES1E_S1E_EEEEENS5_IJNS4_23SM90_TMA_LOAD_MULTICASTES1H_EEENS5_IJNS4_14ComposedLayoutINS4_7SwizzleILi2ELi4ELi3EEENS4_18smem_ptr_flag_bitsILi4EEENSM_INS5_IJNSA_ILi8EEESF_EEENS5_IJSF_SC_EEEEEEENSM_INS5_IJNS5_IJNS5_IJSO_SC_EEESR_EEESC_NS5_IJSC_NSA_ILi2EEEEEEEEENS5_IJNS5_IJNS5_IJSR_SX_EEESW_EEESV_NS5_IJSB_SX_EEEEEEEEEEEvNS4_8identityES1I_NS5_IJS1S_NSM_INS5_IJNS5_IJNS5_IJSO_S1V_EEESR_EEESC_S1W_EEENS5_IJS1Z_SV_NS5_IJSB_NSA_ILi1024EEEEEEEEEEEEEEvS24_EENS_8epilogue10collective18CollectiveEpilogueINS2E_23Sm100TmaWarpSpecializedILi4ELi2ELi32ELb1ELb0EEEJNS5_IJNSA_ILi64EEESG_SF_EEENS5_IJNSM_IS2J_SC_EENSM_INS5_IJSN_S1V_EEENS5_IJSC_SF_EEEEEEEENS_10bfloat16_tESL_S2Q_SL_NS2E_6fusion15FusionCallbacksIS2I_NS2R_17LinearCombinationIS2Q_fS2Q_fLNS_15FloatRoundStyleE2EEES2K_S2P_JEEENS4_5SM1004TMEM4LOAD26SM100_TMEM_LOAD_32dp32b32xENS4_13SM90_TMA_LOADENS1J_IS1L_NS1M_ILi16EEENSM_INS5_IJS1O_SN_EEENS5_IJSN_SC_EEEEEEENS4_39AutoVectorizingCopyWithAssumedAlignmentILi128EEENS4_14SM90_TMA_STOREES36_S38_S38_EEEvvEEEEvNT_6ParamsE)
        .other          _ZN7cutlass13device_kernelINS_4gemm6kernel13GemmUniversalIN4cute5tupleIJiiiiEEENS1_10collective13CollectiveMmaINS1_46MainloopSm100TmaUmmaWarpSpecializedBlockScaledILi7ELi2ELi1ENS5_IJNS4_1CILi4EEESB_NSA_ILi1EEEEEEEENS5_IJNSA_ILi128EEENSA_ILi256EEESF_EEENS5_IJNS_12float_e2m1_tENS_13float_ue4m3_tEEEENS5_IJNS5_IJlSC_lEEENS4_6LayoutINS5_IJNS5_IJNS5_IJNSA_ILi32EEESB_EEEiEEENS5_IJNS5_IJNSA_ILi16EEESB_EEEiEEENS5_IJSC_iEEEEEENS5_IJSS_NS5_IJNS5_IJNSA_ILi0EEESC_EEENSA_ILi512EEEEEENS5_IJSV_iEEEEEEEEEEESK_S12_NS4_8TiledMMAINS4_8MMA_AtomIJNS4_17SM100_MMA_MXF4_SSISI_SI_fSJ_Li128ELi256ELi16ELNS4_4UMMA5MajorE0ELS17_0ELNS16_7ScaleInE0ELS18_0EEEEEENSM_INS5_IJSC_SC_SC_EEENS5_IJSV_SV_SV_EEEEENS5_IJNS4_10UnderscoreES1E_S1E_EEEEENS5_IJNS4_23SM90_TMA_LOAD_MULTICASTES1H_EEENS5_IJNS4_14ComposedLayoutINS4_7SwizzleILi2ELi4ELi3EEENS4_18smem_ptr_flag_bitsILi4EEENSM_INS5_IJNSA_ILi8EEESF_EEENS5_IJSF_SC_EEEEEEENSM_INS5_IJNS5_IJNS5_IJSO_SC_EEESR_EEESC_NS5_IJSC_NSA_ILi2EEEEEEEEENS5_IJNS5_IJNS5_IJSR_SX_EEESW_EEESV_NS5_IJSB_SX_EEEEEEEEEEEvNS4_8identityES1I_NS5_IJS1S_NSM_INS5_IJNS5_IJNS5_IJSO_S1V_EEESR_EEESC_S1W_EEENS5_IJS1Z_SV_NS5_IJSB_NSA_ILi1024EEEEEEEEEEEEEEvS24_EENS_8epilogue10collective18CollectiveEpilogueINS2E_23Sm100TmaWarpSpecializedILi4ELi2ELi32ELb1ELb0EEEJNS5_IJNSA_ILi64EEESG_SF_EEENS5_IJNSM_IS2J_SC_EENSM_INS5_IJSN_S1V_EEENS5_IJSC_SF_EEEEEEEENS_10bfloat16_tESL_S2Q_SL_NS2E_6fusion15FusionCallbacksIS2I_NS2R_17LinearCombinationIS2Q_fS2Q_fLNS_15FloatRoundStyleE2EEES2K_S2P_JEEENS4_5SM1004TMEM4LOAD26SM100_TMEM_LOAD_32dp32b32xENS4_13SM90_TMA_LOADENS1J_IS1L_NS1M_ILi16EEENSM_INS5_IJS1O_SN_EEENS5_IJSN_SC_EEEEEEENS4_39AutoVectorizingCopyWithAssumedAlignmentILi128EEENS4_14SM90_TMA_STOREES36_S38_S38_EEEvvEEEEvNT_6ParamsE,@"STO_CUDA_ENTRY STV_DEFAULT"
_ZN7cutlass13device_kernelINS_4gemm6kernel13GemmUniversalIN4cute5tupleIJiiiiEEENS1_10collective13CollectiveMmaINS1_46MainloopSm100TmaUmmaWarpSpecializedBlockScaledILi7ELi2ELi1ENS5_IJNS4_1CILi4EEESB_NSA_ILi1EEEEEEEENS5_IJNSA_ILi128EEENSA_ILi256EEESF_EEENS5_IJNS_12float_e2m1_tENS_13float_ue4m3_tEEEENS5_IJNS5_IJlSC_lEEENS4_6LayoutINS5_IJNS5_IJNS5_IJNSA_ILi32EEESB_EEEiEEENS5_IJNS5_IJNSA_ILi16EEESB_EEEiEEENS5_IJSC_iEEEEEENS5_IJSS_NS5_IJNS5_IJNSA_ILi0EEESC_EEENSA_ILi512EEEEEENS5_IJSV_iEEEEEEEEEEESK_S12_NS4_8TiledMMAINS4_8MMA_AtomIJNS4_17SM100_MMA_MXF4_SSISI_SI_fSJ_Li128ELi256ELi16ELNS4_4UMMA5MajorE0ELS17_0ELNS16_7ScaleInE0ELS18_0EEEEEENSM_INS5_IJSC_SC_SC_EEENS5_IJSV_SV_SV_EEEEENS5_IJNS4_10UnderscoreES1E_S1E_EEEEENS5_IJNS4_23SM90_TMA_LOAD_MULTICASTES1H_EEENS5_IJNS4_14ComposedLayoutINS4_7SwizzleILi2ELi4ELi3EEENS4_18smem_ptr_flag_bitsILi4EEENSM_INS5_IJNSA_ILi8EEESF_EEENS5_IJSF_SC_EEEEEEENSM_INS5_IJNS5_IJNS5_IJSO_SC_EEESR_EEESC_NS5_IJSC_NSA_ILi2EEEEEEEEENS5_IJNS5_IJNS5_IJSR_SX_EEESW_EEESV_NS5_IJSB_SX_EEEEEEEEEEEvNS4_8identityES1I_NS5_IJS1S_NSM_INS5_IJNS5_IJNS5_IJSO_S1V_EEESR_EEESC_S1W_EEENS5_IJS1Z_SV_NS5_IJSB_NSA_ILi1024EEEEEEEEEEEEEEvS24_EENS_8epilogue10collective18CollectiveEpilogueINS2E_23Sm100TmaWarpSpecializedILi4ELi2ELi32ELb1ELb0EEEJNS5_IJNSA_ILi64EEESG_SF_EEENS5_IJNSM_IS2J_SC_EENSM_INS5_IJSN_S1V_EEENS5_IJSC_SF_EEEEEEEENS_10bfloat16_tESL_S2Q_SL_NS2E_6fusion15FusionCallbacksIS2I_NS2R_17LinearCombinationIS2Q_fS2Q_fLNS_15FloatRoundStyleE2EEES2K_S2P_JEEENS4_5SM1004TMEM4LOAD26SM100_TMEM_LOAD_32dp32b32xENS4_13SM90_TMA_LOADENS1J_IS1L_NS1M_ILi16EEENSM_INS5_IJS1O_SN_EEENS5_IJSN_SC_EEEEEEENS4_39AutoVectorizingCopyWithAssumedAlignmentILi128EEENS4_14SM90_TMA_STOREES36_S38_S38_EEEvvEEEEvNT_6ParamsE:
[----:B------:R-:W1:Y:S01]  /*0000*/  LDC R1, c[0x0][0x37c] ;  /* 0x0000df00ff017b82 */ /* 0x000e620000000800 */
[----:B------:R-:W2:Y:S01]  /*0010*/  S2R R187, SR_TID.X ;  /* 0x0000000000bb7919 */ /* 0x000ea20000002100 */
[----:B------:R-:W3:Y:S01]  /*0020*/  LDCU.64 UR12, c[0x0][0xc90] ;  /* 0x00019200ff0c77ac */ /* 0x000ee20008000a00 */
[----:B------:R-:W-:Y:S02]  /*0030*/  PRMT R180, RZ, 0x7610, R180 ;  /* 0x00007610ffb47816 */ /* 0x000fe400000000b4 */
[----:B------:R-:W-:Y:S02]  /*0040*/  ELECT P4, URZ, PT ;  /* 0x0000000000ff782f */ /* 0x000fe40003880000 */
[----:B---3--:R-:W-:-:S04]  /*0050*/  ISETP.NE.U32.AND P0, PT, RZ, UR12, PT ;  /* 0x0000000cff007c0c */ /* 0x008fc8000bf05070 */
[----:B------:R-:W-:Y:S02]  /*0060*/  ISETP.NE.AND.EX P1, PT, RZ, UR13, PT, P0 ;  /* 0x0000000dff007c0c */ /* 0x000fe4000bf25300 */
[----:B--2---:R-:W-:-:S05]  /*0070*/  SHF.R.U32.HI R181, RZ, 0x5, R187 ;  /* 0x00000005ffb57819 */ /* 0x004fca00000116bb */
[----:B------:R-:W2:Y:S02]  /*0080*/  SHFL.IDX PT, R0, R181, RZ, 0x1f ;  /* 0x00001fffb5007589 */ /* 0x000ea400000e0000 */
[----:B--2---:R-:W-:-:S04]  /*0090*/  R2UR UR19, R0 ;  /* 0x00000000001372ca */ /* 0x004fc800000e0000 */
[----:B-1----:R-:W-:Y:S05]  /*00a0*/  @P1 BRA `(.L_x_0) ;  /* 0x0000000000301947 */ /* 0x002fea0003800000 */
[----:B------:R-:W1:Y:S02]  /*00b0*/  LDCU.64 UR4, c[0x0][0xc88] ;  /* 0x00019100ff0477ac */ /* 0x000e640008000a00 */
[----:B-1----:R-:W-:-:S04]  /*00c0*/  UISETP.NE.U32.AND UP0, UPT, UR4, URZ, UPT ;  /* 0x000000ff0400728c */ /* 0x002fc8000bf05070 */
[----:B------:R-:W-:-:S09]  /*00d0*/  UISETP.NE.AND.EX UP0, UPT, UR5, URZ, UPT, UP0 ;  /* 0x000000ff0500728c */ /* 0x000fd2000bf05300 */
[----:B------:R-:W-:Y:S05]  /*00e0*/  BRA.U !UP0, `(.L_x_1) ;  /* 0x0000000108147547 */ /* 0x000fea000b800000 */
[----:B------:R-:W1:Y:S01]  /*00f0*/  LDC.64 R2, c[0x0][0xc88] ;  /* 0x00032200ff027b82 */ /* 0x000e620000000a00 */
[----:B------:R-:W1:Y:S02]  /*0100*/  LDCU.64 UR4, c[0x0][0x358] ;  /* 0x00006b00ff0477ac */ /* 0x000e640008000a00 */
[----:B-1----:R1:W5:Y:S01]  /*0110*/  LDG.E R133, desc[UR4][R2.64] ;  /* 0x0000000402857981 */ /* 0x002362000c1e1900 */
[----:B------:R-:W-:Y:S01]  /*0120*/  HFMA2 R180, -RZ, RZ, 0, 5.9604644775390625e-08 ;  /* 0x00000001ffb47431 */ /* 0x000fe200000001ff */
[----:B------:R-:W-:Y:S05]  /*0130*/  BRA `(.L_x_0) ;  /* 0x00000000000c7947 */ /* 0x000fea0003800000 */
.L_x_1:
[----:B------:R-:W1:Y:S01]  /*0140*/  LDCU UR4, c[0x0][0xc80] ;  /* 0x00019000ff0477ac */ /* 0x000e620008000800 */
[----:B------:R-:W-:Y:S01]  /*0150*/  HFMA2 R180, -RZ, RZ, 0, 5.9604644775390625e-08 ;  /* 0x00000001ffb47431 */ /* 0x000fe200000001ff */
[----:B-1----:R-:W-:-:S07]  /*0160*/  MOV R133, UR4 ;  /* 0x0000000400857c02 */ /* 0x002fce0008000f00 */
.L_x_0:
[----:B------:R-:W2:Y:S02]  /*0170*/  LDCU.64 UR4, c[0x0][0xcb0] ;  /* 0x00019600ff0477ac */ /* 0x000ea40008000a00 */
[----:B--2---:R-:W-:-:S04]  /*0180*/  UISETP.NE.U32.AND UP0, UPT, UR4, URZ, UPT ;  /* 0x000000ff0400728c */ /* 0x004fc8000bf05070 */
[----:B------:R-:W-:-:S09]  /*0190*/  UISETP.NE.AND.EX UP0, UPT, UR5, URZ, UPT, UP0 ;  /* 0x000000ff0500728c */ /* 0x000fd2000bf05300 */
[----:B------:R-:W-:Y:S05]  /*01a0*/  BRA.U UP0, `(.L_x_2) ;  /* 0x0000000100287547 */ /* 0x000fea000b800000 */
[----:B------:R-:W2:Y:S02]  /*01b0*/  LDCU.64 UR4, c[0x0][0xca8] ;  /* 0x00019500ff0477ac */ /* 0x000ea40008000a00 */
[----:B--2---:R-:W-:-:S04]  /*01c0*/  UISETP.NE.U32.AND UP0, UPT, UR4, URZ, UPT ;  /* 0x000000ff0400728c */ /* 0x004fc8000bf05070 */
[----:B------:R-:W-:-:S09]  /*01d0*/  UISETP.NE.AND.EX UP0, UPT, UR5, URZ, UPT, UP0 ;  /* 0x000000ff0500728c */ /* 0x000fd2000bf05300 */
[----:B------:R-:W-:Y:S05]  /*01e0*/  BRA.U !UP0, `(.L_x_3) ;  /* 0x0000000108107547 */ /* 0x000fea000b800000 */
[----:B------:R-:W2:Y:S01]  /*01f0*/  LDC.64 R130, c[0x0][0xca8] ;  /* 0x00032a00ff827b82 */ /* 0x000ea20000000a00 */
[----:B------:R-:W2:Y:S02]  /*0200*/  LDCU.64 UR4, c[0x0][0x358] ;  /* 0x00006b00ff0477ac */ /* 0x000ea40008000a00 */
[----:B--2---:R2:W5:Y:S01]  /*0210*/  LDG.E R130, desc[UR4][R130.64] ;  /* 0x0000000482827981 */ /* 0x004562000c1e1900 */
[----:B------:R-:W-:Y:S05]  /*0220*/  BRA `(.L_x_2) ;  /* 0x0000000000087947 */ /* 0x000fea0003800000 */
.L_x_3:
[----:B------:R-:W2:Y:S02]  /*0230*/  LDCU UR4, c[0x0][0xca0] ;  /* 0x00019400ff0477ac */ /* 0x000ea40008000800 */
[----:B--2---:R-:W-:Y:S02]  /*0240*/  MOV R130, UR4 ;  /* 0x0000000400827c02 */ /* 0x004fe40008000f00 */
.L_x_2:
[----:B------:R-:W-:Y:S01]  /*0250*/  IMAD.U32 R0, RZ, RZ, UR19 ;  /* 0x00000013ff007e24 */ /* 0x000fe2000f8e00ff */
[----:B------:R-:W-:Y:S04]  /*0260*/  BSSY.RECONVERGENT B0, `(.L_x_4) ;  /* 0x0000012000007945 */ /* 0x000fe80003800200 */
[C---:B------:R-:W-:Y:S02]  /*0270*/  ISETP.NE.OR P2, PT, R0.reuse, 0x1, !P4 ;  /* 0x000000010000780c */ /* 0x040fe40006745670 */
[----:B------:R-:W-:-:S11]  /*0280*/  ISETP.NE.OR P1, PT, R0, 0x3, !P4 ;  /* 0x000000030000780c */ /* 0x000fd60006725670 */
[----:B------:R-:W-:Y:S05]  /*0290*/  @P2 BRA `(.L_x_5) ;  /* 0x0000000000382947 */ /* 0x000fea0003800000 */
[----:B------:R-:W3:Y:S02]  /*02a0*/  LDCU.64 UR4, c[0x0][0x348] ;  /* 0x00006900ff0477ac */ /* 0x000ee40008000a00 */
[----:B---3--:R-:W-:Y:S02]  /*02b0*/  UIADD3 UR10, UP3, UPT, UR4, 0x80, URZ ;  /* 0x00000080040a7890 */ /* 0x008fe4000ff7e0ff */
[----:B------:R-:W-:Y:S02]  /*02c0*/  UIADD3 UR8, UP2, UPT, UR4, 0x180, URZ ;  /* 0x0000018004087890 */ /* 0x000fe4000ff5e0ff */
[----:B------:R-:W-:Y:S02]  /*02d0*/  UIADD3 UR6, UP1, UPT, UR4, 0x280, URZ ;  /* 0x0000028004067890 */ /* 0x000fe4000ff3e0ff */
[----:B------:R-:W-:Y:S02]  /*02e0*/  UIADD3 UR4, UP0, UPT, UR4, 0x380, URZ ;  /* 0x0000038004047890 */ /* 0x000fe4000ff1e0ff */
[----:B------:R-:W-:-:S02]  /*02f0*/  UIADD3.X UR11, UPT, UPT, URZ, UR5, URZ, UP3, !UPT ;  /* 0x00000005ff0b7290 */ /* 0x000fc40009ffe4ff */
[----:B------:R-:W-:Y:S02]  /*0300*/  UIADD3.X UR9, UPT, UPT, URZ, UR5, URZ, UP2, !UPT ;  /* 0x00000005ff097290 */ /* 0x000fe400097fe4ff */
[----:B------:R-:W-:Y:S02]  /*0310*/  UIADD3.X UR7, UPT, UPT, URZ, UR5, URZ, UP1, !UPT ;  /* 0x00000005ff077290 */ /* 0x000fe40008ffe4ff */
[----:B------:R-:W-:-:S03]  /*0320*/  UIADD3.X UR5, UPT, UPT, URZ, UR5, URZ, UP0, !UPT ;  /* 0x00000005ff057290 */ /* 0x000fc600087fe4ff */
[----:B------:R3:W-:Y:S02]  /*0330*/  UTMACCTL.PF [UR10] ;  /* 0x000000000a0079b9 */ /* 0x0007e40008040000 */
[----:B------:R3:W-:Y:S02]  /*0340*/  UTMACCTL.PF [UR8] ;  /* 0x00000000080079b9 */ /* 0x0007e40008040000 */
[----:B------:R3:W-:Y:S02]  /*0350*/  UTMACCTL.PF [UR6] ;  /* 0x00000000060079b9 */ /* 0x0007e40008040000 */
[----:B------:R3:W-:Y:S02]  /*0360*/  UTMACCTL.PF [UR4] ;  /* 0x00000000040079b9 */ /* 0x0007e40008040000 */
[----:B---3--:R-:W-:Y:S01]  /*0370*/  NOP ;  /* 0x0000000000007918 */ /* 0x008fe20000000000 */
.L_x_5:
[----:B------:R-:W-:Y:S05]  /*0380*/  BSYNC.RECONVERGENT B0 ;  /* 0x0000000000007941 */ /* 0x000fea0003800200 */
.L_x_4:
[----:B------:R-:W-:Y:S04]  /*0390*/  BSSY.RECONVERGENT B0, `(.L_x_6) ;  /* 0x000000a000007945 */ /* 0x000fe80003800200 */
[----:B------:R-:W-:Y:S05]  /*03a0*/  @P1 BRA `(.L_x_7) ;  /* 0x0000000000201947 */ /* 0x000fea0003800000 */
[----:B------:R-:W3:Y:S02]  /*03b0*/  LDCU.64 UR4, c[0x0][0x348] ;  /* 0x00006900ff0477ac */ /* 0x000ee40008000a00 */
[----:B---3--:R-:W-:Y:S02]  /*03c0*/  UIADD3 UR6, UP1, UPT, UR4, 0x980, URZ ;  /* 0x0000098004067890 */ /* 0x008fe4000ff3e0ff */
[----:B------:R-:W-:Y:S02]  /*03d0*/  UIADD3 UR4, UP0, UPT, UR4, 0xa80, URZ ;  /* 0x00000a8004047890 */ /* 0x000fe4000ff1e0ff */
[----:B------:R-:W-:Y:S02]  /*03e0*/  UIADD3.X UR7, UPT, UPT, URZ, UR5, URZ, UP1, !UPT ;  /* 0x00000005ff077290 */ /* 0x000fe40008ffe4ff */
[----:B------:R-:W-:-:S07]  /*03f0*/  UIADD3.X UR5, UPT, UPT, URZ, UR5, URZ, UP0, !UPT ;  /* 0x00000005ff057290 */ /* 0x000fce00087fe4ff */
[----:B------:R3:W-:Y:S02]  /*0400*/  UTMACCTL.PF [UR6] ;  /* 0x00000000060079b9 */ /* 0x0007e40008040000 */
[----:B------:R3:W-:Y:S02]  /*0410*/  UTMACCTL.PF [UR4] ;  /* 0x00000000040079b9 */ /* 0x0007e40008040000 */
[----:B---3--:R-:W-:Y:S01]  /*0420*/  NOP ;  /* 0x0000000000007918 */ /* 0x008fe20000000000 */
.L_x_7:
[----:B------:R-:W-:Y:S05]  /*0430*/  BSYNC.RECONVERGENT B0 ;  /* 0x0000000000007941 */ /* 0x000fea0003800200 */
.L_x_6:
[----:B------:R-:W3:Y:S01]  /*0440*/  LDCU.64 UR4, c[0x0][0xc88] ;  /* 0x00019100ff0477ac */ /* 0x000ee20008000a00 */
[----:B------:R-:W-:Y:S01]  /*0450*/  ISETP.NE.AND.EX P0, PT, RZ, UR13, PT, P0 ;  /* 0x0000000dff007c0c */ /* 0x000fe2000bf05300 */
[----:B------:R-:W-:Y:S01]  /*0460*/  UPLOP3.LUT UP3, UPT, UPT, UPT, UPT, 0x80, 0x8 ;  /* 0x000000000008789c */ /* 0x000fe20003f6f070 */
[----:B---3--:R-:W-:-:S04]  /*0470*/  ISETP.NE.U32.AND P1, PT, RZ, UR4, PT ;  /* 0x00000004ff007c0c */ /* 0x008fc8000bf25070 */
[----:B------:R-:W-:-:S13]  /*0480*/  ISETP.NE.AND.EX P1, PT, RZ, UR5, PT, P1 ;  /* 0x00000005ff007c0c */ /* 0x000fda000bf25310 */
[----:B------:R-:W-:Y:S05]  /*0490*/  @P1 BRA P0, `(.L_x_8) ;  /* 0x0000000000281947 */ /* 0x000fea0000000000 */
[----:B------:R-:W-:Y:S01]  /*04a0*/  UISETP.NE.U32.AND UP0, UPT, UR12, URZ, UPT ;  /* 0x000000ff0c00728c */ /* 0x000fe2000bf05070 */
[----:B-----5:R-:W-:Y:S01]  /*04b0*/  FSETP.NEU.AND P0, PT, R133, RZ, PT ;  /* 0x000000ff8500720b */ /* 0x020fe20003f0d000 */
[----:B------:R-:W-:Y:S02]  /*04c0*/  UISETP.NE.U32.AND UP2, UPT, UR4, URZ, UPT ;  /* 0x000000ff0400728c */ /* 0x000fe4000bf45070 */
[----:B------:R-:W-:Y:S02]  /*04d0*/  UISETP.NE.AND.EX UP1, UPT, UR13, URZ, UPT, UP0 ;  /* 0x000000ff0d00728c */ /* 0x000fe4000bf25300 */
[----:B------:R-:W-:-:S04]  /*04e0*/  UISETP.NE.AND.EX UP0, UPT, UR5, URZ, UPT, UP2 ;  /* 0x000000ff0500728c */ /* 0x000fc8000bf05320 */
[----:B------:R-:W-:-:S04]  /*04f0*/  USEL UR4, URZ, 0xffffffff, UP0 ;  /* 0xffffffffff047887 */ /* 0x000fc80008000000 */
[----:B------:R-:W-:Y:S01]  /*0500*/  VOTEU.ANY UP0, P0 ;  /* 0x0000000000ff7886 */ /* 0x000fe20000000100 */
[----:B------:R-:W-:-:S04]  /*0510*/  @!UP1 USEL UR4, URZ, 0xffffffff, UP0 ;  /* 0xffffffffff049887 */ /* 0x000fc80008000000 */
[----:B------:R-:W-:-:S04]  /*0520*/  ULOP3.LUT UR4, UR4, 0x1, URZ, 0xc0, !UPT ;  /* 0x0000000104047892 */ /* 0x000fc8000f8ec0ff */
[----:B------:R-:W-:-:S11]  /*0530*/  UISETP.NE.U32.AND UP3, UPT, UR4, 0x1, UPT ;  /* 0x000000010400788c */ /* 0x000fd6000bf65070 */
.L_x_8:
[----:B-1----:R-:W1:Y:S01]  /*0540*/  SHFL.IDX PT, R2, R181, RZ, 0x1f ;  /* 0x00001fffb5027589 */ /* 0x002e6200000e0000 */
[----:B------:R-:W-:-:S04]  /*0550*/  UISETP.NE.AND UP0, UPT, UR19, 0x2, UPT ;  /* 0x000000021300788c */ /* 0x000fc8000bf05270 */
[----:B------:R-:W-:Y:S01]  /*0560*/  USEL UR68, URZ, 0x1, UP0 ;  /* 0x00000001ff447887 */ /* 0x000fe20008000000 */
[----:B-1----:R-:W-:-:S13]  /*0570*/  ISETP.NE.AND P0, PT, R2, RZ, PT ;  /* 0x000000ff0200720c */ /* 0x002fda0003f05270 */
[----:B------:R-:W-:Y:S05]  /*0580*/  @P0 BRA `(.L_x_9) ;  /* 0x0000000000700947 */ /* 0x000fea0003800000 */
[----:B------:R-:W1:Y:S01]  /*0590*/  S2UR UR4, SR_CgaCtaId ;  /* 0x00000000000479c3 */ /* 0x000e620000008800 */
[----:B------:R-:W-:Y:S01]  /*05a0*/  UMOV UR5, 0x400 ;  /* 0x0000040000057882 */ /* 0x000fe20000000000 */
[----:B------:R-:W-:Y:S01]  /*05b0*/  UMOV UR8, 0x1 ;  /* 0x0000000100087882 */ /* 0x000fe20000000000 */
[----:B------:R-:W-:Y:S01]  /*05c0*/  UMOV UR6, 0x7 ;  /* 0x0000000700067882 */ /* 0x000fe20000000000 */
[----:B------:R-:W-:-:S04]  /*05d0*/  UIADD3 UR8, UPT, UPT, -UR8, 0x100000, URZ ;  /* 0x0010000008087890 */ /* 0x000fc8000fffe1ff */
[----:B------:R-:W-:Y:S02]  /*05e0*/  USHF.L.U32 UR9, UR8, 0xb, URZ ;  /* 0x0000000b08097899 */ /* 0x000fe400080006ff */
[----:B------:R-:W-:Y:S02]  /*05f0*/  USHF.L.U32 UR8, UR8, 0x1, URZ ;  /* 0x0000000108087899 */ /* 0x000fe400080006ff */
[----:B------:R-:W-:-:S04]  /*0600*/  UIADD3 UR6, UPT, UPT, -UR6, 0x100000, URZ ;  /* 0x0010000006067890 */ /* 0x000fc8000fffe1ff */
[----:B------:R-:W-:Y:S02]  /*0610*/  USHF.L.U32 UR7, UR6, 0xb, URZ ;  /* 0x0000000b06077899 */ /* 0x000fe400080006ff */
[----:B------:R-:W-:Y:S01]  /*0620*/  USHF.L.U32 UR6, UR6, 0x1, URZ ;  /* 0x0000000106067899 */ /* 0x000fe200080006ff */
[----:B------:R-:W-:Y:S01]  /*0630*/  ELECT P0, URZ, PT ;  /* 0x0000000000ff782f */ /* 0x000fe20003800000 */
[----:B-1----:R-:W-:Y:S01]  /*0640*/  ULEA UR4, UR4, UR5, 0x18 ;  /* 0x0000000504047291 */ /* 0x002fe2000f8ec0ff */
[----:B------:R-:W1:Y:S11]  /*0650*/  FENCE.VIEW.ASYNC.S ;  /* 0x00000000000073c6 */ /* 0x000e760000000000 */
[----:B-1----:R1:W3:Y:S01]  /*0660*/  SYNCS.EXCH.64 URZ, [UR4], UR8 ;  /* 0x0000000804ff75b2 */ /* 0x0022e20008000100 */
[----:B------:R1:W4:Y:S01]  /*0670*/  SYNCS.EXCH.64 URZ, [UR4+0x38], UR6 ;  /* 0x0000380604ff75b2 */ /* 0x0003220008000100 */
[----:B------:R1:W1:Y:S01]  /*0680*/  SYNCS.EXCH.64 URZ, [UR4+0x8], UR8 ;  /* 0x0000080804ff75b2 */ /* 0x0002620008000100 */
        /* <DEDUP_REMOVED lines=11> */
[----:B------:R-:W-:Y:S01]  /*0740*/  NOP ;  /* 0x0000000000007918 */ /* 0x000fe20000000000 */
.L_x_9:
[----:B------:R-:W2:Y:S01]  /*0750*/  SHFL.IDX PT, R2, R181, RZ, 0x1f ;  /* 0x00001fffb5027589 */ /* 0x000ea200000e0000 */
[----:B------:R-:W-:Y:S01]  /*0760*/  NOP ;  /* 0x0000000000007918 */ /* 0x000fe20000000000 */
[----:B--2---:R-:W-:-:S13]  /*0770*/  ISETP.NE.AND P0, PT, R2, 0x1, PT ;  /* 0x000000010200780c */ /* 0x004fda0003f05270 */
[----:B------:R-:W-:Y:S05]  /*0780*/  @P0 BRA `(.L_x_10) ;  /* 0x0000000000580947 */ /* 0x000fea0003800000 */
[----:B-1----:R-:W1:Y:S01]  /*0790*/  S2UR UR4, SR_CgaCtaId ;  /* 0x00000000000479c3 */ /* 0x002e620000008800 */
        /* <DEDUP_REMOVED lines=12> */
[----:B-1----:R2:W1:Y:S01]  /*0860*/  SYNCS.EXCH.64 URZ, [UR4+0x70], UR8 ;  /* 0x0000700804ff75b2 */ /* 0x0024620008000100 */
[----:B------:R2:W1:Y:S01]  /*0870*/  SYNCS.EXCH.64 URZ, [UR4+0x90], UR6 ;  /* 0x0000900604ff75b2 */ /* 0x0004620008000100 */
[----:B------:R2:W1:Y:S01]  /*0880*/  SYNCS.EXCH.64 URZ, [UR4+0x78], UR8 ;  /* 0x0000780804ff75b2 */ /* 0x0004620008000100 */
[----:B------:R2:W1:Y:S01]  /*0890*/  SYNCS.EXCH.64 URZ, [UR4+0x98], UR6 ;  /* 0x0000980604ff75b2 */ /* 0x0004620008000100 */
[----:B------:R2:W1:Y:S01]  /*08a0*/  SYNCS.EXCH.64 URZ, [UR4+0x80], UR8 ;  /* 0x0000800804ff75b2 */ /* 0x0004620008000100 */
[----:B------:R2:W1:Y:S01]  /*08b0*/  SYNCS.EXCH.64 URZ, [UR4+0xa0], UR6 ;  /* 0x0000a00604ff75b2 */ /* 0x0004620008000100 */
[----:B------:R2:W1:Y:S01]  /*08c0*/  SYNCS.EXCH.64 URZ, [UR4+0x88], UR8 ;  /* 0x0000880804ff75b2 */ /* 0x0004620008000100 */
[----:B------:R2:W1:Y:S02]  /*08d0*/  SYNCS.EXCH.64 URZ, [UR4+0xa8], UR6 ;  /* 0x0000a80604ff75b2 */ /* 0x0004640008000100 */
[----:B--2---:R-:W-:Y:S01]  /*08e0*/  NOP ;  /* 0x0000000000007918 */ /* 0x004fe20000000000 */
.L_x_10:
[----:B------:R-:W2:Y:S01]  /*08f0*/  SHFL.IDX PT, R2, R181, RZ, 0x1f ;  /* 0x00001fffb5027589 */ /* 0x000ea200000e0000 */
[----:B------:R-:W-:Y:S01]  /*0900*/  NOP ;  /* 0x0000000000007918 */ /* 0x000fe20000000000 */
[----:B--2---:R-:W-:-:S13]  /*0910*/  ISETP.NE.AND P0, PT, R2, 0x3, PT ;  /* 0x000000030200780c */ /* 0x004fda0003f05270 */
[----:B------:R-:W-:Y:S05]  /*0920*/  @P0 BRA `(.L_x_11) ;  /* 0x0000000000300947 */ /* 0x000fea0003800000 */
[----:B-1----:R-:W1:Y:S01]  /*0930*/  S2UR UR4, SR_CgaCtaId ;  /* 0x00000000000479c3 */ /* 0x002e620000008800 */
[----:B------:R-:W-:Y:S01]  /*0940*/  UMOV UR6, 0x400 ;  /* 0x0000040000067882 */ /* 0x000fe20000000000 */
[----:B------:R-:W-:Y:S01]  /*0950*/  UMOV UR5, 0x20 ;  /* 0x0000002000057882 */ /* 0x000fe20000000000 */
[----:B------:R-:W-:Y:S01]  /*0960*/  ELECT P0, URZ, PT ;  /* 0x0000000000ff782f */ /* 0x000fe20003800000 */
[----:B-1----:R-:W-:Y:S02]  /*0970*/  ULEA UR6, UR4, UR6, 0x18 ;  /* 0x0000000604067291 */ /* 0x002fe4000f8ec0ff */
[----:B------:R-:W-:-:S04]  /*0980*/  UIADD3 UR4, UPT, UPT, -UR5, 0x100000, URZ ;  /* 0x0010000005047890 */ /* 0x000fc8000fffe1ff */
[----:B------:R-:W-:Y:S02]  /*0990*/  USHF.L.U32 UR5, UR4, 0xb, URZ ;  /* 0x0000000b04057899 */ /* 0x000fe400080006ff */
[----:B------:R-:W-:Y:S01]  /*09a0*/  USHF.L.U32 UR4, UR4, 0x1, URZ ;  /* 0x0000000104047899 */ /* 0x000fe200080006ff */
[----:B------:R-:W1:Y:S11]  /*09b0*/  FENCE.VIEW.ASYNC.S ;  /* 0x00000000000073c6 */ /* 0x000e760000000000 */
[----:B-1----:R2:W1:Y:S01]  /*09c0*/  SYNCS.EXCH.64 URZ, [UR6+0xb0], UR4 ;  /* 0x0000b00406ff75b2 */ /* 0x0024620008000100 */
[----:B------:R2:W1:Y:S02]  /*09d0*/  SYNCS.EXCH.64 URZ, [UR6+0xb8], UR4 ;  /* 0x0000b80406ff75b2 */ /* 0x0004640008000100 */
[----:B--2---:R-:W-:Y:S01]  /*09e0*/  NOP ;  /* 0x0000000000007918 */ /* 0x004fe20000000000 */
.L_x_11:
[----:B------:R-:W2:Y:S01]  /*09f0*/  SHFL.IDX PT, R2, R181, RZ, 0x1f ;  /* 0x00001fffb5027589 */ /* 0x000ea200000e0000 */
[----:B------:R-:W-:Y:S01]  /*0a00*/  NOP ;  /* 0x0000000000007918 */ /* 0x000fe20000000000 */
[----:B--2---:R-:W-:-:S13]  /*0a10*/  ISETP.NE.AND P0, PT, R2, 0x4, PT ;  /* 0x000000040200780c */ /* 0x004fda0003f05270 */
[----:B------:R-:W-:Y:S05]  /*0a20*/  @P0 BRA `(.L_x_12) ;  /* 0x00000000004c0947 */ /* 0x000fea0003800000 */
[----:B-1----:R-:W1:Y:S01]  /*0a30*/  S2UR UR6, SR_CgaCtaId ;  /* 0x00000000000679c3 */ /* 0x002e620000008800 */
[----:B------:R-:W-:Y:S01]  /*0a40*/  UMOV UR4, 0xe20 ;  /* 0x00000e2000047882 */ /* 0x000fe20000000000 */
[----:B------:R-:W-:Y:S01]  /*0a50*/  UMOV UR5, 0x400 ;  /* 0x0000040000057882 */ /* 0x000fe20000000000 */
[----:B------:R-:W-:Y:S01]  /*0a60*/  USEL UR4, UR4, 0xc20, UP3 ;  /* 0x00000c2004047887 */ /* 0x000fe20009800000 */
[----:B------:R-:W-:Y:S01]  /*0a70*/  UMOV UR8, 0x1 ;  /* 0x0000000100087882 */ /* 0x000fe20000000000 */
[----:B------:R-:W-:Y:S01]  /*0a80*/  ELECT P0, URZ, PT ;  /* 0x0000000000ff782f */ /* 0x000fe20003800000 */
[----:B------:R-:W-:-:S04]  /*0a90*/  UIADD3 UR8, UPT, UPT, -UR8, 0x100000, URZ ;  /* 0x0010000008087890 */ /* 0x000fc8000fffe1ff */
[----:B------:R-:W-:Y:S02]  /*0aa0*/  USHF.L.U32 UR9, UR8, 0xb, URZ ;  /* 0x0000000b08097899 */ /* 0x000fe400080006ff */
[----:B------:R-:W-:Y:S02]  /*0ab0*/  USHF.L.U32 UR8, UR8, 0x1, URZ ;  /* 0x0000000108087899 */ /* 0x000fe400080006ff */
[----:B-1----:R-:W-:Y:S02]  /*0ac0*/  ULEA UR6, UR6, UR5, 0x18 ;  /* 0x0000000506067291 */ /* 0x002fe4000f8ec0ff */
[----:B------:R-:W-:-:S04]  /*0ad0*/  UIADD3 UR4, UPT, UPT, -UR4, 0x100000, URZ ;  /* 0x0010000004047890 */ /* 0x000fc8000fffe1ff */
[----:B------:R-:W-:Y:S02]  /*0ae0*/  USHF.L.U32 UR5, UR4, 0xb, URZ ;  /* 0x0000000b04057899 */ /* 0x000fe400080006ff */
[----:B------:R-:W-:Y:S01]  /*0af0*/  USHF.L.U32 UR4, UR4, 0x1, URZ ;  /* 0x0000000104047899 */ /* 0x000fe200080006ff */
[----:B------:R-:W1:Y:S03]  /*0b00*/  FENCE.VIEW.ASYNC.S ;  /* 0x00000000000073c6 */ /* 0x000e660000000000 */
[----:B-1----:R2:W1:Y:S08]  /*0b10*/  SYNCS.EXCH.64 URZ, [UR6+0xc0], UR8 ;  /* 0x0000c00806ff75b2 */ /* 0x0024700008000100 */
[----:B------:R2:W1:Y:S01]  /*0b20*/  SYNCS.EXCH.64 URZ, [UR6+0xd0], UR4 ;  /* 0x0000d00406ff75b2 */ /* 0x0004620008000100 */
[----:B------:R2:W1:Y:S01]  /*0b30*/  SYNCS.EXCH.64 URZ, [UR6+0xc8], UR8 ;  /* 0x0000c80806ff75b2 */ /* 0x0004620008000100 */
[----:B------:R2:W1:Y:S02]  /*0b40*/  SYNCS.EXCH.64 URZ, [UR6+0xd8], UR4 ;  /* 0x0000d80406ff75b2 */ /* 0x0004640008000100 */
[----:B--2---:R-:W-:Y:S01]  /*0b50*/  NOP ;  /* 0x0000000000007918 */ /* 0x004fe20000000000 */
.L_x_12:
        /* <DEDUP_REMOVED lines=18> */
[----:B------:R2:W1:Y:S02]  /*0c80*/  SYNCS.EXCH.64 URZ, [UR4+0xe8], UR6 ;  /* 0x0000e80604ff75b2 */ /* 0x0004640008000100 */
[----:B--2---:R-:W-:Y:S01]  /*0c90*/  NOP ;  /* 0x0000000000007918 */ /* 0x004fe20000000000 */
.L_x_13:
[----:B------:R-:W2:Y:S01]  /*0ca0*/  SHFL.IDX PT, R2, R181, RZ, 0x1f ;  /* 0x00001fffb5027589 */ /* 0x000ea200000e0000 */
[----:B------:R-:W-:Y:S01]  /*0cb0*/  ISETP.NE.OR P1, PT, RZ, UR19, !P4 ;  /* 0x00000013ff007c0c */ /* 0x000fe2000e725670 */
[----:B------:R-:W-:Y:S01]  /*0cc0*/  NOP ;  /* 0x0000000000007918 */ /* 0x000fe20000000000 */
[----:B--2---:R-:W-:-:S13]  /*0cd0*/  ISETP.NE.AND P0, PT, R2, 0x3, PT ;  /* 0x000000030200780c */ /* 0x004fda0003f05270 */
[----:B------:R-:W-:Y:S05]  /*0ce0*/  @P0 BRA `(.L_x_14) ;  /* 0x0000000000380947 */ /* 0x000fea0003800000 */
[----:B-1----:R-:W1:Y:S01]  /*0cf0*/  S2UR UR4, SR_CgaCtaId ;  /* 0x00000000000479c3 */ /* 0x002e620000008800 */
[----:B------:R-:W-:Y:S01]  /*0d00*/  UMOV UR5, 0x400 ;  /* 0x0000040000057882 */ /* 0x000fe20000000000 */
[----:B------:R-:W-:Y:S01]  /*0d10*/  UMOV UR6, 0x20 ;  /* 0x0000002000067882 */ /* 0x000fe20000000000 */
[----:B------:R-:W-:Y:S01]  /*0d20*/  ELECT P0, URZ, PT ;  /* 0x0000000000ff782f */ /* 0x000fe20003800000 */
[----:B------:R-:W-:-:S04]  /*0d30*/  UIADD3 UR6, UPT, UPT, -UR6, 0x100000, URZ ;  /* 0x0010000006067890 */ /* 0x000fc8000fffe1ff */
[----:B------:R-:W-:Y:S02]  /*0d40*/  USHF.L.U32 UR7, UR6, 0xb, URZ ;  /* 0x0000000b06077899 */ /* 0x000fe400080006ff */
[----:B------:R-:W-:Y:S02]  /*0d50*/  USHF.L.U32 UR6, UR6, 0x1, URZ ;  /* 0x0000000106067899 */ /* 0x000fe400080006ff */
[----:B-1----:R-:W-:Y:S01]  /*0d60*/  ULEA UR4, UR4, UR5, 0x18 ;  /* 0x0000000504047291 */ /* 0x002fe2000f8ec0ff */
[----:B------:R-:W1:Y:S11]  /*0d70*/  FENCE.VIEW.ASYNC.S ;  /* 0x00000000000073c6 */ /* 0x000e760000000000 */
[----:B-1----:R2:W1:Y:S01]  /*0d80*/  SYNCS.EXCH.64 URZ, [UR4+0xf0], UR6 ;  /* 0x0000f00604ff75b2 */ /* 0x0024620008000100 */
[----:B------:R2:W1:Y:S01]  /*0d90*/  SYNCS.EXCH.64 URZ, [UR4+0x100], UR6 ;  /* 0x0001000604ff75b2 */ /* 0x0004620008000100 */
[----:B------:R2:W1:Y:S01]  /*0da0*/  SYNCS.EXCH.64 URZ, [UR4+0xf8], UR6 ;  /* 0x0000f80604ff75b2 */ /* 0x0004620008000100 */
[----:B------:R2:W1:Y:S02]  /*0db0*/  SYNCS.EXCH.64 URZ, [UR4+0x108], UR6 ;  /* 0x0001080604ff75b2 */ /* 0x0004640008000100 */
[----:B--2---:R-:W-:Y:S01]  /*0dc0*/  NOP ;  /* 0x0000000000007918 */ /* 0x004fe20000000000 */
.L_x_14:
[----:B-1----:R-:W1:Y:S01]  /*0dd0*/  S2UR UR7, SR_CgaCtaId ;  /* 0x00000000000779c3 */ /* 0x002e620000008800 */
[----:B------:R-:W-:Y:S01]  /*0de0*/  VOTEU.ALL UP0, P1 ;  /* 0x0000000000ff7886 */ /* 0x000fe20000800000 */
[----:B------:R-:W-:Y:S01]  /*0df0*/  UMOV UR4, 0x80 ;  /* 0x0000008000047882 */ /* 0x000fe20000000000 */
[----:B------:R-:W2:Y:S01]  /*0e00*/  LDCU UR29, c[0x0][0x36c] ;  /* 0x00006d80ff1d77ac */ /* 0x000ea20008000800 */
[----:B------:R-:W-:Y:S01]  /*0e10*/  NOP ;  /* 0x0000000000007918 */ /* 0x000fe20000000000 */
[----:B------:R-:W-:Y:S01]  /*0e20*/  ISETP.NE.OR P4, PT, R0, 0x2, !P4 ;  /* 0x000000020000780c */ /* 0x000fe20006785670 */
[----:B------:R-:W-:Y:S01]  /*0e30*/  @!UP0 UMOV UR6, 0x400 ;  /* 0x0000040000068882 */ /* 0x000fe20000000000 */
[----:B------:R-:W-:-:S04]  /*0e40*/  @!UP0 UIADD3 UR4, UPT, UPT, -UR4, 0x100000, URZ ;  /* 0x0010000004048890 */ /* 0x000fc8000fffe1ff */
[----:B------:R-:W-:Y:S02]  /*0e50*/  @!UP0 USHF.L.U32 UR5, UR4, 0xb, URZ ;  /* 0x0000000b04058899 */ /* 0x000fe400080006ff */
[----:B------:R-:W-:Y:S01]  /*0e60*/  @!UP0 USHF.L.U32 UR4, UR4, 0x1, URZ ;  /* 0x0000000104048899 */ /* 0x000fe200080006ff */
[----:B------:R-:W-:Y:S01]  /*0e70*/  LOP3.LUT R0, R187, 0x1f, RZ, 0xc0, !PT ;  /* 0x0000001fbb007812 */ /* 0x000fe200078ec0ff */
[----:B------:R-:W-:Y:S02]  /*0e80*/  UISETP.NE.AND UP4, UPT, UR19, URZ, UPT ;  /* 0x000000ff1300728c */ /* 0x000fe4000bf85270 */
[----:B--2---:R-:W-:Y:S02]  /*0e90*/  UISETP.EQ.U32.AND UP1, UPT, UR29, 0x1, UPT ;  /* 0x000000011d00788c */ /* 0x004fe4000bf22070 */
[----:B-1----:R-:W-:Y:S01]  /*0ea0*/  @!UP0 ULEA UR6, UR7, UR6, 0x18 ;  /* 0x0000000607068291 */ /* 0x002fe2000f8ec0ff */
[----:B------:R-:W-:Y:S01]  /*0eb0*/  VOTEU.ALL UP0, P1 ;  /* 0x0000000000ff7886 */ /* 0x000fe20000800000 */
[----:B------:R-:W1:Y:S10]  /*0ec0*/  FENCE.VIEW.ASYNC.S ;  /* 0x00000000000073c6 */ /* 0x000e740000000000 */
[----:B-1----:R1:W2:Y:S01]  /*0ed0*/  @!UP0 SYNCS.EXCH.64 URZ, [UR6+0x110], UR4 ;  /* 0x0001100406ff85b2 */ /* 0x0022a20008000100 */
[----:B------:R-:W-:Y:S05]  /*0ee0*/  BRA.U !UP1, `(.L_x_15) ;  /* 0x0000000109087547 */ /* 0x000fea000b800000 */
[----:B--234-:R-:W-:Y:S01]  /*0ef0*/  UCGABAR_ARV ;  /* 0x00000000000079c7 */ /* 0x01cfe20008000000 */
[----:B------:R-:W-:Y:S05]  /*0f00*/  BRA `(.L_x_16) ;  /* 0x0000000000047947 */ /* 0x000fea0003800000 */
.L_x_15:
[----:B--234-:R-:W-:Y:S01]  /*0f10*/  NOP ;  /* 0x0000000000007918 */ /* 0x01cfe20000000000 */
.L_x_16:
[----:B------:R-:W2:Y:S01]  /*0f20*/  S2UR UR9, SR_CTAID.X ;  /* 0x00000000000979c3 */ /* 0x000ea20000002500 */
[----:B------:R-:W-:-:S05]  /*0f30*/  CS2R.32 R183, SR_CgaSize ;  /* 0x0000000000b77805 */ /* 0x000fca0000008a00 */
[----:B------:R-:W-:-:S05]  /*0f40*/  IMAD R183, R183, -0xa0, RZ ;  /* 0xffffff60b7b77824 */ /* 0x000fca00078e02ff */
[----:B-1----:R-:W-:-:S14]  /*0f50*/  R2UR UR5, R183 ;  /* 0x00000000b70572ca */ /* 0x002fdc00000e0000 */
[----:B------:R-:W1:Y:S01]  /*0f60*/  LDCU UR5, c[0x0][UR5+0x2b0] ;  /* 0x00005600050577ac */ /* 0x000e620008000800 */
[----:B------:R-:W-:-:S05]  /*0f70*/  CS2R.32 R183, SR_CgaSize ;  /* 0x0000000000b77805 */ /* 0x000fca0000008a00 */
[----:B------:R-:W-:-:S05]  /*0f80*/  IMAD R183, R183, -0xa0, RZ ;  /* 0xffffff60b7b77824 */ /* 0x000fca00078e02ff */
[----:B------:R-:W-:-:S14]  /*0f90*/  R2UR UR6, R183 ;  /* 0x00000000b70672ca */ /* 0x000fdc00000e0000 */
[----:B------:R-:W3:Y:S01]  /*0fa0*/  LDCU UR6, c[0x0][UR6+0x2b4] ;  /* 0x00005680060677ac */ /* 0x000ee20008000800 */
[----:B------:R-:W4:Y:S01]  /*0fb0*/  S2UR UR10, SR_CTAID.Y ;  /* 0x00000000000a79c3 */ /* 0x000f220000002600 */
[----:B------:R-:W-:-:S05]  /*0fc0*/  CS2R.32 R183, SR_CgaSize ;  /* 0x0000000000b77805 */ /* 0x000fca0000008a00 */
[----:B------:R-:W-:-:S05]  /*0fd0*/  IMAD R183, R183, -0xa0, RZ ;  /* 0xffffff60b7b77824 */ /* 0x000fca00078e02ff */
[----:B------:R-:W-:-:S14]  /*0fe0*/  R2UR UR11, R183 ;  /* 0x00000000b70b72ca */ /* 0x000fdc00000e0000 */
[----:B------:R-:W3:Y:S01]  /*0ff0*/  LDCU UR11, c[0x0][UR11+0x2a0] ;  /* 0x000054000b0b77ac */ /* 0x000ee20008000800 */
[----:B------:R-:W-:-:S05]  /*1000*/  CS2R.32 R183, SR_CgaSize ;  /* 0x0000000000b77805 */ /* 0x000fca0000008a00 */
[----:B------:R-:W-:-:S05]  /*1010*/  IMAD R183, R183, -0xa0, RZ ;  /* 0xffffff60b7b77824 */ /* 0x000fca00078e02ff */
[----:B------:R-:W-:-:S14]  /*1020*/  R2UR UR12, R183 ;  /* 0x00000000b70c72ca */ /* 0x000fdc00000e0000 */
[----:B------:R-:W3:Y:S01]  /*1030*/  LDCU UR12, c[0x0][UR12+0x2a4] ;  /* 0x000054800c0c77ac */ /* 0x000ee20008000800 */
[----:B------:R-:W3:Y:S01]  /*1040*/  S2UR UR7, SR_CgaCtaId ;  /* 0x00000000000779c3 */ /* 0x000ee20000008800 */
[----:B------:R-:W3:Y:S01]  /*1050*/  LDCU UR25, c[0x0][0xf24] ;  /* 0x0001e480ff1977ac */ /* 0x000ee20008000800 */
[----:B------:R-:W-:Y:S01]  /*1060*/  UMOV UR46, 0x1111 ;  /* 0x00001111002e7882 */ /* 0x000fe20000000000 */
[----:B------:R-:W-:Y:S01]  /*1070*/  UMOV UR44, 0xf ;  /* 0x0000000f002c7882 */ /* 0x000fe20000000000 */
[----:B------:R-:W3:Y:S01]  /*1080*/  LDCU UR45, c[0x0][0xf24] ;  /* 0x0001e480ff2d77ac */ /* 0x000ee20008000800 */
[----:B--2---:R-:W-:-:S03]  /*1090*/  I2FP.F32.U32 R3, UR9 ;  /* 0x0000000900037c45 */ /* 0x004fc60008201000 */
[----:B------:R-:W2:Y:S01]  /*10a0*/  S2UR UR36, SR_CTAID.Z ;  /* 0x00000000002479c3 */ /* 0x000ea20000002700 */
[----:B------:R-:W2:Y:S01]  /*10b0*/  LDCU UR28, c[0x0][0xf30] ;  /* 0x0001e600ff1c77ac */ /* 0x000ea20008000800 */
[----:B-1----:R-:W-:Y:S01]  /*10c0*/  FMUL R3, R3, UR5 ;  /* 0x0000000503037c20 */ /* 0x002fe20008400000 */
[----:B------:R-:W-:Y:S01]  /*10d0*/  UISETP.NE.AND UP5, UPT, UR19, 0x2, UPT ;  /* 0x000000021300788c */ /* 0x000fe2000bfa5270 */
[----:B----4-:R-:W-:Y:S01]  /*10e0*/  I2FP.F32.U32 R2, UR10 ;  /* 0x0000000a00027c45 */ /* 0x010fe20008201000 */
[----:B------:R-:W-:Y:S01]  /*10f0*/  UMOV UR24, UR10 ;  /* 0x0000000a00187c82 */ /* 0x000fe20008000000 */
[----:B------:R-:W-:Y:S02]  /*1100*/  UMOV UR20, UR9 ;  /* 0x0000000900147c82 */ /* 0x000fe40008000000 */
[----:B------:R-:W1:Y:S01]  /*1110*/  F2I.U32.TRUNC.NTZ R3, R3 ;  /* 0x0000000300037305 */ /* 0x000e62000020f000 */
[----:B---3--:R-:W-:Y:S01]  /*1120*/  UISETP.GE.AND UP6, UPT, UR25, 0x1, UPT ;  /* 0x000000011900788c */ /* 0x008fe2000bfc6270 */
[----:B------:R-:W-:Y:S01]  /*1130*/  FMUL R2, R2, UR6 ;  /* 0x0000000602027c20 */ /* 0x000fe20008400000 */
[----:B------:R-:W-:-:S02]  /*1140*/  ULOP3.LUT UR69, UR7, 0x3, URZ, 0xc0, !UPT ;  /* 0x0000000307457892 */ /* 0x000fc4000f8ec0ff */
[----:B------:R-:W-:-:S03]  /*1150*/  ULOP3.LUT UR8, UR7, 0xc, URZ, 0xc0, !UPT ;  /* 0x0000000c07087892 */ /* 0x000fc6000f8ec0ff */
[----:B------:R-:W3:Y:S01]  /*1160*/  F2I.U32.TRUNC.NTZ R2, R2 ;  /* 0x0000000200027305 */ /* 0x000ee2000020f000 */
[----:B------:R-:W-:Y:S02]  /*1170*/  USHF.R.U32.HI UR4, URZ, 0x2, UR7 ;  /* 0x00000002ff047899 */ /* 0x000fe40008011607 */
[----:B------:R-:W-:Y:S02]  /*1180*/  USHF.L.U32 UR54, UR7, 0x9, URZ ;  /* 0x0000000907367899 */ /* 0x000fe400080006ff */
[----:B------:R-:W-:Y:S02]  /*1190*/  USHF.L.U32 UR49, UR7, 0xc, URZ ;  /* 0x0000000c07317899 */ /* 0x000fe400080006ff */
[----:B------:R-:W-:Y:S01]  /*11a0*/  USHF.L.U32 UR55, UR7, 0x6, URZ ;  /* 0x0000000607377899 */ /* 0x000fe200080006ff */
[----:B-1----:R-:W-:Y:S01]  /*11b0*/  R2UR UR6, R3 ;  /* 0x00000000030672ca */ /* 0x002fe200000e0000 */
[----:B------:R-:W-:Y:S02]  /*11c0*/  USHF.L.U32 UR18, UR7, 0x5, URZ ;  /* 0x0000000507127899 */ /* 0x000fe400080006ff */
[----:B------:R-:W-:-:S02]  /*11d0*/  UISETP.GT.U32.AND UP1, UPT, UR69, 0xffff, UPT ;  /* 0x0000ffff4500788c */ /* 0x000fc4000bf24070 */
[----:B------:R-:W-:Y:S01]  /*11e0*/  UISETP.GT.U32.AND UP0, UPT, UR8, 0xffff, UPT ;  /* 0x0000ffff0800788c */ /* 0x000fe2000bf04070 */
[----:B---3--:R-:W-:Y:S01]  /*11f0*/  R2UR UR7, R2 ;  /* 0x00000000020772ca */ /* 0x008fe200000e0000 */
[----:B------:R-:W-:Y:S01]  /*1200*/  ULOP3.LUT UR65, UR4, 0x3, URZ, 0xc0, !UPT ;  /* 0x0000000304417892 */ /* 0x000fe2000f8ec0ff */
[----:B------:R-:W-:Y:S01]  /*1210*/  PRMT R2, RZ, 0x7610, R2 ;  /* 0x00007610ff027816 */ /* 0x000fe20000000002 */
[----:B------:R-:W-:Y:S02]  /*1220*/  USEL UR5, UR69, 0xffff, !UP1 ;  /* 0x0000ffff45057887 */ /* 0x000fe4000c800000 */
[----:B------:R-:W-:Y:S02]  /*1230*/  USEL UR4, UR8, 0xffff, !UP0 ;  /* 0x0000ffff08047887 */ /* 0x000fe4000c000000 */
[----:B------:R-:W-:Y:S02]  /*1240*/  ULOP3.LUT UR5, UR5, 0xffff, URZ, 0xc0, !UPT ;  /* 0x0000ffff05057892 */ /* 0x000fe4000f8ec0ff */
[----:B------:R-:W-:-:S02]  /*1250*/  ULOP3.LUT UR4, UR4, 0xffff, URZ, 0xc0, !UPT ;  /* 0x0000ffff04047892 */ /* 0x000fc4000f8ec0ff */
[----:B------:R-:W-:Y:S02]  /*1260*/  USHF.L.U32 UR46, UR46, UR5, URZ ;  /* 0x000000052e2e7299 */ /* 0x000fe400080006ff */
[----:B------:R-:W-:Y:S02]  /*1270*/  USHF.L.U32 UR44, UR44, UR4, URZ ;  /* 0x000000042c2c7299 */ /* 0x000fe400080006ff */
[----:B------:R-:W-:Y:S02]  /*1280*/  UIADD3 UR5, UPT, UPT, -UR6, URZ, URZ ;  /* 0x000000ff06057290 */ /* 0x000fe4000fffe1ff */
[----:B------:R-:W-:Y:S02]  /*1290*/  UIADD3 UR4, UPT, UPT, -UR7, URZ, URZ ;  /* 0x000000ff07047290 */ /* 0x000fe4000fffe1ff */
[----:B------:R-:W-:Y:S02]  /*12a0*/  UIMAD UR5, UR11, UR5, UR9 ;  /* 0x000000050b0572a4 */ /* 0x000fe4000f8e0209 */
[----:B------:R-:W-:-:S02]  /*12b0*/  UIMAD UR4, UR12, UR4, UR10 ;  /* 0x000000040c0472a4 */ /* 0x000fc4000f8e020a */
[----:B------:R-:W-:Y:S02]  /*12c0*/  ULOP3.LUT UR50, UR54, 0x1800, URZ, 0xc0, !UPT ;  /* 0x0000180036327892 */ /* 0x000fe4000f8ec0ff */
[----:B------:R-:W-:Y:S01]  /*12d0*/  ULOP3.LUT UR54, UR54, 0x600, URZ, 0xc0, !UPT ;  /* 0x0000060036367892 */ /* 0x000fe2000f8ec0ff */
[----:B------:R-:W-:Y:S01]  /*12e0*/  IMAD.U32 R183, RZ, RZ, UR5 ;  /* 0x00000005ffb77e24 */ /* 0x000fe2000f8e00ff */
[----:B------:R-:W-:Y:S01]  /*12f0*/  ULOP3.LUT UR49, UR49, 0x3000, URZ, 0xc0, !UPT ;  /* 0x0000300031317892 */ /* 0x000fe2000f8ec0ff */
[----:B------:R-:W-:Y:S01]  /*1300*/  IMAD.U32 R182, RZ, RZ, UR4 ;  /* 0x00000004ffb67e24 */ /* 0x000fe2000f8e00ff */
[----:B------:R-:W-:Y:S02]  /*1310*/  ULOP3.LUT UR55, UR55, 0x300, URZ, 0xc0, !UPT ;  /* 0x0000030037377892 */ /* 0x000fe4000f8ec0ff */
[----:B------:R-:W-:Y:S02]  /*1320*/  ULOP3.LUT UR18, UR18, 0x80, URZ, 0xc0, !UPT ;  /* 0x0000008012127892 */ /* 0x000fe4000f8ec0ff */
[----:B------:R-:W-:-:S02]  /*1330*/  USHF.R.U32.HI UR48, URZ, 0x1, UR65 ;  /* 0x00000001ff307899 */ /* 0x000fc40008011641 */
[----:B------:R-:W-:Y:S01]  /*1340*/  USHF.R.U32.HI UR47, URZ, 0xa, UR54 ;  /* 0x0000000aff2f7899 */ /* 0x000fe20008011636 */
[----:B--2---:R-:W-:Y:S11]  /*1350*/  BRA.U UP4, `(.L_x_17) ;  /* 0x0000000104cc7547 */ /* 0x004ff6000b800000 */
[----:B------:R-:W-:Y:S02]  /*1360*/  R2UR UR4, R182 ;  /* 0x00000000b60472ca */ /* 0x000fe400000e0000 */
[----:B------:R-:W-:-:S11]  /*1370*/  R2UR UR23, R183 ;  /* 0x00000000b71772ca */ /* 0x000fd600000e0000 */
[----:B------:R-:W-:Y:S02]  /*1380*/  UISETP.NE.AND UP0, UPT, UR4, URZ, UPT ;  /* 0x000000ff0400728c */ /* 0x000fe4000bf05270 */
[----:B------:R-:W-:Y:S02]  /*1390*/  UISETP.NE.AND UP2, UPT, UR4, 0x1, UPT ;  /* 0x000000010400788c */ /* 0x000fe4000bf45270 */
[----:B------:R-:W-:Y:S02]  /*13a0*/  UISETP.NE.AND UP1, UPT, UR23, URZ, UP0 ;  /* 0x000000ff1700728c */ /* 0x000fe40008725270 */
[----:B------:R-:W-:Y:S02]  /*13b0*/  USEL UR6, URZ, 0x2, UP0 ;  /* 0x00000002ff067887 */ /* 0x000fe40008000000 */
[----:B------:R-:W-:Y:S02]  /*13c0*/  USEL UR9, URZ, 0x1, UP1 ;  /* 0x00000001ff097887 */ /* 0x000fe40008800000 */
[----:B------:R-:W-:-:S02]  /*13d0*/  UISETP.NE.AND UP1, UPT, UR4, 0x2, UPT ;  /* 0x000000020400788c */ /* 0x000fc4000bf25270 */
[----:B------:R-:W-:Y:S02]  /*13e0*/  USEL UR12, URZ, 0x4, UP0 ;  /* 0x00000004ff0c7887 */ /* 0x000fe40008000000 */
[----:B------:R-:W-:Y:S02]  /*13f0*/  USEL UR16, URZ, 0x8, UP0 ;  /* 0x00000008ff107887 */ /* 0x000fe40008000000 */
[----:B------:R-:W-:Y:S02]  /*1400*/  UISETP.NE.AND UP0, UPT, UR4, 0x3, UPT ;  /* 0x000000030400788c */ /* 0x000fe4000bf05270 */
[----:B------:R-:W-:Y:S02]  /*1410*/  USEL UR4, URZ, 0x100, UP1 ;  /* 0x00000100ff047887 */ /* 0x000fe40008800000 */
[----:B------:R-:W-:Y:S02]  /*1420*/  USEL UR10, URZ, 0x200, UP1 ;  /* 0x00000200ff0a7887 */ /* 0x000fe40008800000 */
[----:B------:R-:W-:-:S02]  /*1430*/  USEL UR14, URZ, 0x400, UP1 ;  /* 0x00000400ff0e7887 */ /* 0x000fc40008800000 */
[----:B------:R-:W-:Y:S02]  /*1440*/  USEL UR21, URZ, 0x800, UP1 ;  /* 0x00000800ff157887 */ /* 0x000fe40008800000 */
[----:B------:R-:W-:Y:S02]  /*1450*/  USEL UR5, URZ, 0x10, UP2 ;  /* 0x00000010ff057887 */ /* 0x000fe40009000000 */
[----:B------:R-:W-:Y:S02]  /*1460*/  UISETP.NE.AND UP1, UPT, UR23, URZ, UPT ;  /* 0x000000ff1700728c */ /* 0x000fe4000bf25270 */
[----:B------:R-:W-:Y:S02]  /*1470*/  USEL UR7, URZ, 0x1000, UP0 ;  /* 0x00001000ff077887 */ /* 0x000fe40008000000 */
[----:B------:R-:W-:Y:S02]  /*1480*/  USEL UR11, URZ, 0x2000, UP0 ;  /* 0x00002000ff0b7887 */ /* 0x000fe40008000000 */
[----:B------:R-:W-:-:S02]  /*1490*/  USEL UR15, URZ, 0x4000, UP0 ;  /* 0x00004000ff0f7887 */ /* 0x000fc40008000000 */
[----:B------:R-:W-:Y:S02]  /*14a0*/  USEL UR22, URZ, 0x8000, UP0 ;  /* 0x00008000ff167887 */ /* 0x000fe40008000000 */
[----:B------:R-:W-:Y:S02]  /*14b0*/  UISETP.NE.AND UP0, UPT, UR23, 0x1, UPT ;  /* 0x000000011700788c */ /* 0x000fe4000bf05270 */
[----:B------:R-:W-:Y:S02]  /*14c0*/  USEL UR5, UR5, 0x10, UP1 ;  /* 0x0000001005057887 */ /* 0x000fe40008800000 */
[----:B------:R-:W-:Y:S02]  /*14d0*/  USEL UR4, UR4, 0x100, UP1 ;  /* 0x0000010004047887 */ /* 0x000fe40008800000 */
[----:B------:R-:W-:Y:S02]  /*14e0*/  USEL UR8, URZ, 0x20, UP2 ;  /* 0x00000020ff087887 */ /* 0x000fe40009000000 */
[----:B------:R-:W-:-:S02]  /*14f0*/  USEL UR7, UR7, 0x1000, UP1 ;  /* 0x0000100007077887 */ /* 0x000fc40008800000 */
[----:B------:R-:W-:Y:S02]  /*1500*/  USEL UR6, UR6, 0x2, UP0 ;  /* 0x0000000206067887 */ /* 0x000fe40008000000 */
[----:B------:R-:W-:Y:S02]  /*1510*/  UIADD3 UR4, UPT, UPT, UR4, UR5, UR9 ;  /* 0x0000000504047290 */ /* 0x000fe4000fffe009 */
[----:B------:R-:W-:Y:S02]  /*1520*/  UISETP.NE.AND UP1, UPT, UR23, 0x2, UPT ;  /* 0x000000021700788c */ /* 0x000fe4000bf25270 */
[----:B------:R-:W-:Y:S02]  /*1530*/  USEL UR8, UR8, 0x20, UP0 ;  /* 0x0000002008087887 */ /* 0x000fe40008000000 */
[----:B------:R-:W-:Y:S02]  /*1540*/  USEL UR5, UR10, 0x200, UP0 ;  /* 0x000002000a057887 */ /* 0x000fe40008000000 */
[----:B------:R-:W-:-:S02]  /*1550*/  UIADD3 UR4, UPT, UPT, UR6, UR7, UR4 ;  /* 0x0000000706047290 */ /* 0x000fc4000fffe004 */
[----:B------:R-:W-:Y:S02]  /*1560*/  USEL UR13, URZ, 0x40, UP2 ;  /* 0x00000040ff0d7887 */ /* 0x000fe40009000000 */
[----:B------:R-:W-:Y:S02]  /*1570*/  USEL UR9, UR11, 0x2000, UP0 ;  /* 0x000020000b097887 */ /* 0x000fe40008000000 */
[----:B------:R-:W-:Y:S02]  /*1580*/  USEL UR7, UR12, 0x4, UP1 ;  /* 0x000000040c077887 */ /* 0x000fe40008800000 */
[----:B------:R-:W-:Y:S02]  /*1590*/  UIADD3 UR4, UPT, UPT, UR5, UR8, UR4 ;  /* 0x0000000805047290 */ /* 0x000fe4000fffe004 */
[----:B------:R-:W-:Y:S02]  /*15a0*/  UISETP.NE.AND UP0, UPT, UR23, 0x3, UPT ;  /* 0x000000031700788c */ /* 0x000fe4000bf05270 */
[----:B------:R-:W-:-:S02]  /*15b0*/  USEL UR6, UR13, 0x40, UP1 ;  /* 0x000000400d067887 */ /* 0x000fc40008800000 */
[----:B------:R-:W-:Y:S02]  /*15c0*/  USEL UR5, UR14, 0x400, UP1 ;  /* 0x000004000e057887 */ /* 0x000fe40008800000 */
[----:B------:R-:W-:Y:S02]  /*15d0*/  UIADD3 UR4, UPT, UPT, UR7, UR9, UR4 ;  /* 0x0000000907047290 */ /* 0x000fe4000fffe004 */
[----:B------:R-:W-:Y:S02]  /*15e0*/  USEL UR17, URZ, 0x80, UP2 ;  /* 0x00000080ff117887 */ /* 0x000fe40009000000 */
[----:B------:R-:W-:Y:S02]  /*15f0*/  USEL UR9, UR15, 0x4000, UP1 ;  /* 0x000040000f097887 */ /* 0x000fe40008800000 */
[----:B------:R-:W-:Y:S02]  /*1600*/  USEL UR8, UR16, 0x8, UP0 ;  /* 0x0000000810087887 */ /* 0x000fe40008000000 */
[----:B------:R-:W-:-:S02]  /*1610*/  UIADD3 UR4, UPT, UPT, UR5, UR6, UR4 ;  /* 0x0000000605047290 */ /* 0x000fc4000fffe004 */
[----:B------:R-:W-:Y:S02]  /*1620*/  USEL UR7, UR17, 0x80, UP0 ;  /* 0x0000008011077887 */ /* 0x000fe40008000000 */
[----:B------:R-:W-:Y:S02]  /*1630*/  USEL UR6, UR21, 0x800, UP0 ;  /* 0x0000080015067887 */ /* 0x000fe40008000000 */
[----:B------:R-:W-:Y:S02]  /*1640*/  UIADD3 UR4, UPT, UPT, UR8, UR9, UR4 ;  /* 0x0000000908047290 */ /* 0x000fe4000fffe004 */
[----:B------:R-:W-:Y:S02]  /*1650*/  USEL UR5, UR22, 0x8000, UP0 ;  /* 0x0000800016057887 */ /* 0x000fe40008000000 */
[----:B------:R-:W-:-:S04]  /*1660*/  UIADD3 UR4, UPT, UPT, UR6, UR7, UR4 ;  /* 0x0000000706047290 */ /* 0x000fc8000fffe004 */
[----:B------:R-:W-:-:S06]  /*1670*/  UIADD3 UR4, UPT, UPT, UR4, UR5, URZ ;  /* 0x0000000504047290 */ /* 0x000fcc000fffe0ff */
[----:B------:R-:W-:Y:S02]  /*1680*/  IMAD.U32 R2, RZ, RZ, UR4 ;  /* 0x00000004ff027e24 */ /* 0x000fe4000f8e00ff */
.L_x_17:
[----:B------:R-:W-:Y:S05]  /*1690*/  BRA.U !UP6, `(.L_x_18) ;  /* 0x000000010ed47547 */ /* 0x000fea000b800000 */
[----:B------:R-:W1:Y:S01]  /*16a0*/  LDCU.128 UR12, c[0x0][0xf10] ;  /* 0x0001e200ff0c77ac */ /* 0x000e620008000c00 */
[----:B------:R-:W2:Y:S01]  /*16b0*/  LDCU UR6, c[0x0][0x370] ;  /* 0x00006e00ff0677ac */ /* 0x000ea20008000800 */
[----:B------:R-:W3:Y:S01]  /*16c0*/  LDCU UR5, c[0x0][0x374] ;  /* 0x00006e80ff0577ac */ /* 0x000ee20008000800 */
[----:B------:R-:W4:Y:S01]  /*16d0*/  LDCU UR21, c[0x0][0xf0c] ;  /* 0x0001e180ff1577ac */ /* 0x000f220008000800 */
[----:B------:R-:W4:Y:S01]  /*16e0*/  LDCU UR7, c[0x0][0xf20] ;  /* 0x0001e400ff0777ac */ /* 0x000f220008000800 */
[----:B------:R-:W4:Y:S01]  /*16f0*/  LDCU.64 UR8, c[0x0][0xf28] ;  /* 0x0001e500ff0877ac */ /* 0x000f220008000a00 */
[----:B-1----:R-:W-:Y:S02]  /*1700*/  UISETP.NE.AND UP0, UPT, UR14, 0x1, UPT ;  /* 0x000000010e00788c */ /* 0x002fe4000bf05270 */
[----:B---3--:R-:W-:Y:S02]  /*1710*/  UIMAD.WIDE.U32 UR10, UR5, UR15, URZ ;  /* 0x0000000f050a72a5 */ /* 0x008fe4000f8e00ff */
[----:B--2---:R-:W-:-:S02]  /*1720*/  UIMAD.WIDE.U32 UR22, UR6, UR12, URZ ;  /* 0x0000000c061672a5 */ /* 0x004fc4000f8e00ff */
[----:B----4-:R-:W-:Y:S02]  /*1730*/  UISETP.NE.AND UP1, UPT, UR21, 0x1, UPT ;  /* 0x000000011500788c */ /* 0x010fe4000bf25270 */
[----:B------:R-:W-:Y:S01]  /*1740*/  UISETP.NE.AND UP2, UPT, UR25, 0x1, UPT ;  /* 0x000000011900788c */ /* 0x000fe2000bf45270 */
[----:B------:R-:W-:Y:S02]  /*1750*/  UMOV UR10, UR11 ;  /* 0x0000000b000a7c82 */ /* 0x000fe40008000000 */
[----:B------:R-:W-:Y:S01]  /*1760*/  UMOV UR22, UR23 ;  /* 0x0000001700167c82 */ /* 0x000fe20008000000 */
[----:B------:R-:W-:Y:S02]  /*1770*/  @UP0 USHF.R.U32.HI UR5, URZ, UR7, UR10 ;  /* 0x00000007ff050299 */ /* 0x000fe4000801160a */
[----:B------:R-:W-:Y:S02]  /*1780*/  UIMAD.WIDE.U32 UR26, UR24, UR15, URZ ;  /* 0x0000000f181a72a5 */ /* 0x000fe4000f8e00ff */
[----:B------:R-:W-:-:S02]  /*1790*/  UIMAD.WIDE.U32 UR10, UR5, UR8, URZ ;  /* 0x00000008050a72a5 */ /* 0x000fc4000f8e00ff */
[----:B------:R-:W-:Y:S02]  /*17a0*/  @UP1 USHF.R.U32.HI UR6, URZ, UR13, UR22 ;  /* 0x0000000dff061299 */ /* 0x000fe40008011616 */
[----:B------:R-:W-:Y:S02]  /*17b0*/  UIMAD.WIDE.U32 UR16, UR20, UR12, URZ ;  /* 0x0000000c141072a5 */ /* 0x000fe4000f8e00ff */
[----:B------:R-:W-:Y:S01]  /*17c0*/  UIMAD.WIDE.U32 UR22, UR6, UR8, URZ ;  /* 0x00000008061672a5 */ /* 0x000fe2000f8e00ff */
[----:B------:R-:W-:Y:S01]  /*17d0*/  UMOV UR4, UR27 ;  /* 0x0000001b00047c82 */ /* 0x000fe20008000000 */
[----:B------:R-:W-:Y:S01]  /*17e0*/  UMOV UR10, UR11 ;  /* 0x0000000b000a7c82 */ /* 0x000fe20008000000 */
[----:B------:R-:W-:Y:S02]  /*17f0*/  USHF.R.U32.HI UR4, URZ, UR7, UR4 ;  /* 0x00000007ff047299 */ /* 0x000fe40008011604 */
[----:B------:R-:W-:Y:S01]  /*1800*/  @UP2 USHF.R.U32.HI UR5, URZ, UR9, UR10 ;  /* 0x00000009ff052299 */ /* 0x000fe2000801160a */
[----:B------:R-:W-:Y:S01]  /*1810*/  UMOV UR16, UR17 ;  /* 0x0000001100107c82 */ /* 0x000fe20008000000 */
[----:B------:R-:W-:Y:S01]  /*1820*/  UMOV UR22, UR23 ;  /* 0x0000001700167c82 */ /* 0x000fe20008000000 */
[----:B------:R-:W-:-:S02]  /*1830*/  USHF.R.U32.HI UR13, URZ, UR13, UR16 ;  /* 0x0000000dff0d7299 */ /* 0x000fc40008011610 */
[----:B------:R-:W-:Y:S02]  /*1840*/  USEL UR4, UR24, UR4, !UP0 ;  /* 0x0000000418047287 */ /* 0x000fe4000c000000 */
[----:B------:R-:W-:Y:S02]  /*1850*/  @UP2 USHF.R.U32.HI UR6, URZ, UR9, UR22 ;  /* 0x00000009ff062299 */ /* 0x000fe40008011616 */
[----:B------:R-:W-:Y:S02]  /*1860*/  UIMAD UR7, UR5, UR25, URZ ;  /* 0x00000019050772a4 */ /* 0x000fe4000f8e02ff */
[----:B------:R-:W-:Y:S02]  /*1870*/  USEL UR5, UR20, UR13, !UP1 ;  /* 0x0000000d14057287 */ /* 0x000fe4000c800000 */
[----:B------:R-:W-:Y:S02]  /*1880*/  UIMAD UR12, UR6, UR25, URZ ;  /* 0x00000019060c72a4 */ /* 0x000fe4000f8e02ff */
[----:B------:R-:W-:-:S02]  /*1890*/  UISETP.GE.AND UP0, UPT, UR4, UR7, UPT ;  /* 0x000000070400728c */ /* 0x000fc4000bf06270 */
[----:B------:R-:W-:Y:S02]  /*18a0*/  UIMAD.WIDE.U32 UR10, UR4, UR8, URZ ;  /* 0x00000008040a72a5 */ /* 0x000fe4000f8e00ff */
[----:B------:R-:W-:Y:S02]  /*18b0*/  UISETP.GE.OR UP0, UPT, UR5, UR12, UP0 ;  /* 0x0000000c0500728c */ /* 0x000fe40008706670 */
[----:B------:R-:W-:Y:S02]  /*18c0*/  UIMAD.WIDE.U32 UR12, UR5, UR8, URZ ;  /* 0x00000008050c72a5 */ /* 0x000fe4000f8e00ff */
[----:B------:R-:W-:Y:S01]  /*18d0*/  UIADD3 UR10, UPT, UPT, -UR4, URZ, URZ ;  /* 0x000000ff040a7290 */ /* 0x000fe2000fffe1ff */
[----:B------:R-:W-:Y:S01]  /*18e0*/  UMOV UR8, UR11 ;  /* 0x0000000b00087c82 */ /* 0x000fe20008000000 */
[----:B------:R-:W-:Y:S02]  /*18f0*/  UIADD3 UR11, UPT, UPT, -UR5, URZ, URZ ;  /* 0x000000ff050b7290 */ /* 0x000fe4000fffe1ff */
[----:B------:R-:W-:-:S03]  /*1900*/  USHF.R.U32.HI UR8, URZ, UR9, UR8 ;  /* 0x00000009ff087299 */ /* 0x000fc60008011608 */
[----:B------:R-:W-:Y:S01]  /*1910*/  @!UP0 UMOV UR7, UR13 ;  /* 0x0000000d00078c82 */ /* 0x000fe20008000000 */
[----:B------:R-:W-:Y:S02]  /*1920*/  UIMAD UR24, UR14, UR10, UR24 ;  /* 0x0000000a0e1872a4 */ /* 0x000fe4000f8e0218 */
[----:B------:R-:W-:Y:S02]  /*1930*/  USEL UR8, UR4, UR8, !UP2 ;  /* 0x0000000804087287 */ /* 0x000fe4000d000000 */
[----:B------:R-:W-:Y:S02]  /*1940*/  @!UP0 USHF.R.U32.HI UR7, URZ, UR9, UR7 ;  /* 0x00000009ff078299 */ /* 0x000fe40008011607 */
[----:B------:R-:W-:Y:S02]  /*1950*/  UIADD3 UR9, UPT, UPT, -UR8, URZ, URZ ;  /* 0x000000ff08097290 */ /* 0x000fe4000fffe1ff */
[----:B------:R-:W-:Y:S02]  /*1960*/  @!UP0 USEL UR7, UR5, UR7, !UP2 ;  /* 0x0000000705078287 */ /* 0x000fe4000d000000 */
[----:B------:R-:W-:-:S02]  /*1970*/  UIMAD UR9, UR25, UR9, UR4 ;  /* 0x00000009190972a4 */ /* 0x000fc4000f8e0204 */
[----:B------:R-:W-:Y:S02]  /*1980*/  @!UP0 UIADD3 UR8, UPT, UPT, UR8, -UR7, URZ ;  /* 0x8000000708088290 */ /* 0x000fe4000fffe0ff */
[----:B------:R-:W-:Y:S02]  /*1990*/  @!UP0 UIMAD UR6, UR9, UR6, UR7 ;  /* 0x00000006090682a4 */ /* 0x000fe4000f8e0207 */
[----:B------:R-:W-:Y:S02]  /*19a0*/  @!UP0 UIMAD UR4, UR8, UR25, UR5 ;  /* 0x00000019080482a4 */ /* 0x000fe4000f8e0205 */
[----:B------:R-:W-:Y:S02]  /*19b0*/  UIMAD UR20, UR21, UR11, UR20 ;  /* 0x0000000b151472a4 */ /* 0x000fe4000f8e0214 */
[----:B------:R-:W-:Y:S01]  /*19c0*/  UIMAD UR24, UR4, UR14, UR24 ;  /* 0x0000000e041872a4 */ /* 0x000fe2000f8e0218 */
[----:B------:R-:W-:Y:S02]  /*19d0*/  @!UP0 UMOV UR5, UR6 ;  /* 0x0000000600058c82 */ /* 0x000fe40008000000 */
[----:B------:R-:W-:-:S12]  /*19e0*/  UIMAD UR20, UR5, UR21, UR20 ;  /* 0x00000015051472a4 */ /* 0x000fd8000f8e0214 */
.L_x_18:
[----:B------:R-:W-:-:S09]  /*19f0*/  UISETP.NE.AND UP0, UPT, UR28, 0x1, UPT ;  /* 0x000000011c00788c */ /* 0x000fd2000bf05270 */
[----:B------:R-:W-:Y:S05]  /*1a00*/  BRA.U UP0, `(.L_x_19) ;  /* 0x0000000100447547 */ /* 0x000fea000b800000 */
[----:B------:R-:W1:Y:S01]  /*1a10*/  LDCU.128 UR8, c[0x0][0xf10] ;  /* 0x0001e200ff0877ac */ /* 0x000e620008000c00 */
[----:B------:R-:W2:Y:S01]  /*1a20*/  LDCU UR12, c[0x0][0xf0c] ;  /* 0x0001e180ff0c77ac */ /* 0x000ea20008000800 */
[----:B------:R-:W3:Y:S01]  /*1a30*/  LDCU UR13, c[0x0][0xf20] ;  /* 0x0001e400ff0d77ac */ /* 0x000ee20008000800 */
[----:B-1----:R-:W-:Y:S02]  /*1a40*/  UIMAD.WIDE.U32 UR6, UR20, UR8, URZ ;  /* 0x00000008140672a5 */ /* 0x002fe4000f8e00ff */
[----:B------:R-:W-:Y:S02]  /*1a50*/  UIMAD.WIDE.U32 UR4, UR24, UR11, URZ ;  /* 0x0000000b180472a5 */ /* 0x000fe4000f8e00ff */
[----:B--2---:R-:W-:Y:S02]  /*1a60*/  UISETP.NE.AND UP1, UPT, UR12, 0x1, UPT ;  /* 0x000000010c00788c */ /* 0x004fe4000bf25270 */
[----:B------:R-:W-:Y:S01]  /*1a70*/  UISETP.NE.AND UP0, UPT, UR10, 0x1, UPT ;  /* 0x000000010a00788c */ /* 0x000fe2000bf05270 */
[----:B------:R-:W-:-:S02]  /*1a80*/  UMOV UR6, UR7 ;  /* 0x0000000700067c82 */ /* 0x000fc40008000000 */
[----:B------:R-:W-:Y:S01]  /*1a90*/  UMOV UR4, UR5 ;  /* 0x0000000500047c82 */ /* 0x000fe20008000000 */
[----:B------:R-:W-:Y:S02]  /*1aa0*/  USHF.R.U32.HI UR9, URZ, UR9, UR6 ;  /* 0x00000009ff097299 */ /* 0x000fe40008011606 */
[----:B---3--:R-:W-:Y:S02]  /*1ab0*/  USHF.R.U32.HI UR4, URZ, UR13, UR4 ;  /* 0x0000000dff047299 */ /* 0x008fe40008011604 */
[----:B------:R-:W-:Y:S02]  /*1ac0*/  USEL UR5, UR20, UR9, !UP1 ;  /* 0x0000000914057287 */ /* 0x000fe4000c800000 */
[----:B------:R-:W-:-:S04]  /*1ad0*/  USEL UR4, UR24, UR4, !UP0 ;  /* 0x0000000418047287 */ /* 0x000fc8000c000000 */
[----:B------:R-:W-:Y:S02]  /*1ae0*/  UIADD3 UR6, UPT, UPT, UR5, -UR4, URZ ;  /* 0x8000000405067290 */ /* 0x000fe4000fffe0ff */
[----:B------:R-:W-:Y:S02]  /*1af0*/  UIADD3 UR4, UPT, UPT, -UR5, UR4, URZ ;  /* 0x0000000405047290 */ /* 0x000fe4000fffe1ff */
[----:B------:R-:W-:Y:S02]  /*1b00*/  UIMAD UR24, UR6, UR10, UR24 ;  /* 0x0000000a061872a4 */ /* 0x000fe4000f8e0218 */
[----:B------:R-:W-:-:S12]  /*1b10*/  UIMAD UR20, UR4, UR12, UR20 ;  /* 0x0000000c041472a4 */ /* 0x000fd8000f8e0214 */
.L_x_19:
[----:B------:R-:W-:-:S09]  /*1b20*/  UISETP.EQ.U32.AND UP0, UPT, UR29, 0x1, UPT ;  /* 0x000000011d00788c */ /* 0x000fd2000bf02070 */
[----:B------:R-:W-:Y:S05]  /*1b30*/  BRA.U !UP0, `(.L_x_20) ;  /* 0x00000001080c7547 */ /* 0x000fea000b800000 */
[----:B------:R-:W-:Y:S01]  /*1b40*/  UCGABAR_WAIT ;  /* 0x0000000000007dc7 */ /* 0x000fe20008000000 */
[----:B------:R-:W-:Y:S01]  /*1b50*/  CCTL.IVALL ;  /* 0x00000000ff00798f */ /* 0x000fe20002000000 */
[----:B------:R-:W-:Y:S05]  /*1b60*/  BRA `(.L_x_21) ;  /* 0x0000000000047947 */ /* 0x000fea0003800000 */
.L_x_20:
[----:B------:R-:W-:Y:S06]  /*1b70*/  BAR.SYNC.DEFER_BLOCKING 0x0 ;  /* 0x0000000000007b1d */ /* 0x000fec0000010000 */
.L_x_21:
[----:B------:R-:W-:Y:S05]  /*1b80*/  BRA.U UP5, `(.L_x_22) ;  /* 0x0000001505e47547 */ /* 0x000fea000b800000 */
[----:B------:R-:W1:Y:S01]  /*1b90*/  LDCU UR6, c[0x0][0x38c] ;  /* 0x00007180ff0677ac */ /* 0x000e620008000800 */
[----:B------:R-:W2:Y:S01]  /*1ba0*/  S2UR UR8, SR_CgaCtaId ;  /* 0x00000000000879c3 */ /* 0x000ea20000008800 */
[----:B------:R-:W-:Y:S01]  /*1bb0*/  PLOP3.LUT P2, PT, PT, PT, UP3, 0x80, 0x8 ;  /* 0x000000000008781c */ /* 0x000fe20003f4f038 */
[----:B------:R-:W-:Y:S01]  /*1bc0*/  IMAD.MOV.U32 R12, RZ, RZ, 0x1 ;  /* 0x00000001ff0c7424 */ /* 0x000fe200078e00ff */
[----:B------:R-:W-:Y:S01]  /*1bd0*/  UMOV UR7, 0x400 ;  /* 0x0000040000077882 */ /* 0x000fe20000000000 */
[----:B------:R-:W-:Y:S01]  /*1be0*/  UISETP.NE.AND UP1, UPT, UR19, URZ, UPT ;  /* 0x000000ff1300728c */ /* 0x000fe2000bf25270 */
[----:B------:R-:W-:Y:S02]  /*1bf0*/  ISETP.EQ.OR P3, PT, R0, RZ, P4 ;  /* 0x000000ff0000720c */ /* 0x000fe40002762670 */
[----:B------:R-:W-:Y:S02]  /*1c00*/  CS2R R10, SRZ ;  /* 0x00000000000a7805 */ /* 0x000fe4000001ff00 */
[----:B------:R-:W-:Y:S01]  /*1c10*/  PLOP3.LUT P2, PT, P2, PT, PT, 0x8, 0x80 ;  /* 0x000000000080781c */ /* 0x000fe2000174e170 */
[----:B------:R-:W-:Y:S01]  /*1c20*/  IMAD.MOV.U32 R9, RZ, RZ, RZ ;  /* 0x000000ffff097224 */ /* 0x000fe200078e00ff */
[----:B------:R-:W3:Y:S01]  /*1c30*/  LDCU UR61, c[0x0][0x370] ;  /* 0x00006e00ff3d77ac */ /* 0x000ee20008000800 */
[----:B------:R-:W-:Y:S01]  /*1c40*/  IMAD.MOV.U32 R8, RZ, RZ, 0x1 ;  /* 0x00000001ff087424 */ /* 0x000fe200078e00ff */
[----:B------:R-:W4:Y:S01]  /*1c50*/  LDCU.64 UR42, c[0x0][0x348] ;  /* 0x00006900ff2a77ac */ /* 0x000f220008000a00 */
[----:B-1----:R-:W-:-:S02]  /*1c60*/  UIADD3 UR5, UPT, UPT, UR6, 0x7f, URZ ;  /* 0x0000007f06057890 */ /* 0x002fc4000fffe0ff */
[----:B------:R-:W-:Y:S02]  /*1c70*/  UIADD3 UR66, UPT, UPT, UR6, 0xfe, URZ ;  /* 0x000000fe06427890 */ /* 0x000fe4000fffe0ff */
[----:B------:R-:W-:Y:S01]  /*1c80*/  USHF.R.S32.HI UR4, URZ, 0x1f, UR5 ;  /* 0x0000001fff047899 */ /* 0x000fe20008011405 */
[----:B------:R-:W1:Y:S03]  /*1c90*/  LDCU UR60, c[0x0][0x374] ;  /* 0x00006e80ff3c77ac */ /* 0x000e660008000800 */
[----:B------:R-:W-:Y:S02]  /*1ca0*/  ULEA.HI UR4, UR4, UR5, URZ, 0x7 ;  /* 0x0000000504047291 */ /* 0x000fe4000f8f38ff */
[----:B------:R-:W-:Y:S02]  /*1cb0*/  UIADD3 UR5, UPT, UPT, UR6, -0x1, URZ ;  /* 0xffffffff06057890 */ /* 0x000fe4000fffe0ff */
[----:B------:R-:W-:-:S02]  /*1cc0*/  USHF.R.S32.HI UR63, URZ, 0x7, UR4 ;  /* 0x00000007ff3f7899 */ /* 0x000fc40008011404 */
[----:B------:R-:W-:Y:S02]  /*1cd0*/  UISETP.GE.U32.AND UP2, UPT, UR5, -0xff, UPT ;  /* 0xffffff010500788c */ /* 0x000fe4000bf46070 */
[----:B------:R-:W-:Y:S02]  /*1ce0*/  UISETP.LT.U32.AND UP0, UPT, UR63, 0x7, UPT ;  /* 0x000000073f00788c */ /* 0x000fe4000bf01070 */
[----:B--2---:R-:W-:Y:S02]  /*1cf0*/  ULEA UR7, UR8, UR7, 0x18 ;  /* 0x0000000708077291 */ /* 0x004fe4000f8ec0ff */
[----:B------:R-:W-:Y:S02]  /*1d00*/  USEL UR62, UR63, 0x7, UP0 ;  /* 0x000000073f3e7887 */ /* 0x000fe40008000000 */
[----:B------:R-:W-:Y:S02]  /*1d10*/  ULOP3.LUT UR67, UR8, 0x1, URZ, 0xc0, !UPT ;  /* 0x0000000108437892 */ /* 0x000fe4000f8ec0ff */
[----:B------:R-:W-:-:S02]  /*1d20*/  UIADD3 UR29, UPT, UPT, UR62, -0x1, URZ ;  /* 0xffffffff3e1d7890 */ /* 0x000fc4000fffe0ff */
[----:B------:R-:W-:Y:S02]  /*1d30*/  @UP2 UIADD3 UR29, UPT, UPT, UR62, URZ, URZ ;  /* 0x000000ff3e1d2290 */ /* 0x000fe4000fffe0ff */
[----:B------:R-:W-:Y:S02]  /*1d40*/  USEL UR37, UR68, 0x2, UP1 ;  /* 0x0000000244257887 */ /* 0x000fe40008800000 */
[----:B------:R-:W-:Y:S02]  /*1d50*/  UIADD3 UR57, UPT, UPT, UR7, 0x32400, UR55 ;  /* 0x0003240007397890 */ /* 0x000fe4000fffe037 */
[----:B------:R-:W-:Y:S02]  /*1d60*/  UIADD3 UR56, UPT, UPT, UR7, 0x34000, UR54 ;  /* 0x0003400007387890 */ /* 0x000fe4000fffe036 */
[----:B------:R-:W-:Y:S02]  /*1d70*/  UIADD3 UR64, UPT, UPT, UR63, -UR62, URZ ;  /* 0x8000003e3f407290 */ /* 0x000fe4000fffe0ff */
[----:B------:R-:W-:Y:S01]  /*1d80*/  UIADD3 UR29, UPT, UPT, UR29, 0x1, URZ ;  /* 0x000000011d1d7890 */ /* 0x000fe2000fffe0ff */
[----:B-1-34-:R-:W-:-:S11]  /*1d90*/  UMOV UR14, URZ ;  /* 0x000000ff000e7c82 */ /* 0x01afd60008000000 */
.L_x_46:
[----:B-1----:R-:W1:Y:S02]  /*1da0*/  S2UR UR4, SR_CgaCtaId ;  /* 0x00000000000479c3 */ /* 0x002e640000008800 */
[----:B-1----:R-:W-:-:S09]  /*1db0*/  UISETP.NE.AND UP0, UPT, UR4, URZ, UPT ;  /* 0x000000ff0400728c */ /* 0x002fd2000bf05270 */
[----:B---3--:R-:W-:Y:S05]  /*1dc0*/  BRA.U UP0, `(.L_x_23) ;  /* 0x0000000100287547 */ /* 0x008fea000b800000 */
[----:B------:R-:W-:Y:S02]  /*1dd0*/  LEA R0, R9, UR7, 0x3 ;  /* 0x0000000709007c11 */ /* 0x000fe4000f8e18ff */
[----:B------:R-:W-:-:S04]  /*1de0*/  SHF.L.U32 R3, R8, 0x1f, RZ ;  /* 0x0000001f08037819 */ /* 0x000fc800000006ff */
[----:B------:R-:W1:Y:S02]  /*1df0*/  SYNCS.PHASECHK.TRANS64.TRYWAIT P0, [R0+URZ+0x100], R3 ;  /* 0x00010003000075a7 */ /* 0x000e6400080011ff */
[----:B-1----:R-:W-:Y:S05]  /*1e00*/  @!P0 BRA `(.L_x_24) ;  /* 0x0000011000208947 */ /* 0x002fea0003800000 */
.L_x_197:
[----:B------:R2:W-:Y:S01]  /*1e10*/  SYNCS.ARRIVE.TRANS64.A1T0 RZ, [R0+URZ+0xf0], RZ ;  /* 0x0000f0ff00ff79a7 */ /* 0x0005e200081000ff */
[----:B------:R-:W-:-:S05]  /*1e20*/  VIADD R9, R9, 0x1 ;  /* 0x0000000109097836 */ /* 0x000fca0000000000 */
[----:B------:R-:W-:-:S04]  /*1e30*/  ISETP.NE.AND P0, PT, R9, 0x2, PT ;  /* 0x000000020900780c */ /* 0x000fc80003f05270 */
[----:B-1----:R-:W-:Y:S02]  /*1e40*/  SEL R3, RZ, 0x1, P0 ;  /* 0x00000001ff037807 */ /* 0x002fe40000000000 */
[----:B------:R-:W-:Y:S02]  /*1e50*/  SEL R9, R9, RZ, P0 ;  /* 0x000000ff09097207 */ /* 0x000fe40000000000 */
[----:B------:R-:W-:Y:S02]  /*1e60*/  LOP3.LUT R8, R8, R3, RZ, 0x3c, !PT ;  /* 0x0000000308087212 */ /* 0x000fe400078e3cff */
.L_x_23:
[----:B------:R-:W-:Y:S01]  /*1e70*/  ULEA UR4, UR14, UR7, 0x3 ;  /* 0x000000070e047291 */ /* 0x000fe2000f8e18ff */
[----:B--2---:R-:W-:Y:S01]  /*1e80*/  SHF.L.U32 R0, R12, 0x1f, RZ ;  /* 0x0000001f0c007819 */ /* 0x004fe200000006ff */
[----:B------:R-:W-:Y:S02]  /*1e90*/  UISETP.GE.U32.AND UP0, UPT, UR66, 0xff, UPT ;  /* 0x000000ff4200788c */ /* 0x000fe4000bf06070 */
[----:B------:R-:W-:Y:S02]  /*1ea0*/  ULEA UR35, UR20, UR65, 0x2 ;  /* 0x0000004114237291 */ /* 0x000fe4000f8e10ff */
[----:B------:R-:W-:Y:S02]  /*1eb0*/  ULEA UR27, UR24, UR69, 0x2 ;  /* 0x00000045181b7291 */ /* 0x000fe4000f8e10ff */
[----:B------:R-:W-:Y:S01]  /*1ec0*/  ULEA UR11, UR24, UR67, 0x1 ;  /* 0x00000043180b7291 */ /* 0x000fe2000f8e08ff */
[----:B------:R1:W2:Y:S01]  /*1ed0*/  SYNCS.PHASECHK.TRANS64.TRYWAIT P1, [UR4+0x38], R0 ;  /* 0x00003800ff0075a7 */ /* 0x0002a20008021104 */
[----:B------:R-:W-:-:S02]  /*1ee0*/  USHF.L.U32 UR35, UR35, 0x5, URZ ;  /* 0x0000000523237899 */ /* 0x000fc400080006ff */
[----:B------:R-:W-:Y:S01]  /*1ef0*/  USHF.L.U32 UR27, UR27, 0x6, URZ ;  /* 0x000000061b1b7899 */ /* 0x000fe200080006ff */
[----:B------:R-:W-:Y:S01]  /*1f00*/  UMOV UR6, URZ ;  /* 0x000000ff00067c82 */ /* 0x000fe20008000000 */
[----:B------:R-:W-:Y:S10]  /*1f10*/  BRA.U !UP0, `(.L_x_25) ;  /* 0x0000000508187547 */ /* 0x000ff4000b800000 */
[----:B------:R-:W-:Y:S01]  /*1f20*/  UMOV UR5, URZ ;  /* 0x000000ff00057c82 */ /* 0x000fe20008000000 */
[----:B------:R-:W-:-:S05]  /*1f30*/  UMOV UR4, UR14 ;  /* 0x0000000e00047c82 */ /* 0x000fca0008000000 */
.L_x_33:
[----:B------:R-:W-:Y:S01]  /*1f40*/  ULEA UR33, UR4, UR7, 0x3 ;  /* 0x0000000704217291 */ /* 0x000fe2000f8e18ff */
[----:B--2---:R-:W-:Y:S01]  /*1f50*/  @!P4 MOV R2, 0x6c00 ;  /* 0x00006c000002c802 */ /* 0x004fe20000000f00 */
[----:B--23--:R-:W-:Y:S10]  /*1f60*/  @P1 BRA `(.L_x_26) ;  /* 0x00000000000c1947 */ /* 0x00cff40003800000 */
[----:B------:R-:W-:-:S04]  /*1f70*/  SHF.L.U32 R3, R12, 0x1f, RZ ;  /* 0x0000001f0c037819 */ /* 0x000fc800000006ff */
[----:B------:R-:W2:Y:S02]  /*1f80*/  SYNCS.PHASECHK.TRANS64.TRYWAIT P0, [UR33+0x38], R3 ;  /* 0x00003803ff0075a7 */ /* 0x000ea40008001121 */
[----:B--2---:R-:W-:Y:S05]  /*1f90*/  @!P0 BRA `(.L_x_27) ;  /* 0x0000010c00d08947 */ /* 0x004fea0003800000 */
.L_x_26:
[----:B------:R2:W-:Y:S01]  /*1fa0*/  @!P4 SYNCS.ARRIVE.TRANS64 RZ, [UR33], R2 ;  /* 0x00000002ffffc9a7 */ /* 0x0005e20008000021 */
[----:B------:R-:W-:-:S04]  /*1fb0*/  ULOP3.LUT UR6, UR37, 0x2, URZ, 0xfc, !UPT ;  /* 0x0000000225067892 */ /* 0x000fc8000f8efcff */
[----:B------:R-:W-:-:S09]  /*1fc0*/  UISETP.NE.AND UP0, UPT, UR6, 0x2, UPT ;  /* 0x000000020600788c */ /* 0x000fd2000bf05270 */
[----:B------:R-:W-:Y:S05]  /*1fd0*/  BRA.U UP0, `(.L_x_28) ;  /* 0x0000000100047547 */ /* 0x000fea000b800000 */
[----:B------:R-:W-:Y:S05]  /*1fe0*/  BPT.TRAP 0x1 ;  /* 0x000000040000795c */ /* 0x000fea0000300000 */
.L_x_28:
[----:B------:R-:W-:Y:S04]  /*1ff0*/  BSSY.RECONVERGENT B0, `(.L_x_29) ;  /* 0x0000003000007945 */ /* 0x000fe80003800200 */
[----:B------:R-:W-:Y:S05]  /*2000*/  @P3 BRA `(.L_x_30) ;  /* 0x0000000000043947 */ /* 0x000fea0003800000 */
[----:B------:R-:W-:Y:S05]  /*2010*/  BPT.TRAP 0x1 ;  /* 0x000000040000795c */ /* 0x000fea0000300000 */
.L_x_30:
[----:B------:R-:W-:Y:S05]  /*2020*/  BSYNC.RECONVERGENT B0 ;  /* 0x0000000000007941 */ /* 0x000fea0003800200 */
.L_x_29:
[----:B------:R-:W-:Y:S01]  /*2030*/  UIADD3 UR6, UPT, UPT, UR4, 0x1, URZ ;  /* 0x0000000104067890 */ /* 0x000fe2000fffe0ff */
[----:B------:R-:W-:Y:S01]  /*2040*/  BSSY.RECONVERGENT B0, `(.L_x_31) ;  /* 0x000002e000007945 */ /* 0x000fe20003800200 */
[----:B------:R-:W-:Y:S02]  /*2050*/  ELECT P0, URZ, PT ;  /* 0x0000000000ff782f */ /* 0x000fe40003800000 */
[----:B------:R-:W-:-:S04]  /*2060*/  UISETP.NE.AND UP0, UPT, UR6, 0x7, UPT ;  /* 0x000000070600788c */ /* 0x000fc8000bf05270 */
[----:B------:R-:W-:Y:S02]  /*2070*/  USEL UR8, URZ, 0x1, UP0 ;  /* 0x00000001ff087887 */ /* 0x000fe40008000000 */
[----:B------:R-:W-:-:S04]  /*2080*/  USEL UR14, UR6, URZ, UP0 ;  /* 0x000000ff060e7287 */ /* 0x000fc80008000000 */
[----:B------:R-:W-:Y:S01]  /*2090*/  ULEA UR6, UR14, UR7, 0x3 ;  /* 0x000000070e067291 */ /* 0x000fe2000f8e18ff */
[----:B------:R-:W-:-:S04]  /*20a0*/  LOP3.LUT R12, R12, UR8, RZ, 0x3c, !PT ;  /* 0x000000080c0c7c12 */ /* 0x000fc8000f8e3cff */
[----:B-1----:R-:W-:-:S04]  /*20b0*/  SHF.L.U32 R0, R12, 0x1f, RZ ;  /* 0x0000001f0c007819 */ /* 0x002fc800000006ff */
[----:B------:R1:W3:Y:S01]  /*20c0*/  SYNCS.PHASECHK.TRANS64.TRYWAIT P1, [UR6+0x38], R0 ;  /* 0x00003800ff0075a7 */ /* 0x0002e20008021106 */
[----:B------:R-:W-:Y:S05]  /*20d0*/  @!P0 BRA `(.L_x_32) ;  /* 0x0000000000908947 */ /* 0x000fea0003800000 */
[----:B------:R-:W-:Y:S02]  /*20e0*/  ULEA UR32, UR4, UR50, 0xd ;  /* 0x0000003204207291 */ /* 0x000fe4000f8e68ff */
[----:B------:R-:W-:Y:S02]  /*20f0*/  UIADD3 UR40, UP3, UPT, UR42, 0x80, URZ ;  /* 0x000000802a287890 */ /* 0x000fe4000ff7e0ff */
[----:B------:R-:W-:Y:S02]  /*2100*/  ULEA UR24, UR4, UR49, 0xe ;  /* 0x0000003104187291 */ /* 0x000fe4000f8e70ff */
[----:B------:R-:W-:Y:S02]  /*2110*/  UIADD3 UR38, UP2, UPT, UR42, 0x180, URZ ;  /* 0x000001802a267890 */ /* 0x000fe4000ff5e0ff */
[----:B------:R-:W-:Y:S02]  /*2120*/  ULEA UR16, UR4, UR55, 0xa ;  /* 0x0000003704107291 */ /* 0x000fe4000f8e50ff */
[----:B------:R-:W-:-:S02]  /*2130*/  UIADD3 UR30, UP1, UPT, UR42, 0x280, URZ ;  /* 0x000002802a1e7890 */ /* 0x000fc4000ff3e0ff */
[----:B------:R-:W-:Y:S02]  /*2140*/  ULEA UR8, UR4, UR54, 0xb ;  /* 0x0000003604087291 */ /* 0x000fe4000f8e58ff */
[----:B------:R-:W-:Y:S02]  /*2150*/  UIADD3 UR22, UP0, UPT, UR42, 0x380, URZ ;  /* 0x000003802a167890 */ /* 0x000fe4000ff1e0ff */
[----:B------:R-:W-:Y:S02]  /*2160*/  USHF.L.U32 UR34, UR5, 0x7, URZ ;  /* 0x0000000705227899 */ /* 0x000fe400080006ff */
[----:B------:R-:W-:Y:S02]  /*2170*/  UIADD3.X UR41, UPT, UPT, URZ, UR43, URZ, UP3, !UPT ;  /* 0x0000002bff297290 */ /* 0x000fe40009ffe4ff */
[----:B------:R-:W-:Y:S02]  /*2180*/  UIADD3 UR32, UPT, UPT, UR7, 0x8400, UR32 ;  /* 0x0000840007207890 */ /* 0x000fe4000fffe020 */
[----:B------:R-:W-:-:S02]  /*2190*/  UPRMT UR15, URZ, 0x5410, UR46 ;  /* 0x00005410ff0f7896 */ /* 0x000fc4000800002e */
[----:B------:R-:W-:Y:S02]  /*21a0*/  UIADD3.X UR39, UPT, UPT, URZ, UR43, URZ, UP2, !UPT ;  /* 0x0000002bff277290 */ /* 0x000fe400097fe4ff */
[----:B------:R-:W-:Y:S02]  /*21b0*/  UIADD3 UR24, UPT, UPT, UR7, 0x16400, UR24 ;  /* 0x0001640007187890 */ /* 0x000fe4000fffe018 */
[----:B------:R-:W-:Y:S02]  /*21c0*/  UPRMT UR6, URZ, 0x5410, UR44 ;  /* 0x00005410ff067896 */ /* 0x000fe4000800002c */
[----:B------:R-:W-:Y:S02]  /*21d0*/  ULEA UR19, UR5, UR48, 0x1 ;  /* 0x0000003005137291 */ /* 0x000fe4000f8e08ff */
[----:B------:R-:W-:Y:S02]  /*21e0*/  UIADD3.X UR31, UPT, UPT, URZ, UR43, URZ, UP1, !UPT ;  /* 0x0000002bff1f7290 */ /* 0x000fe40008ffe4ff */
[----:B------:R-:W-:-:S02]  /*21f0*/  UIADD3 UR16, UPT, UPT, UR7, 0x32400, UR16 ;  /* 0x0003240007107890 */ /* 0x000fc4000fffe010 */
[----:B------:R-:W-:Y:S02]  /*2200*/  ULEA UR12, UR5, UR47, 0x1 ;  /* 0x0000002f050c7291 */ /* 0x000fe4000f8e08ff */
[----:B------:R-:W-:Y:S02]  /*2210*/  UIADD3.X UR23, UPT, UPT, URZ, UR43, URZ, UP0, !UPT ;  /* 0x0000002bff177290 */ /* 0x000fe400087fe4ff */
[----:B------:R-:W-:Y:S01]  /*2220*/  UIADD3 UR8, UPT, UPT, UR7, 0x34000, UR8 ;  /* 0x0003400007087890 */ /* 0x000fe2000fffe008 */
[----:B------:R-:W-:Y:S01]  /*2230*/  UMOV UR52, 0x0 ;  /* 0x0000000000347882 */ /* 0x000fe20000000000 */
[----:B------:R-:W-:Y:S01]  /*2240*/  UMOV UR53, 0x10000000 ;  /* 0x1000000000357882 */ /* 0x000fe20000000000 */
[----:B------:R-:W-:Y:S01]  /*2250*/  UMOV UR25, UR33 ;  /* 0x0000002100197c82 */ /* 0x000fe20008000000 */
[----:B------:R-:W-:Y:S01]  /*2260*/  UMOV UR28, UR36 ;  /* 0x00000024001c7c82 */ /* 0x000fe20008000000 */
[----:B------:R-:W-:Y:S01]  /*2270*/  UMOV UR26, UR34 ;  /* 0x00000022001a7c82 */ /* 0x000fe20008000000 */
[----:B------:R-:W-:Y:S01]  /*2280*/  UMOV UR17, UR33 ;  /* 0x0000002100117c82 */ /* 0x000fe20008000000 */
[----:B------:R-:W-:Y:S01]  /*2290*/  UMOV UR21, UR36 ;  /* 0x0000002400157c82 */ /* 0x000fe20008000000 */
[----:B------:R4:W-:Y:S01]  /*22a0*/  UTMALDG.3D.MULTICAST [UR32], [UR40], UR15, desc[UR52] ;  /* 0x00003420280073b4 */ /* 0x0009e2000801180f */
[----:B------:R-:W-:Y:S01]  /*22b0*/  UMOV UR10, URZ ;  /* 0x000000ff000a7c82 */ /* 0x000fe20008000000 */
[----:B------:R-:W-:Y:S01]  /*22c0*/  UMOV UR9, UR33 ;  /* 0x0000002100097c82 */ /* 0x000fe20008000000 */
[----:B------:R-:W-:Y:S01]  /*22d0*/  UMOV UR13, UR36 ;  /* 0x00000024000d7c82 */ /* 0x000fe20008000000 */
[----:B------:R4:W-:Y:S01]  /*22e0*/  UTMALDG.3D.MULTICAST [UR24], [UR38], UR6, desc[UR52] ;  /* 0x00003418260073b4 */ /* 0x0009e20008011806 */
[----:B------:R4:W-:Y:S01]  /*22f0*/  UTMALDG.4D.MULTICAST [UR16], [UR30], UR15, desc[UR52] ;  /* 0x000034101e0073b4 */ /* 0x0009e2000801980f */
[----:B------:R4:W-:Y:S02]  /*2300*/  UTMALDG.4D.MULTICAST [UR8], [UR22], UR6, desc[UR52] ;  /* 0x00003408160073b4 */ /* 0x0009e40008019806 */
[----:B----4-:R-:W-:Y:S01]  /*2310*/  NOP ;  /* 0x0000000000007918 */ /* 0x010fe20000000000 */
.L_x_32:
[----:B------:R-:W-:Y:S05]  /*2320*/  BSYNC.RECONVERGENT B0 ;  /* 0x0000000000007941 */ /* 0x000fea0003800200 */
.L_x_31:
[----:B------:R-:W-:Y:S01]  /*2330*/  UIADD3 UR5, UPT, UPT, UR5, 0x1, URZ ;  /* 0x0000000105057890 */ /* 0x000fe2000fffe0ff */
[----:B------:R-:W-:Y:S01]  /*2340*/  UMOV UR4, UR14 ;  /* 0x0000000e00047c82 */ /* 0x000fe20008000000 */
[----:B------:R-:W-:Y:S02]  /*2350*/  UMOV UR6, UR29 ;  /* 0x0000001d00067c82 */ /* 0x000fe40008000000 */
[----:B------:R-:W-:-:S09]  /*2360*/  UISETP.NE.AND UP0, UPT, UR5, UR29, UPT ;  /* 0x0000001d0500728c */ /* 0x000fd2000bf05270 */
[----:B------:R-:W-:Y:S05]  /*2370*/  BRA.U UP0, `(.L_x_33) ;  /* 0xfffffff900f07547 */ /* 0x000fea000b83ffff */
.L_x_25:
[----:B------:R-:W-:Y:S01]  /*2380*/  ULEA UR4, UR14, UR7, 0x3 ;  /* 0x000000070e047291 */ /* 0x000fe2000f8e18ff */
[----:B-1----:R-:W-:Y:S01]  /*2390*/  SHF.L.U32 R0, R12, 0x1f, RZ ;  /* 0x0000001f0c007819 */ /* 0x002fe200000006ff */
[----:B------:R-:W-:Y:S01]  /*23a0*/  @!P2 SYNCS.ARRIVE.TRANS64.A1T0 RZ, [UR7+0xb8], RZ ;  /* 0x0000b8ffffffa9a7 */ /* 0x000fe20008100007 */
[----:B------:R-:W-:-:S06]  /*23b0*/  UISETP.GT.AND UP0, UPT, UR63, UR62, UPT ;  /* 0x0000003e3f00728c */ /* 0x000fcc000bf04270 */
[----:B--23--:R1:W2:Y:S03]  /*23c0*/  SYNCS.PHASECHK.TRANS64.TRYWAIT P1, [UR4+0x38], R0 ;  /* 0x00003800ff0075a7 */ /* 0x00c2a60008021104 */
[----:B------:R-:W-:Y:S05]  /*23d0*/  BRA.U !UP0, `(.L_x_34) ;  /* 0x00000005080c7547 */ /* 0x000fea000b800000 */
[----:B------:R-:W-:Y:S01]  /*23e0*/  UIADD3 UR51, UPT, UPT, UR64, UR6, URZ ;  /* 0x0000000640337290 */ /* 0x000fe2000fffe0ff */
[----:B------:R-:W-:-:S11]  /*23f0*/  UMOV UR5, UR14 ;  /* 0x0000000e00057c82 */ /* 0x000fd60008000000 */
.L_x_42:
[----:B------:R-:W-:Y:S01]  /*2400*/  ULEA UR33, UR5, UR7, 0x3 ;  /* 0x0000000705217291 */ /* 0x000fe2000f8e18ff */
[----:B--2---:R-:W-:Y:S01]  /*2410*/  @!P4 MOV R2, 0x6c00 ;  /* 0x00006c000002c802 */ /* 0x004fe20000000f00 */
[----:B--23--:R-:W-:Y:S10]  /*2420*/  @P1 BRA `(.L_x_35) ;  /* 0x00000000000c1947 */ /* 0x00cff40003800000 */
[----:B------:R-:W-:-:S04]  /*2430*/  SHF.L.U32 R3, R12, 0x1f, RZ ;  /* 0x0000001f0c037819 */ /* 0x000fc800000006ff */
[----:B------:R-:W2:Y:S02]  /*2440*/  SYNCS.PHASECHK.TRANS64.TRYWAIT P0, [UR33+0x38], R3 ;  /* 0x00003803ff0075a7 */ /* 0x000ea40008001121 */
[----:B--2---:R-:W-:Y:S05]  /*2450*/  @!P0 BRA `(.L_x_36) ;  /* 0x0000010800b88947 */ /* 0x004fea0003800000 */
.L_x_35:
[----:B------:R2:W-:Y:S01]  /*2460*/  @!P4 SYNCS.ARRIVE.TRANS64 RZ, [UR33], R2 ;  /* 0x00000002ffffc9a7 */ /* 0x0005e20008000021 */
[----:B------:R-:W-:-:S04]  /*2470*/  ULOP3.LUT UR4, UR37, 0x2, URZ, 0xfc, !UPT ;  /* 0x0000000225047892 */ /* 0x000fc8000f8efcff */
[----:B------:R-:W-:-:S09]  /*2480*/  UISETP.NE.AND UP0, UPT, UR4, 0x2, UPT ;  /* 0x000000020400788c */ /* 0x000fd2000bf05270 */
[----:B------:R-:W-:Y:S05]  /*2490*/  BRA.U UP0, `(.L_x_37) ;  /* 0x0000000100047547 */ /* 0x000fea000b800000 */
[----:B------:R-:W-:Y:S05]  /*24a0*/  BPT.TRAP 0x1 ;  /* 0x000000040000795c */ /* 0x000fea0000300000 */
.L_x_37:
[----:B------:R-:W-:Y:S04]  /*24b0*/  BSSY.RECONVERGENT B0, `(.L_x_38) ;  /* 0x0000003000007945 */ /* 0x000fe80003800200 */
[----:B------:R-:W-:Y:S05]  /*24c0*/  @P3 BRA `(.L_x_39) ;  /* 0x0000000000043947 */ /* 0x000fea0003800000 */
[----:B------:R-:W-:Y:S05]  /*24d0*/  BPT.TRAP 0x1 ;  /* 0x000000040000795c */ /* 0x000fea0000300000 */
.L_x_39:
[----:B------:R-:W-:Y:S05]  /*24e0*/  BSYNC.RECONVERGENT B0 ;  /* 0x0000000000007941 */ /* 0x000fea0003800200 */
.L_x_38:
        /* <DEDUP_REMOVED lines=15> */
[----:B------:R-:W-:Y:S02]  /*25e0*/  UIADD3 UR22, UP1, UPT, UR42, 0x280, URZ ;  /* 0x000002802a167890 */ /* 0x000fe4000ff3e0ff */
[----:B------:R-:W-:-:S02]  /*25f0*/  UIADD3 UR40, UP0, UPT, UR42, 0x380, URZ ;  /* 0x000003802a287890 */ /* 0x000fc4000ff1e0ff */
[----:B------:R-:W-:Y:S02]  /*2600*/  USHF.L.U32 UR34, UR6, 0x7, URZ ;  /* 0x0000000706227899 */ /* 0x000fe400080006ff */
[----:B------:R-:W-:Y:S02]  /*2610*/  UIADD3.X UR39, UPT, UPT, URZ, UR43, URZ, UP3, !UPT ;  /* 0x0000002bff277290 */ /* 0x000fe40009ffe4ff */
[----:B------:R-:W-:Y:S02]  /*2620*/  UIADD3 UR32, UPT, UPT, UR7, 0x8400, UR32 ;  /* 0x0000840007207890 */ /* 0x000fe4000fffe020 */
[----:B------:R-:W-:Y:S02]  /*2630*/  UPRMT UR4, URZ, 0x5410, UR46 ;  /* 0x00005410ff047896 */ /* 0x000fe4000800002e */
[----:B------:R-:W-:Y:S02]  /*2640*/  UIADD3.X UR31, UPT, UPT, URZ, UR43, URZ, UP2, !UPT ;  /* 0x0000002bff1f7290 */ /* 0x000fe400097fe4ff */
[----:B------:R-:W-:-:S02]  /*2650*/  UIADD3 UR24, UPT, UPT, UR7, 0x16400, UR24 ;  /* 0x0001640007187890 */ /* 0x000fc4000fffe018 */
[----:B------:R-:W-:Y:S02]  /*2660*/  UPRMT UR15, URZ, 0x5410, UR44 ;  /* 0x00005410ff0f7896 */ /* 0x000fe4000800002c */
[----:B------:R-:W-:Y:S02]  /*2670*/  ULEA UR19, UR6, UR48, 0x1 ;  /* 0x0000003006137291 */ /* 0x000fe4000f8e08ff */
[----:B------:R-:W-:Y:S02]  /*2680*/  ULEA UR16, UR5, UR57, 0xa ;  /* 0x0000003905107291 */ /* 0x000fe4000f8e50ff */
[----:B------:R-:W-:Y:S02]  /*2690*/  UIADD3.X UR23, UPT, UPT, URZ, UR43, URZ, UP1, !UPT ;  /* 0x0000002bff177290 */ /* 0x000fe40008ffe4ff */
[----:B------:R-:W-:Y:S02]  /*26a0*/  ULEA UR12, UR6, UR47, 0x1 ;  /* 0x0000002f060c7291 */ /* 0x000fe4000f8e08ff */
[----:B------:R-:W-:-:S02]  /*26b0*/  ULEA UR8, UR5, UR56, 0xb ;  /* 0x0000003805087291 */ /* 0x000fc4000f8e58ff */
[----:B------:R-:W-:Y:S01]  /*26c0*/  UIADD3.X UR41, UPT, UPT, URZ, UR43, URZ, UP0, !UPT ;  /* 0x0000002bff297290 */ /* 0x000fe200087fe4ff */
        /* <DEDUP_REMOVED lines=15> */
.L_x_41:
[----:B------:R-:W-:Y:S05]  /*27c0*/  BSYNC.RECONVERGENT B0 ;  /* 0x0000000000007941 */ /* 0x000fea0003800200 */
.L_x_40:
[----:B------:R-:W-:Y:S01]  /*27d0*/  UIADD3 UR6, UPT, UPT, UR6, 0x1, URZ ;  /* 0x0000000106067890 */ /* 0x000fe2000fffe0ff */
[----:B------:R-:W-:-:S03]  /*27e0*/  UMOV UR5, UR14 ;  /* 0x0000000e00057c82 */ /* 0x000fc60008000000 */
[----:B------:R-:W-:-:S09]  /*27f0*/  UISETP.NE.AND UP0, UPT, UR6, UR51, UPT ;  /* 0x000000330600728c */ /* 0x000fd2000bf05270 */
[----:B------:R-:W-:Y:S05]  /*2800*/  BRA.U UP0, `(.L_x_42) ;  /* 0xfffffff900fc7547 */ /* 0x000fea000b83ffff */
.L_x_34:
[C---:B------:R-:W-:Y:S01]  /*2810*/  LEA R3, R11.reuse, UR7, 0x3 ;  /* 0x000000070b037c11 */ /* 0x040fe2000f8e18ff */
[----:B------:R-:W-:Y:S01]  /*2820*/  NOP ;  /* 0x0000000000007918 */ /* 0x000fe20000000000 */
[----:B-1----:R-:W-:Y:S02]  /*2830*/  SHF.L.U32 R0, R10, 0x1f, RZ ;  /* 0x0000001f0a007819 */ /* 0x002fe400000006ff */
[----:B------:R-:W-:Y:S02]  /*2840*/  LEA R5, R11, UR7, 0x4 ;  /* 0x000000070b057c11 */ /* 0x000fe4000f8e20ff */
[----:B------:R-:W1:Y:S02]  /*2850*/  SYNCS.PHASECHK.TRANS64.TRYWAIT P0, [R3+URZ+0xc0], R0 ;  /* 0x0000c000030075a7 */ /* 0x000e6400080011ff */
[----:B-1----:R-:W-:Y:S05]  /*2860*/  @!P0 BRA `(.L_x_43) ;  /* 0x0000010400cc8947 */ /* 0x002fea0003800000 */
.L_x_200:
[----:B------:R-:W4:Y:S01]  /*2870*/  LDS.128 R4, [R5+0x120] ;  /* 0x0001200005047984 */ /* 0x000f220000000c00 */
[----:B------:R-:W-:Y:S01]  /*2880*/  UISETP.GE.AND UP0, UPT, UR45, 0x1, UPT ;  /* 0x000000012d00788c */ /* 0x000fe2000bf06270 */
[----:B------:R-:W-:Y:S01]  /*2890*/  @!PT LDS RZ, [RZ] ;  /* 0x00000000fffff984 */ /* 0x000fe20000000800 */
[----:B------:R-:W-:Y:S01]  /*28a0*/  @!PT LDS RZ, [RZ] ;  /* 0x00000000fffff984 */ /* 0x000fe20000000800 */
[----:B------:R-:W-:Y:S01]  /*28b0*/  @!PT LDS RZ, [RZ] ;  /* 0x00000000fffff984 */ /* 0x000fe20000000800 */
[----:B------:R-:W-:Y:S01]  /*28c0*/  @!PT LDS RZ, [RZ] ;  /* 0x00000000fffff984 */ /* 0x000fe20000000800 */
[----:B------:R1:W-:Y:S06]  /*28d0*/  MEMBAR.ALL.CTA ;  /* 0x0000000000007992 */ /* 0x0003ec0000008000 */
[----:B-1----:R-:W1:Y:S01]  /*28e0*/  FENCE.VIEW.ASYNC.S ;  /* 0x00000000000073c6 */ /* 0x002e620000000000 */
[----:B----4-:R-:W-:-:S13]  /*28f0*/  LOP3.LUT P0, RZ, R6, 0x1, RZ, 0xc0, !PT ;  /* 0x0000000106ff7812 */ /* 0x010fda000780c0ff */
[----:B-1----:R-:W-:Y:S01]  /*2900*/  VOTEU.ANY UP1, P0 ;  /* 0x0000000000ff7886 */ /* 0x002fe20000020100 */
[----:B------:R-:W-:-:S13]  /*2910*/  PLOP3.LUT P0, PT, PT, PT, UP1, 0x80, 0x8 ;  /* 0x000000000008781c */ /* 0x000fda0003f0f018 */
[----:B------:R-:W-:Y:S02]  /*2920*/  @P0 LOP3.LUT R0, R5, 0xffff, RZ, 0xc0, !PT ;  /* 0x0000ffff05000812 */ /* 0x000fe400078ec0ff */
[----:B--2---:R-:W-:Y:S02]  /*2930*/  @P0 MOV R2, R4 ;  /* 0x0000000400020202 */ /* 0x004fe40000000f00 */
[----:B------:R-:W-:Y:S01]  /*2940*/  @P0 R2UR UR5, R0 ;  /* 0x00000000000502ca */ /* 0x000fe200000e0000 */
[----:B------:R-:W-:Y:S01]  /*2950*/  VIADD R0, R3, 0xd0 ;  /* 0x000000d003007836 */ /* 0x000fe20000000000 */
[----:B------:R-:W-:Y:S02]  /*2960*/  @P0 SHF.R.U32.HI R4, RZ, 0x10, R5 ;  /* 0x00000010ff040819 */ /* 0x000fe40000011605 */
[----:B------:R-:W-:Y:S02]  /*2970*/  @P0 R2UR UR6, R2 ;  /* 0x00000000020602ca */ /* 0x000fe400000e0000 */
[----:B------:R-:W-:-:S02]  /*2980*/  PRMT R0, RZ, 0x654, R0 ;  /* 0x00000654ff007816 */ /* 0x000fc40000000000 */
[----:B------:R-:W-:Y:S02]  /*2990*/  @P0 R2UR UR4, R4 ;  /* 0x00000000040402ca */ /* 0x000fe400000e0000 */
[----:B------:R1:W-:Y:S03]  /*29a0*/  SYNCS.ARRIVE.TRANS64.RED.A1T0 RZ, [R0+URZ], RZ ;  /* 0x000000ff00ff79a7 */ /* 0x0003e600081004ff */
[----:B------:R-:W-:-:S04]  /*29b0*/  @UP1 UMOV UR58, UR5 ;  /* 0x00000005003a1c82 */ /* 0x000fc80008000000 */
[----:B------:R-:W-:-:S04]  /*29c0*/  @UP1 UMOV UR59, UR6 ;  /* 0x00000006003b1c82 */ /* 0x000fc80008000000 */
[----:B------:R-:W-:Y:S01]  /*29d0*/  @UP1 UMOV UR36, UR4 ;  /* 0x0000000400241c82 */ /* 0x000fe20008000000 */
[----:B------:R-:W-:Y:S05]  /*29e0*/  BRA.U !UP0, `(.L_x_44) ;  /* 0x0000000108d47547 */ /* 0x000fea000b800000 */
[----:B------:R-:W2:Y:S01]  /*29f0*/  LDCU.128 UR20, c[0x0][0xf10] ;  /* 0x0001e200ff1477ac */ /* 0x000ea20008000c00 */
[----:B------:R-:W4:Y:S01]  /*2a00*/  LDCU UR19, c[0x0][0xf20] ;  /* 0x0001e400ff1377ac */ /* 0x000f220008000800 */
[----:B------:R-:W3:Y:S01]  /*2a10*/  LDCU UR15, c[0x0][0xf0c] ;  /* 0x0001e180ff0f77ac */ /* 0x000ee20008000800 */
[----:B------:R-:W1:Y:S01]  /*2a20*/  LDCU.64 UR8, c[0x0][0xf28] ;  /* 0x0001e500ff0877ac */ /* 0x000e620008000a00 */
[----:B------:R-:W-:Y:S02]  /*2a30*/  UISETP.NE.AND UP3, UPT, UR45, 0x1, UPT ;  /* 0x000000012d00788c */ /* 0x000fe4000bf65270 */
[----:B--2---:R-:W-:Y:S02]  /*2a40*/  UIMAD.WIDE.U32 UR10, UR60, UR23, URZ ;  /* 0x000000173c0a72a5 */ /* 0x004fe4000f8e00ff */
[----:B------:R-:W-:Y:S02]  /*2a50*/  UIMAD.WIDE.U32 UR4, UR61, UR20, URZ ;  /* 0x000000143d0472a5 */ /* 0x000fe4000f8e00ff */
[----:B------:R-:W-:-:S02]  /*2a60*/  UISETP.NE.AND UP0, UPT, UR22, 0x1, UPT ;  /* 0x000000011600788c */ /* 0x000fc4000bf05270 */
[----:B------:R-:W-:Y:S01]  /*2a70*/  UIMAD.WIDE.U32 UR16, UR58, UR23, URZ ;  /* 0x000000173a1072a5 */ /* 0x000fe2000f8e00ff */
[----:B------:R-:W-:Y:S02]  /*2a80*/  UMOV UR10, UR11 ;  /* 0x0000000b000a7c82 */ /* 0x000fe40008000000 */
[----:B------:R-:W-:Y:S01]  /*2a90*/  UMOV UR4, UR5 ;  /* 0x0000000500047c82 */ /* 0x000fe20008000000 */
[----:B----4-:R-:W-:Y:S02]  /*2aa0*/  USHF.R.U32.HI UR10, URZ, UR19, UR10 ;  /* 0x00000013ff0a7299 */ /* 0x010fe4000801160a */
[----:B---3--:R-:W-:Y:S02]  /*2ab0*/  UISETP.NE.AND UP2, UPT, UR15, 0x1, UPT ;  /* 0x000000010f00788c */ /* 0x008fe4000bf45270 */
[----:B------:R-:W-:Y:S02]  /*2ac0*/  USHF.R.U32.HI UR4, URZ, UR21, UR4 ;  /* 0x00000015ff047299 */ /* 0x000fe40008011604 */
[----:B------:R-:W-:-:S02]  /*2ad0*/  USEL UR5, UR60, UR10, !UP0 ;  /* 0x0000000a3c057287 */ /* 0x000fc4000c000000 */
[----:B------:R-:W-:Y:S02]  /*2ae0*/  USEL UR6, UR61, UR4, !UP2 ;  /* 0x000000043d067287 */ /* 0x000fe4000d000000 */
[----:B-1----:R-:W-:Y:S01]  /*2af0*/  UIMAD.WIDE.U32 UR10, UR5, UR8, URZ ;  /* 0x00000008050a72a5 */ /* 0x002fe2000f8e00ff */
[----:B------:R-:W-:Y:S01]  /*2b00*/  UMOV UR4, UR17 ;  /* 0x0000001100047c82 */ /* 0x000fe20008000000 */
[----:B------:R-:W-:Y:S02]  /*2b10*/  UIMAD.WIDE.U32 UR12, UR59, UR20, URZ ;  /* 0x000000143b0c72a5 */ /* 0x000fe4000f8e00ff */
[----:B------:R-:W-:-:S03]  /*2b20*/  UIMAD.WIDE.U32 UR16, UR6, UR8, URZ ;  /* 0x00000008061072a5 */ /* 0x000fc6000f8e00ff */
[----:B------:R-:W-:Y:S01]  /*2b30*/  UMOV UR10, UR11 ;  /* 0x0000000b000a7c82 */ /* 0x000fe20008000000 */
[----:B------:R-:W-:Y:S02]  /*2b40*/  USHF.R.U32.HI UR4, URZ, UR19, UR4 ;  /* 0x00000013ff047299 */ /* 0x000fe40008011604 */
[----:B------:R-:W-:Y:S01]  /*2b50*/  @UP3 USHF.R.U32.HI UR5, URZ, UR9, UR10 ;  /* 0x00000009ff053299 */ /* 0x000fe2000801160a */
[----:B------:R-:W-:Y:S01]  /*2b60*/  UMOV UR12, UR13 ;  /* 0x0000000d000c7c82 */ /* 0x000fe20008000000 */
[----:B------:R-:W-:Y:S01]  /*2b70*/  UMOV UR16, UR17 ;  /* 0x0000001100107c82 */ /* 0x000fe20008000000 */
[----:B------:R-:W-:Y:S02]  /*2b80*/  USHF.R.U32.HI UR21, URZ, UR21, UR12 ;  /* 0x00000015ff157299 */ /* 0x000fe4000801160c */
[----:B------:R-:W-:Y:S02]  /*2b90*/  USEL UR4, UR58, UR4, !UP0 ;  /* 0x000000043a047287 */ /* 0x000fe4000c000000 */
[----:B------:R-:W-:-:S02]  /*2ba0*/  @UP3 USHF.R.U32.HI UR6, URZ, UR9, UR16 ;  /* 0x00000009ff063299 */ /* 0x000fc40008011610 */
[----:B------:R-:W-:Y:S02]  /*2bb0*/  UIMAD UR10, UR45, UR5, URZ ;  /* 0x000000052d0a72a4 */ /* 0x000fe4000f8e02ff */
[----:B------:R-:W-:Y:S02]  /*2bc0*/  USEL UR5, UR59, UR21, !UP2 ;  /* 0x000000153b057287 */ /* 0x000fe4000d000000 */
[----:B------:R-:W-:Y:S02]  /*2bd0*/  UIMAD UR12, UR45, UR6, URZ ;  /* 0x000000062d0c72a4 */ /* 0x000fe4000f8e02ff */
[----:B------:R-:W-:Y:S02]  /*2be0*/  UISETP.GE.AND UP0, UPT, UR4, UR10, UPT ;  /* 0x0000000a0400728c */ /* 0x000fe4000bf06270 */
[----:B------:R-:W-:Y:S02]  /*2bf0*/  UIMAD.WIDE.U32 UR10, UR4, UR8, URZ ;  /* 0x00000008040a72a5 */ /* 0x000fe4000f8e00ff */
[----:B------:R-:W-:-:S02]  /*2c00*/  UISETP.GE.OR UP0, UPT, UR5, UR12, UP0 ;  /* 0x0000000c0500728c */ /* 0x000fc40008706670 */
        /* <DEDUP_REMOVED lines=19> */
.L_x_44:
[----:B------:R-:W2:Y:S02]  /*2d40*/  LDCU UR4, c[0x0][0xf30] ;  /* 0x0001e600ff0477ac */ /* 0x000ea40008000800 */
[----:B--2---:R-:W-:-:S09]  /*2d50*/  UISETP.NE.AND UP0, UPT, UR4, 0x1, UPT ;  /* 0x000000010400788c */ /* 0x004fd2000bf05270 */
[----:B------:R-:W-:Y:S05]  /*2d60*/  BRA.U UP0, `(.L_x_45) ;  /* 0x0000000100447547 */ /* 0x000fea000b800000 */
[----:B------:R-:W2:Y:S01]  /*2d70*/  LDCU.128 UR8, c[0x0][0xf10] ;  /* 0x0001e200ff0877ac */ /* 0x000ea20008000c00 */
[----:B------:R-:W4:Y:S01]  /*2d80*/  LDCU UR15, c[0x0][0xf0c] ;  /* 0x0001e180ff0f77ac */ /* 0x000f220008000800 */
[----:B------:R-:W1:Y:S01]  /*2d90*/  LDCU UR6, c[0x0][0xf20] ;  /* 0x0001e400ff0677ac */ /* 0x000e620008000800 */
[----:B--2---:R-:W-:Y:S02]  /*2da0*/  UIMAD.WIDE.U32 UR12, UR59, UR8, URZ ;  /* 0x000000083b0c72a5 */ /* 0x004fe4000f8e00ff */
[----:B------:R-:W-:Y:S02]  /*2db0*/  UIMAD.WIDE.U32 UR4, UR58, UR11, URZ ;  /* 0x0000000b3a0472a5 */ /* 0x000fe4000f8e00ff */
[----:B----4-:R-:W-:Y:S02]  /*2dc0*/  UISETP.NE.AND UP2, UPT, UR15, 0x1, UPT ;  /* 0x000000010f00788c */ /* 0x010fe4000bf45270 */
[----:B------:R-:W-:Y:S01]  /*2dd0*/  UISETP.NE.AND UP0, UPT, UR10, 0x1, UPT ;  /* 0x000000010a00788c */ /* 0x000fe2000bf05270 */
[----:B------:R-:W-:-:S02]  /*2de0*/  UMOV UR12, UR13 ;  /* 0x0000000d000c7c82 */ /* 0x000fc40008000000 */
[----:B------:R-:W-:Y:S01]  /*2df0*/  UMOV UR4, UR5 ;  /* 0x0000000500047c82 */ /* 0x000fe20008000000 */
[----:B------:R-:W-:Y:S02]  /*2e00*/  USHF.R.U32.HI UR9, URZ, UR9, UR12 ;  /* 0x00000009ff097299 */ /* 0x000fe4000801160c */
[----:B-1----:R-:W-:Y:S02]  /*2e10*/  USHF.R.U32.HI UR4, URZ, UR6, UR4 ;  /* 0x00000006ff047299 */ /* 0x002fe40008011604 */
[----:B------:R-:W-:Y:S02]  /*2e20*/  USEL UR5, UR59, UR9, !UP2 ;  /* 0x000000093b057287 */ /* 0x000fe4000d000000 */
[----:B------:R-:W-:-:S04]  /*2e30*/  USEL UR4, UR58, UR4, !UP0 ;  /* 0x000000043a047287 */ /* 0x000fc8000c000000 */
[----:B------:R-:W-:Y:S02]  /*2e40*/  UIADD3 UR6, UPT, UPT, UR5, -UR4, URZ ;  /* 0x8000000405067290 */ /* 0x000fe4000fffe0ff */
[----:B------:R-:W-:Y:S02]  /*2e50*/  UIADD3 UR4, UPT, UPT, -UR5, UR4, URZ ;  /* 0x0000000405047290 */ /* 0x000fe4000fffe1ff */
[----:B------:R-:W-:Y:S02]  /*2e60*/  UIMAD UR58, UR6, UR10, UR58 ;  /* 0x0000000a063a72a4 */ /* 0x000fe4000f8e023a */
[----:B------:R-:W-:-:S12]  /*2e70*/  UIMAD UR59, UR4, UR15, UR59 ;  /* 0x0000000f043b72a4 */ /* 0x000fd8000f8e023b */
.L_x_45:
[----:B------:R-:W-:Y:S01]  /*2e80*/  VIADD R11, R11, 0x1 ;  /* 0x000000010b0b7836 */ /* 0x000fe20000000000 */
[----:B------:R-:W-:Y:S02]  /*2e90*/  R2UR UR5, R182 ;  /* 0x00000000b60572ca */ /* 0x000fe400000e0000 */
[----:B------:R-:W-:Y:S02]  /*2ea0*/  R2UR UR4, R183 ;  /* 0x00000000b70472ca */ /* 0x000fe400000e0000 */
[C---:B------:R-:W-:Y:S02]  /*2eb0*/  ISETP.NE.AND P0, PT, R11.reuse, 0x2, PT ;  /* 0x000000020b00780c */ /* 0x040fe40003f05270 */
[----:B------:R-:W-:Y:S02]  /*2ec0*/  PLOP3.LUT P2, PT, PT, PT, PT, 0x80, 0x8 ;  /* 0x000000000008781c */ /* 0x000fe40003f4f070 */
[----:B------:R-:W-:Y:S02]  /*2ed0*/  SEL R3, RZ, 0x1, P0 ;  /* 0x00000001ff037807 */ /* 0x000fe40000000000 */
[----:B------:R-:W-:-:S02]  /*2ee0*/  SEL R11, R11, RZ, P0 ;  /* 0x000000ff0b0b7207 */ /* 0x000fc40000000000 */
[----:B------:R-:W-:Y:S01]  /*2ef0*/  LOP3.LUT R10, R10, R3, RZ, 0x3c, !PT ;  /* 0x000000030a0a7212 */ /* 0x000fe200078e3cff */
[----:B------:R-:W-:Y:S02]  /*2f00*/  UIADD3 UR24, UPT, UPT, UR58, UR5, URZ ;  /* 0x000000053a187290 */ /* 0x000fe4000fffe0ff */
[----:B------:R-:W-:Y:S01]  /*2f10*/  UIADD3 UR20, UPT, UPT, UR59, UR4, URZ ;  /* 0x000000043b147290 */ /* 0x000fe2000fffe0ff */
[----:B------:R-:W-:Y:S11]  /*2f20*/  BRA.U UP1, `(.L_x_46) ;  /* 0xffffffed019c7547 */ /* 0x000ff6000b83ffff */
[----:B------:R-:W-:Y:S01]  /*2f30*/  UIADD3 UR7, UPT, UPT, UR7, 0x38, URZ ;  /* 0x0000003807077890 */ /* 0x000fe2000fffe0ff */
[----:B------:R-:W-:-:S03]  /*2f40*/  SHF.L.U32 R3, R12, 0x1f, RZ ;  /* 0x0000001f0c037819 */ /* 0x000fc600000006ff */
[----:B------:R-:W-:-:S09]  /*2f50*/  ULEA UR4, UR14, UR7, 0x3 ;  /* 0x000000070e047291 */ /* 0x000fd2000f8e18ff */
[----:B------:R-:W2:Y:S02]  /*2f60*/  SYNCS.PHASECHK.TRANS64.TRYWAIT P0, [UR4], R3 ;  /* 0x00000003ff0075a7 */ /* 0x000ea40008001104 */
[----:B--2---:R-:W-:Y:S05]  /*2f70*/  @!P0 BRA `(.L_x_47) ;  /* 0x00000100001c8947 */ /* 0x004fea0003800000 */
.L_x_202:
[----:B------:R-:W-:-:S04]  /*2f80*/  UIADD3 UR4, UPT, UPT, UR14, 0x1, URZ ;  /* 0x000000010e047890 */ /* 0x000fc8000fffe0ff */
[----:B------:R-:W-:-:S04]  /*2f90*/  UISETP.NE.AND UP0, UPT, UR4, 0x7, UPT ;  /* 0x000000070400788c */ /* 0x000fc8000bf05270 */
[----:B------:R-:W-:Y:S02]  /*2fa0*/  USEL UR6, URZ, 0x1, UP0 ;  /* 0x00000001ff067887 */ /* 0x000fe40008000000 */
[----:B------:R-:W-:-:S04]  /*2fb0*/  USEL UR4, UR4, URZ, UP0 ;  /* 0x000000ff04047287 */ /* 0x000fc80008000000 */
[----:B------:R-:W-:Y:S01]  /*2fc0*/  ULEA UR5, UR4, UR7, 0x3 ;  /* 0x0000000704057291 */ /* 0x000fe2000f8e18ff */
[----:B------:R-:W-:-:S04]  /*2fd0*/  LOP3.LUT R2, R12, UR6, RZ, 0x3c, !PT ;  /* 0x000000060c027c12 */ /* 0x000fc8000f8e3cff */
[----:B-1----:R-:W-:-:S04]  /*2fe0*/  SHF.L.U32 R3, R2, 0x1f, RZ ;  /* 0x0000001f02037819 */ /* 0x002fc800000006ff */
[----:B------:R-:W1:Y:S02]  /*2ff0*/  SYNCS.PHASECHK.TRANS64.TRYWAIT P0, [UR5], R3 ;  /* 0x00000003ff0075a7 */ /* 0x000e640008001105 */
[----:B-1----:R-:W-:Y:S05]  /*3000*/  @!P0 BRA `(.L_x_48) ;  /* 0x0000010000108947 */ /* 0x002fea0003800000 */
.L_x_204:
        /* <DEDUP_REMOVED lines=9> */
.L_x_206:
        /* <DEDUP_REMOVED lines=9> */
.L_x_208:
        /* <DEDUP_REMOVED lines=9> */
.L_x_210:
        /* <DEDUP_REMOVED lines=9> */
.L_x_212:
[----:B------:R-:W-:-:S04]  /*3250*/  UIADD3 UR4, UPT, UPT, UR4, 0x1, URZ ;  /* 0x0000000104047890 */ /* 0x000fc8000fffe0ff */
[----:B------:R-:W-:-:S04]  /*3260*/  UISETP.NE.AND UP0, UPT, UR4, 0x7, UPT ;  /* 0x000000070400788c */ /* 0x000fc8000bf05270 */
[----:B------:R-:W-:Y:S02]  /*3270*/  USEL UR5, URZ, 0x1, UP0 ;  /* 0x00000001ff057887 */ /* 0x000fe40008000000 */
[----:B------:R-:W-:-:S04]  /*3280*/  USEL UR4, UR4, URZ, UP0 ;  /* 0x000000ff04047287 */ /* 0x000fc80008000000 */
[----:B------:R-:W-:Y:S01]  /*3290*/  ULEA UR4, UR4, UR7, 0x3 ;  /* 0x0000000704047291 */ /* 0x000fe2000f8e18ff */
[----:B-1----:R-:W-:-:S04]  /*32a0*/  LOP3.LUT R3, R2, UR5, RZ, 0x3c, !PT ;  /* 0x0000000502037c12 */ /* 0x002fc8000f8e3cff */
[----:B------:R-:W-:Y:S01]  /*32b0*/  SHF.L.U32 R3, R3, 0x1f, RZ ;  /* 0x0000001f03037819 */ /* 0x000fe200000006ff */
[----:B------:R-:W-:-:S07]  /*32c0*/  IMAD.U32 R0, RZ, RZ, UR4 ;  /* 0x00000004ff007e24 */ /* 0x000fce000f8e00ff */
.L_x_53:
[----:B-1----:R1:W2:Y:S02]  /*32d0*/  SYNCS.PHASECHK.TRANS64.TRYWAIT P0, [R0+URZ], R3 ;  /* 0x00000003000075a7 */ /* 0x0022a400080011ff */
[----:B--2---:R-:W-:Y:S05]  /*32e0*/  @!P0 NANOSLEEP.SYNCS 0x989680 ;  /* 0x009896800000895d */ /* 0x004fea0003900000 */
[----:B------:R-:W2:Y:S02]  /*32f0*/  @!P0 SYNCS.PHASECHK.TRANS64 P0, [R0+URZ], R3 ;  /* 0x00000003000085a7 */ /* 0x000ea400080010ff */
[----:B--2---:R-:W-:Y:S05]  /*3300*/  @P0 EXIT ;  /* 0x000000000000094d */ /* 0x004fea0003800000 */
[----:B------:R-:W-:Y:S05]  /*3310*/  BRA `(.L_x_53) ;  /* 0xfffffffc00ec7947 */ /* 0x000fea000383ffff */
.L_x_22:
[----:B------:R-:W1:Y:S02]  /*3320*/  S2UR UR4, SR_CgaCtaId ;  /* 0x00000000000479c3 */ /* 0x000e640000008800 */
[----:B-1----:R-:W-:-:S04]  /*3330*/  UISETP.NE.AND UP0, UPT, UR4, URZ, UPT ;  /* 0x000000ff0400728c */ /* 0x002fc8000bf05270 */
[----:B------:R-:W-:-:S09]  /*3340*/  UISETP.NE.OR UP0, UPT, UR19, 0x1, UP0 ;  /* 0x000000011300788c */ /* 0x000fd20008705670 */
[----:B------:R-:W-:Y:S05]  /*3350*/  BRA.U UP0, `(.L_x_54) ;  /* 0x00000005004c7547 */ /* 0x000fea000b800000 */
[----:B------:R-:W1:Y:S01]  /*3360*/  S2UR UR5, SR_CgaCtaId ;  /* 0x00000000000579c3 */ /* 0x000e620000008800 */
[----:B------:R-:W-:Y:S01]  /*3370*/  UMOV UR4, 0x400 ;  /* 0x0000040000047882 */ /* 0x000fe20000000000 */
[----:B------:R-:W-:Y:S01]  /*3380*/  ISETP.GE.U32.AND P2, PT, R0, 0x10, PT ;  /* 0x000000100000780c */ /* 0x000fe20003f46070 */
[----:B------:R-:W-:Y:S01]  /*3390*/  IMAD.MOV.U32 R12, RZ, RZ, 0x1 ;  /* 0x00000001ff0c7424 */ /* 0x000fe200078e00ff */
[----:B------:R-:W-:Y:S02]  /*33a0*/  CS2R R10, SRZ ;  /* 0x00000000000a7805 */ /* 0x000fe4000001ff00 */
[----:B------:R-:W-:Y:S01]  /*33b0*/  CS2R R8, SRZ ;  /* 0x0000000000087805 */ /* 0x000fe2000001ff00 */
[----:B-1----:R-:W-:-:S03]  /*33c0*/  ULEA UR6, UR5, UR4, 0x18 ;  /* 0x0000000405067291 */ /* 0x002fc6000f8ec0ff */
[----:B------:R-:W-:-:S09]  /*33d0*/  UMOV UR5, URZ ;  /* 0x000000ff00057c82 */ /* 0x000fd20008000000 */
.L_x_58:
[----:B------:R-:W-:Y:S02]  /*33e0*/  LEA R2, R8, UR6, 0x3 ;  /* 0x0000000608027c11 */ /* 0x000fe4000f8e18ff */
[----:B------:R-:W-:-:S03]  /*33f0*/  SHF.L.U32 R5, R9, 0x1f, RZ ;  /* 0x0000001f09057819 */ /* 0x000fc600000006ff */
[----:B------:R-:W-:Y:S01]  /*3400*/  VIADD R4, R2, 0x100 ;  /* 0x0000010002047836 */ /* 0x000fe20000000000 */
[----:B------:R-:W1:Y:S02]  /*3410*/  SYNCS.PHASECHK.TRANS64.TRYWAIT P0, [R2+URZ+0xf0], R5 ;  /* 0x0000f005020075a7 */ /* 0x000e6400080011ff */
[----:B-1----:R-:W-:Y:S05]  /*3420*/  @!P0 BRA `(.L_x_55) ;  /* 0x000000fc00808947 */ /* 0x002fea0003800000 */
.L_x_213:
[----:B------:R-:W-:Y:S01]  /*3430*/  ULEA UR4, UR5, UR6, 0x3 ;  /* 0x0000000605047291 */ /* 0x000fe2000f8e18ff */
[----:B------:R-:W-:Y:S02]  /*3440*/  PRMT R4, RZ, 0x654, R4 ;  /* 0x00000654ff047816 */ /* 0x000fe40000000004 */
[----:B-1----:R-:W-:Y:S01]  /*3450*/  SHF.L.U32 R5, R12, 0x1f, RZ ;  /* 0x0000001f0c057819 */ /* 0x002fe200000006ff */
[----:B------:R-:W-:Y:S01]  /*3460*/  UIADD3 UR7, UPT, UPT, UR4, 0xc0, URZ ;  /* 0x000000c004077890 */ /* 0x000fe2000fffe0ff */
[----:B------:R1:W-:Y:S05]  /*3470*/  SYNCS.ARRIVE.TRANS64.RED.A1T0 RZ, [R4+URZ], RZ ;  /* 0x000000ff04ff79a7 */ /* 0x0003ea00081004ff */
[----:B------:R-:W-:Y:S01]  /*3480*/  IMAD.U32 R7, RZ, RZ, UR7 ;  /* 0x00000007ff077e24 */ /* 0x000fe2000f8e00ff */
[----:B------:R-:W2:Y:S04]  /*3490*/  SYNCS.PHASECHK.TRANS64.TRYWAIT P0, [UR4+0xd0], R5 ;  /* 0x0000d005ff0075a7 */ /* 0x000ea80008001104 */
[----:B------:R-:W-:Y:S01]  /*34a0*/  PRMT R6, R0, 0x654, R7 ;  /* 0x0000065400067816 */ /* 0x000fe20000000007 */
[----:B-1----:R-:W-:Y:S01]  /*34b0*/  @!P2 IMAD.MOV.U32 R4, RZ, RZ, 0x10 ;  /* 0x00000010ff04a424 */ /* 0x002fe200078e00ff */
[----:B--2---:R-:W-:Y:S06]  /*34c0*/  @!P0 BRA `(.L_x_56) ;  /* 0x000000fc006c8947 */ /* 0x004fec0003800000 */
.L_x_215:
[----:B------:R-:W-:Y:S01]  /*34d0*/  ULEA UR8, UR5, UR6, 0x4 ;  /* 0x0000000605087291 */ /* 0x000fe2000f8e20ff */
[----:B------:R-:W-:Y:S01]  /*34e0*/  SEL R3, R6, R3, !P2 ;  /* 0x0000000306037207 */ /* 0x000fe20005000000 */
[----:B------:R-:W-:Y:S01]  /*34f0*/  UIADD3 UR9, UPT, UPT, UR4, 0xc0, URZ ;  /* 0x000000c004097890 */ /* 0x000fe2000fffe0ff */
[----:B-1----:R-:W-:Y:S01]  /*3500*/  LEA R2, R11, UR6, 0x3 ;  /* 0x000000060b027c11 */ /* 0x002fe2000f8e18ff */
[----:B------:R-:W-:Y:S01]  /*3510*/  UIADD3 UR8, UPT, UPT, UR8, 0x120, URZ ;  /* 0x0000012008087890 */ /* 0x000fe2000fffe0ff */
[----:B------:R-:W-:Y:S01]  /*3520*/  SHF.L.U32 R5, R10, 0x1f, RZ ;  /* 0x0000001f0a057819 */ /* 0x000fe200000006ff */
[----:B------:R1:W-:Y:S01]  /*3530*/  @!P2 SYNCS.ARRIVE.TRANS64.RED RZ, [R3+URZ], R4 ;  /* 0x0000000403ffa9a7 */ /* 0x0003e200080004ff */
[----:B------:R-:W-:Y:S01]  /*3540*/  UIADD3 UR4, UPT, UPT, UR5, 0x1, URZ ;  /* 0x0000000105047890 */ /* 0x000fe2000fffe0ff */
[----:B------:R-:W-:-:S03]  /*3550*/  VIADD R8, R8, 0x1 ;  /* 0x0000000108087836 */ /* 0x000fc60000000000 */
[----:B------:R-:W-:Y:S02]  /*3560*/  UISETP.NE.AND UP0, UPT, UR4, 0x2, UPT ;  /* 0x000000020400788c */ /* 0x000fe4000bf05270 */
[----:B------:R-:W-:Y:S06]  /*3570*/  UGETNEXTWORKID.BROADCAST [UR8], [UR9] ;  /* 0x00000000080073ca */ /* 0x000fec0008000100 */
[----:B------:R-:W-:Y:S01]  /*3580*/  USEL UR7, URZ, 0x1, UP0 ;  /* 0x00000001ff077887 */ /* 0x000fe20008000000 */
[----:B------:R-:W-:Y:S01]  /*3590*/  ISETP.NE.AND P0, PT, R8, 0x2, PT ;  /* 0x000000020800780c */ /* 0x000fe20003f05270 */
[----:B------:R-:W-:Y:S01]  /*35a0*/  USEL UR5, UR4, URZ, UP0 ;  /* 0x000000ff04057287 */ /* 0x000fe20008000000 */
[----:B------:R-:W2:Y:S03]  /*35b0*/  SYNCS.PHASECHK.TRANS64.TRYWAIT P1, [R2+URZ+0xc0], R5 ;  /* 0x0000c005020075a7 */ /* 0x000ea600080211ff */
[----:B------:R-:W-:Y:S01]  /*35c0*/  LOP3.LUT R12, R12, UR7, RZ, 0x3c, !PT ;  /* 0x000000070c0c7c12 */ /* 0x000fe2000f8e3cff */
[----:B-12---:R-:W-:Y:S07]  /*35d0*/  @!P1 BRA `(.L_x_57) ;  /* 0x000000fc00409947 */ /* 0x006fee0003800000 */
.L_x_216:
[C---:B------:R-:W-:Y:S01]  /*35e0*/  LEA R4, R11.reuse, UR6, 0x4 ;  /* 0x000000060b047c11 */ /* 0x040fe2000f8e20ff */
[----:B-1----:R-:W-:Y:S01]  /*35f0*/  VIADD R2, R2, 0xd0 ;  /* 0x000000d002027836 */ /* 0x002fe20000000000 */
[----:B------:R-:W-:Y:S01]  /*3600*/  SEL R8, R8, RZ, P0 ;  /* 0x000000ff08087207 */ /* 0x000fe20000000000 */
[----:B------:R-:W-:-:S03]  /*3610*/  VIADD R11, R11, 0x1 ;  /* 0x000000010b0b7836 */ /* 0x000fc60000000000 */
[----:B------:R-:W1:Y:S01]  /*3620*/  LDS.128 R4, [R4+0x120] ;  /* 0x0001200004047984 */ /* 0x000e620000000c00 */
[----:B------:R-:W-:Y:S02]  /*3630*/  PRMT R2, RZ, 0x654, R2 ;  /* 0x00000654ff027816 */ /* 0x000fe40000000002 */
[C---:B------:R-:W-:Y:S01]  /*3640*/  ISETP.NE.AND P1, PT, R11.reuse, 0x2, PT ;  /* 0x000000020b00780c */ /* 0x040fe20003f25270 */
[----:B------:R-:W-:Y:S01]  /*3650*/  @!PT LDS RZ, [RZ] ;  /* 0x00000000fffff984 */ /* 0x000fe20000000800 */
[----:B------:R-:W-:Y:S01]  /*3660*/  @!PT LDS RZ, [RZ] ;  /* 0x00000000fffff984 */ /* 0x000fe20000000800 */
[----:B------:R-:W-:Y:S01]  /*3670*/  @!PT LDS RZ, [RZ] ;  /* 0x00000000fffff984 */ /* 0x000fe20000000800 */
[----:B------:R-:W-:Y:S01]  /*3680*/  @!PT LDS RZ, [RZ] ;  /* 0x00000000fffff984 */ /* 0x000fe20000000800 */
[----:B------:R2:W-:Y:S06]  /*3690*/  MEMBAR.ALL.CTA ;  /* 0x0000000000007992 */ /* 0x0005ec0000008000 */
[----:B--2---:R-:W2:Y:S01]  /*36a0*/  FENCE.VIEW.ASYNC.S ;  /* 0x00000000000073c6 */ /* 0x004ea20000000000 */
[----:B------:R-:W-:Y:S01]  /*36b0*/  SEL R11, R11, RZ, P1 ;  /* 0x000000ff0b0b7207 */ /* 0x000fe20000800000 */
[----:B--2---:R2:W-:Y:S01]  /*36c0*/  SYNCS.ARRIVE.TRANS64.RED.A1T0 RZ, [R2+URZ], RZ ;  /* 0x000000ff02ff79a7 */ /* 0x0045e200081004ff */
[----:B-1----:R-:W-:-:S02]  /*36d0*/  LOP3.LUT P3, RZ, R6, 0x1, RZ, 0xc0, !PT ;  /* 0x0000000106ff7812 */ /* 0x002fc4000786c0ff */
[----:B------:R-:W-:-:S04]  /*36e0*/  SEL R5, RZ, 0x1, P1 ;  /* 0x00000001ff057807 */ /* 0x000fc80000800000 */
[----:B------:R-:W-:Y:S02]  /*36f0*/  LOP3.LUT R10, R10, R5, RZ, 0x3c, !PT ;  /* 0x000000050a0a7212 */ /* 0x000fe400078e3cff */
[----:B--2---:R-:W-:-:S04]  /*3700*/  SEL R2, RZ, 0x1, P0 ;  /* 0x00000001ff027807 */ /* 0x004fc80000000000 */
[----:B------:R-:W-:Y:S01]  /*3710*/  LOP3.LUT R9, R9, R2, RZ, 0x3c, !PT ;  /* 0x0000000209097212 */ /* 0x000fe200078e3cff */
[----:B------:R-:W-:Y:S06]  /*3720*/  @P3 BRA `(.L_x_58) ;  /* 0xfffffffc002c3947 */ /* 0x000fec000383ffff */
[----:B------:R-:W-:Y:S01]  /*3730*/  ULEA UR4, UR5, UR6, 0x3 ;  /* 0x0000000605047291 */ /* 0x000fe2000f8e18ff */
[----:B------:R-:W-:-:S08]  /*3740*/  SHF.L.U32 R3, R12, 0x1f, RZ ;  /* 0x0000001f0c037819 */ /* 0x000fd000000006ff */
[----:B------:R-:W1:Y:S02]  /*3750*/  SYNCS.PHASECHK.TRANS64 P0, [UR4+0xd0], R3 ;  /* 0x0000d003ff0075a7 */ /* 0x000e640008001004 */
[----:B-1----:R-:W-:Y:S05]  /*3760*/  @P0 BRA `(.L_x_59) ;  /* 0x0000000000080947 */ /* 0x002fea0003800000 */
[----:B------:R-:W1:Y:S02]  /*3770*/  SYNCS.PHASECHK.TRANS64.TRYWAIT P0, [UR4+0xd0], R3 ;  /* 0x0000d003ff0075a7 */ /* 0x000e640008001104 */
[----:B-1----:R-:W-:Y:S05]  /*3780*/  @!P0 BRA `(.L_x_60) ;  /* 0x000000f800e88947 */ /* 0x002fea0003800000 */
.L_x_59:
[----:B------:R-:W-:-:S04]  /*3790*/  UIADD3 UR7, UPT, UPT, UR5, 0x1, URZ ;  /* 0x0000000105077890 */ /* 0x000fc8000fffe0ff */
[----:B------:R-:W-:-:S04]  /*37a0*/  UISETP.NE.AND UP0, UPT, UR7, 0x2, UPT ;  /* 0x000000020700788c */ /* 0x000fc8000bf05270 */
[----:B------:R-:W-:Y:S02]  /*37b0*/  USEL UR8, URZ, 0x1, UP0 ;  /* 0x00000001ff087887 */ /* 0x000fe40008000000 */
[----:B------:R-:W-:-:S04]  /*37c0*/  USEL UR7, UR7, URZ, UP0 ;  /* 0x000000ff07077287 */ /* 0x000fc80008000000 */
[----:B------:R-:W-:Y:S01]  /*37d0*/  ULEA UR7, UR7, UR6, 0x3 ;  /* 0x0000000607077291 */ /* 0x000fe2000f8e18ff */
[----:B-1----:R-:W-:-:S04]  /*37e0*/  LOP3.LUT R3, R12, UR8, RZ, 0x3c, !PT ;  /* 0x000000080c037c12 */ /* 0x002fc8000f8e3cff */
[----:B------:R-:W-:-:S04]  /*37f0*/  SHF.L.U32 R0, R3, 0x1f, RZ ;  /* 0x0000001f03007819 */ /* 0x000fc800000006ff */
[----:B------:R-:W1:Y:S02]  /*3800*/  SYNCS.PHASECHK.TRANS64 P0, [UR7+0xd0], R0 ;  /* 0x0000d000ff0075a7 */ /* 0x000e640008001007 */
[----:B-1----:R-:W-:Y:S05]  /*3810*/  @P0 EXIT ;  /* 0x000000000000094d */ /* 0x002fea0003800000 */
[----:B------:R-:W-:Y:S02]  /*3820*/  SHF.L.U32 R3, R3, 0x1f, RZ ;  /* 0x0000001f03037819 */ /* 0x000fe400000006ff */
[----:B------:R-:W-:-:S07]  /*3830*/  MOV R0, UR7 ;  /* 0x0000000700007c02 */ /* 0x000fce0008000f00 */
.L_x_61:
[----:B-1----:R1:W2:Y:S02]  /*3840*/  SYNCS.PHASECHK.TRANS64.TRYWAIT P0, [R0+URZ+0xd0], R3 ;  /* 0x0000d003000075a7 */ /* 0x0022a400080011ff */
[----:B--2---:R-:W-:Y:S05]  /*3850*/  @!P0 NANOSLEEP.SYNCS 0x989680 ;  /* 0x009896800000895d */ /* 0x004fea0003900000 */
[----:B------:R-:W2:Y:S02]  /*3860*/  @!P0 SYNCS.PHASECHK.TRANS64 P0, [R0+URZ+0xd0], R3 ;  /* 0x0000d003000085a7 */ /* 0x000ea400080010ff */
[----:B--2---:R-:W-:Y:S05]  /*3870*/  @P0 EXIT ;  /* 0x000000000000094d */ /* 0x004fea0003800000 */
[----:B------:R-:W-:Y:S05]  /*3880*/  BRA `(.L_x_61) ;  /* 0xfffffffc00ec7947 */ /* 0x000fea000383ffff */
.L_x_54:
[----:B------:R-:W-:Y:S05]  /*3890*/  BRA.U UP4, `(.L_x_62) ;  /* 0x0000001104a47547 */ /* 0x000fea000b800000 */
[----:B------:R-:W1:Y:S01]  /*38a0*/  S2UR UR7, SR_CgaCtaId ;  /* 0x00000000000779c3 */ /* 0x000e620000008800 */
[----:B------:R-:W-:Y:S01]  /*38b0*/  UMOV UR4, 0x40 ;  /* 0x0000004000047882 */ /* 0x000fe20000000000 */
[----:B------:R-:W-:Y:S01]  /*38c0*/  NOP ;  /* 0x0000000000007918 */ /* 0x000fe20000000000 */
[----:B------:R-:W-:Y:S01]  /*38d0*/  UMOV UR6, 0x400 ;  /* 0x0000040000067882 */ /* 0x000fe20000000000 */
[----:B-1----:R-:W-:Y:S02]  /*38e0*/  ULEA UR5, UR7, UR4, 0x18 ;  /* 0x0000000407057291 */ /* 0x002fe4000f8ec0ff */
[----:B------:R-:W-:-:S07]  /*38f0*/  ULEA UR6, UR7, UR6, 0x18 ;  /* 0x0000000607067291 */ /* 0x000fce000f8ec0ff */
[----:B------:R-:W1:Y:S02]  /*3900*/  LDS.U8 R0, [UR5+0x1c] ;  /* 0x00001c05ff007984 */ /* 0x000e640008000000 */
[----:B-1----:R-:W-:-:S13]  /*3910*/  ISETP.NE.AND P0, PT, R0, RZ, PT ;  /* 0x000000ff0000720c */ /* 0x002fda0003f05270 */
[----:B------:R-:W-:Y:S05]  /*3920*/  @P0 BRA `(.L_x_63) ;  /* 0x0000000000580947 */ /* 0x000fea0003800000 */
[----:B------:R-:W-:-:S13]  /*3930*/  ELECT P0, URZ, PT ;  /* 0x0000000000ff782f */ /* 0x000fda0003800000 */
[----:B------:R-:W-:Y:S05]  /*3940*/  @!P0 BRA `(.L_x_64) ;  /* 0x0000000000608947 */ /* 0x000fea0003800000 */
[----:B------:R-:W-:Y:S01]  /*3950*/  UMOV UR4, 0x10 ;  /* 0x0000001000047882 */ /* 0x000fe20000000000 */
[----:B------:R-:W-:Y:S01]  /*3960*/  HFMA2 R0, -RZ, RZ, 0, 5.9604644775390625e-08 ;  /* 0x00000001ff007431 */ /* 0x000fe200000001ff */
[----:B------:R-:W-:-:S03]  /*3970*/  MOV R3, 0xffff ;  /* 0x0000ffff00037802 */ /* 0x000fc60000000f00 */
[----:B------:R-:W-:Y:S04]  /*3980*/  DEPBAR.LE SB1, 0x36 ;  /* 0x00009d800000791a */ /* 0x000fe80000000000 */
[----:B------:R-:W1:Y:S02]  /*3990*/  UTCATOMSWS.FIND_AND_SET.ALIGN UP0, UR4, UR4 ;  /* 0x00000004000475e3 */ /* 0x000e640008000800 */
[----:B-1----:R-:W-:Y:S01]  /*39a0*/  MOV R4, UR4 ;  /* 0x0000000400047c02 */ /* 0x002fe20008000f00 */
[----:B------:R-:W-:Y:S06]  /*39b0*/  BRA.U UP0, `(.L_x_65) ;  /* 0x0000000100187547 */ /* 0x000fec000b800000 */
.L_x_66:
[----:B------:R-:W-:Y:S05]  /*39c0*/  NANOSLEEP 0x64 ;  /* 0x000000640000795d */ /* 0x000fea0003800000 */
[----:B------:R-:W-:-:S05]  /*39d0*/  UMOV UR4, 0x10 ;  /* 0x0000001000047882 */ /* 0x000fca0000000000 */
[----:B------:R-:W-:Y:S04]  /*39e0*/  DEPBAR.LE SB1, 0x36 ;  /* 0x00009d800000791a */ /* 0x000fe80000000000 */
[----:B------:R-:W1:Y:S02]  /*39f0*/  UTCATOMSWS.FIND_AND_SET.ALIGN UP0, UR4, UR4 ;  /* 0x00000004000475e3 */ /* 0x000e640008000800 */
[----:B-1----:R-:W-:Y:S01]  /*3a00*/  MOV R4, UR4 ;  /* 0x0000000400047c02 */ /* 0x002fe20008000f00 */
[----:B------:R-:W-:Y:S05]  /*3a10*/  BRA.U !UP0, `(.L_x_66) ;  /* 0xfffffffd08e87547 */ /* 0x000fea000b83ffff */
.L_x_65:
[-C--:B------:R-:W-:Y:S02]  /*3a20*/  SHF.L.U32 R3, R3, R4.reuse, RZ ;  /* 0x0000000403037219 */ /* 0x080fe400000006ff */
[----:B------:R-:W-:Y:S01]  /*3a30*/  SHF.L.U32 R0, R0, R4, RZ ;  /* 0x0000000400007219 */ /* 0x000fe200000006ff */
[----:B------:R-:W-:Y:S02]  /*3a40*/  IMAD.SHL.U32 R4, R4, 0x20, RZ ;  /* 0x0000002004047824 */ /* 0x000fe400078e00ff */
[----:B------:R1:W-:Y:S04]  /*3a50*/  ATOMS.OR RZ, [UR5+0x14], R3 ;  /* 0x00001403ffff798c */ /* 0x0003e8000b000005 */
[----:B------:R1:W-:Y:S04]  /*3a60*/  ATOMS.OR RZ, [UR5+0x18], R0 ;  /* 0x00001800ffff798c */ /* 0x0003e8000b000005 */
[----:B------:R1:W-:Y:S01]  /*3a70*/  STS [UR6+0x140], R4 ;  /* 0x00014004ff007988 */ /* 0x0003e20008000806 */
[----:B------:R-:W-:Y:S05]  /*3a80*/  BRA `(.L_x_64) ;  /* 0x0000000000107947 */ /* 0x000fea0003800000 */
.L_x_63:
[----:B------:R-:W-:Y:S02]  /*3a90*/  MOV R0, 0xffffffff ;  /* 0xffffffff00007802 */ /* 0x000fe40000000f00 */
[----:B------:R-:W-:-:S03]  /*3aa0*/  MOV R4, 0x3ad0 ;  /* 0x00003ad000047802 */ /* 0x000fc60000000f00 */
[----:B------:R1:W-:Y:S04]  /*3ab0*/  STS [UR6+0x140], R0 ;  /* 0x00014000ff007988 */ /* 0x0003e80008000806 */
[----:B-1---5:R-:W-:Y:S05]  /*3ac0*/  CALL.REL.NOINC `($__internal_1_$__cuda_sm10x_tcgen05_guardrail_trap_phase_invalid_during_alloc) ;  /* 0x0000010000b47944 */ /* 0x022fea0003c00000 */
.L_x_64:
[----:B------:R-:W-:Y:S05]  /*3ad0*/  WARPSYNC.ALL ;  /* 0x0000000000007948 */ /* 0x000fea0003800000 */
[----:B------:R-:W2:Y:S01]  /*3ae0*/  S2UR UR4, SR_CgaCtaId ;  /* 0x00000000000479c3 */ /* 0x000ea20000008800 */
[----:B------:R-:W-:Y:S01]  /*3af0*/  UMOV UR31, 0x400 ;  /* 0x00000400001f7882 */ /* 0x000fe20000000000 */
[----:B------:R-:W-:-:S06]  /*3b00*/  NOP ;  /* 0x0000000000007918 */ /* 0x000fcc0000000000 */
[----:B------:R-:W-:Y:S06]  /*3b10*/  BAR.ARV 0x6, 0xa0 ;  /* 0x0182800000007b1d */ /* 0x000fec0000002000 */
[----:B------:R-:W3:Y:S01]  /*3b20*/  LDCU UR12, c[0x0][0x38c] ;  /* 0x00007180ff0c77ac */ /* 0x000ee20008000800 */
[----:B------:R-:W-:Y:S01]  /*3b30*/  CS2R R8, SRZ ;  /* 0x0000000000087805 */ /* 0x000fe2000001ff00 */
[----:B-1----:R-:W-:Y:S01]  /*3b40*/  IMAD.MOV.U32 R3, RZ, RZ, RZ ;  /* 0x000000ffff037224 */ /* 0x002fe200078e00ff */
[----:B------:R-:W-:Y:S01]  /*3b50*/  UMOV UR28, URZ ;  /* 0x000000ff001c7c82 */ /* 0x000fe20008000000 */
[----:B------:R-:W-:Y:S01]  /*3b60*/  UMOV UR48, URZ ;  /* 0x000000ff00307c82 */ /* 0x000fe20008000000 */
[----:B------:R-:W-:Y:S01]  /*3b70*/  UMOV UR36, URZ ;  /* 0x000000ff00247c82 */ /* 0x000fe20008000000 */
[----:B------:R-:W-:Y:S01]  /*3b80*/  UMOV UR34, URZ ;  /* 0x000000ff00227c82 */ /* 0x000fe20008000000 */
[----:B--2---:R-:W-:Y:S01]  /*3b90*/  ULEA UR31, UR4, UR31, 0x18 ;  /* 0x0000001f041f7291 */ /* 0x004fe2000f8ec0ff */
[----:B------:R-:W1:Y:S03]  /*3ba0*/  LDCU UR4, c[0x0][0x38c] ;  /* 0x00007180ff0477ac */ /* 0x000e660008000800 */
[----:B------:R-:W-:-:S02]  /*3bb0*/  UIADD3 UR6, UPT, UPT, UR31, 0x8400, URZ ;  /* 0x000084001f067890 */ /* 0x000fc4000fffe0ff */
[----:B------:R-:W-:-:S03]  /*3bc0*/  UIADD3 UR5, UPT, UPT, UR31, 0x16400, URZ ;  /* 0x000164001f057890 */ /* 0x000fc6000fffe0ff */
[----:B------:R-:W2:Y:S01]  /*3bd0*/  LDS R0, [UR31+0x140] ;  /* 0x0001401fff007984 */ /* 0x000ea20008000800 */
[----:B------:R-:W-:Y:S02]  /*3be0*/  UIADD3 UR7, UPT, UPT, UR31, 0x34000, URZ ;  /* 0x000340001f077890 */ /* 0x000fe4000fffe0ff */
[----:B------:R-:W-:Y:S02]  /*3bf0*/  USHF.R.U32.HI UR10, URZ, 0x4, UR6 ;  /* 0x00000004ff0a7899 */ /* 0x000fe40008011606 */
[----:B------:R-:W-:Y:S02]  /*3c00*/  USHF.R.U32.HI UR8, URZ, 0x4, UR5 ;  /* 0x00000004ff087899 */ /* 0x000fe40008011605 */
[----:B------:R-:W-:Y:S02]  /*3c10*/  USHF.R.U32.HI UR5, URZ, 0x4, UR7 ;  /* 0x00000004ff057899 */ /* 0x000fe40008011607 */
[----:B------:R-:W-:Y:S02]  /*3c20*/  ULOP3.LUT UR8, UR8, 0x3fff, URZ, 0xc0, !UPT ;  /* 0x00003fff08087892 */ /* 0x000fe4000f8ec0ff */
[----:B-1----:R-:W-:-:S02]  /*3c30*/  UIADD3 UR11, UPT, UPT, UR4, 0x7f, URZ ;  /* 0x0000007f040b7890 */ /* 0x002fc4000fffe0ff */
[----:B------:R-:W-:Y:S02]  /*3c40*/  UIADD3 UR4, UPT, UPT, UR31, 0x32400, URZ ;  /* 0x000324001f047890 */ /* 0x000fe4000fffe0ff */
[----:B------:R-:W-:Y:S02]  /*3c50*/  USHF.R.S32.HI UR9, URZ, 0x1f, UR11 ;  /* 0x0000001fff097899 */ /* 0x000fe4000801140b */
[----:B------:R-:W-:Y:S02]  /*3c60*/  USHF.R.U32.HI UR6, URZ, 0x4, UR4 ;  /* 0x00000004ff067899 */ /* 0x000fe40008011604 */
[----:B------:R-:W-:Y:S02]  /*3c70*/  ULOP3.LUT UR5, UR5, 0x3fff, URZ, 0xc0, !UPT ;  /* 0x00003fff05057892 */ /* 0x000fe4000f8ec0ff */
[----:B------:R-:W-:Y:S02]  /*3c80*/  ULOP3.LUT UR6, UR6, 0x3fff, URZ, 0xc0, !UPT ;  /* 0x00003fff06067892 */ /* 0x000fe4000f8ec0ff */
[----:B------:R-:W-:-:S02]  /*3c90*/  ULEA.HI UR4, UR9, UR11, URZ, 0x7 ;  /* 0x0000000b09047291 */ /* 0x000fc4000f8f38ff */
[----:B------:R-:W-:Y:S02]  /*3ca0*/  ULOP3.LUT UR43, UR6, 0x10000, URZ, 0xfc, !UPT ;  /* 0x00010000062b7892 */ /* 0x000fe4000f8efcff */
[----:B------:R-:W-:Y:S02]  /*3cb0*/  ULOP3.LUT UR44, UR5, 0x10000, URZ, 0xfc, !UPT ;  /* 0x00010000052c7892 */ /* 0x000fe4000f8efcff */
[----:B------:R-:W-:Y:S02]  /*3cc0*/  USHF.R.S32.HI UR50, URZ, 0x7, UR4 ;  /* 0x00000007ff327899 */ /* 0x000fe40008011404 */
[----:B------:R-:W-:Y:S02]  /*3cd0*/  ULOP3.LUT UR42, UR8, 0x10000, URZ, 0xfc, !UPT ;  /* 0x00010000082a7892 */ /* 0x000fe4000f8efcff */
[----:B------:R-:W-:Y:S02]  /*3ce0*/  ULOP3.LUT UR10, UR10, 0x3fff, URZ, 0xc0, !UPT ;  /* 0x00003fff0a0a7892 */ /* 0x000fe4000f8ec0ff */
[----:B---3--:R-:W-:-:S02]  /*3cf0*/  UISETP.GE.AND UP3, UPT, UR12, 0x1, UPT ;  /* 0x000000010c00788c */ /* 0x008fc4000bf66270 */
[----:B------:R-:W-:Y:S02]  /*3d00*/  UIADD3 UR52, UPT, UPT, UR31, 0xe0, URZ ;  /* 0x000000e01f347890 */ /* 0x000fe4000fffe0ff */
[----:B------:R-:W-:Y:S01]  /*3d10*/  ULOP3.LUT UR33, UR10, 0x10000, URZ, 0xfc, !UPT ;  /* 0x000100000a217892 */ /* 0x000fe2000f8efcff */
[----:B--2---:R-:W-:Y:S01]  /*3d20*/  R2UR UR26, R0 ;  /* 0x00000000001a72ca */ /* 0x004fe200000e0000 */
[----:B------:R-:W-:Y:S02]  /*3d30*/  UIADD3 UR51, UPT, UPT, UR50, -0x1, URZ ;  /* 0xffffffff32337890 */ /* 0x000fe4000fffe0ff */
[----:B------:R-:W-:-:S10]  /*3d40*/  UISETP.GE.U32.AND UP2, UPT, UR12, 0x81, UPT ;  /* 0x000000810c00788c */ /* 0x000fd4000bf46070 */
[----:B------:R-:W-:Y:S02]  /*3d50*/  UIADD3 UR40, UPT, UPT, UR26, 0x1c0, URZ ;  /* 0x000001c01a287890 */ /* 0x000fe4000fffe0ff */
[----:B------:R-:W-:Y:S02]  /*3d60*/  UIADD3 UR41, UPT, UPT, UR26, 0x1c8, URZ ;  /* 0x000001c81a297890 */ /* 0x000fe4000fffe0ff */
[----:B------:R-:W-:Y:S02]  /*3d70*/  UIADD3 UR38, UPT, UPT, UR26, 0x1c4, URZ ;  /* 0x000001c41a267890 */ /* 0x000fe4000fffe0ff */
[----:B------:R-:W-:Y:S02]  /*3d80*/  UIADD3 UR39, UPT, UPT, UR26, 0x1d0, URZ ;  /* 0x000001d01a277890 */ /* 0x000fe4000fffe0ff */
[----:B------:R-:W-:Y:S02]  /*3d90*/  USHF.R.U32.HI UR6, URZ, 0x11, UR40 ;  /* 0x00000011ff067899 */ /* 0x000fe40008011628 */
[----:B------:R-:W-:-:S02]  /*3da0*/  USHF.R.U32.HI UR5, URZ, 0x1a, UR41 ;  /* 0x0000001aff057899 */ /* 0x000fc40008011629 */
[----:B------:R-:W-:Y:S02]  /*3db0*/  USHF.R.U32.HI UR4, URZ, 0x11, UR38 ;  /* 0x00000011ff047899 */ /* 0x000fe40008011626 */
[----:B------:R-:W-:Y:S02]  /*3dc0*/  USHF.R.U32.HI UR7, URZ, 0x1a, UR39 ;  /* 0x0000001aff077899 */ /* 0x000fe40008011627 */
[----:B------:R-:W-:Y:S02]  /*3dd0*/  ULOP3.LUT UR8, UR6, 0x6000, URZ, 0xc0, !UPT ;  /* 0x0000600006087892 */ /* 0x000fe4000f8ec0ff */
[----:B------:R-:W-:Y:S02]  /*3de0*/  ULOP3.LUT UR6, UR5, 0x30, URZ, 0xc0, !UPT ;  /* 0x0000003005067892 */ /* 0x000fe4000f8ec0ff */
[----:B------:R-:W-:Y:S02]  /*3df0*/  ULOP3.LUT UR5, UR4, 0x6000, URZ, 0xc0, !UPT ;  /* 0x0000600004057892 */ /* 0x000fe4000f8ec0ff */
[----:B------:R-:W-:-:S02]  /*3e00*/  ULOP3.LUT UR4, UR7, 0x30, URZ, 0xc0, !UPT ;  /* 0x0000003007047892 */ /* 0x000fc4000f8ec0ff */
[----:B------:R-:W-:Y:S02]  /*3e10*/  ULOP3.LUT UR8, UR8, 0x840, URZ, 0xfc, !UPT ;  /* 0x0000084008087892 */ /* 0x000fe4000f8efcff */
[----:B------:R-:W-:Y:S02]  /*3e20*/  ULOP3.LUT UR6, UR6, 0x480, URZ, 0xfc, !UPT ;  /* 0x0000048006067892 */ /* 0x000fe4000f8efcff */
[----:B------:R-:W-:Y:S02]  /*3e30*/  ULOP3.LUT UR46, UR5, 0x840, URZ, 0xfc, !UPT ;  /* 0x00000840052e7892 */ /* 0x000fe4000f8efcff */
[----:B------:R-:W-:Y:S02]  /*3e40*/  ULOP3.LUT UR4, UR4, 0x480, URZ, 0xfc, !UPT ;  /* 0x0000048004047892 */ /* 0x000fe4000f8efcff */
[----:B------:R-:W-:Y:S02]  /*3e50*/  UPRMT UR49, UR6, 0x5410, UR8 ;  /* 0x0000541006317896 */ /* 0x000fe40008000008 */
[----:B------:R-:W-:Y:S01]  /*3e60*/  UPRMT UR47, UR4, 0x5410, UR46 ;  /* 0x00005410042f7896 */ /* 0x000fe2000800002e */
[----:B------:R-:W-:-:S02]  /*3e70*/  UMOV UR5, 0x1 ;  /* 0x0000000100057882 */ /* 0x000fc40000000000 */
[----:B------:R-:W-:Y:S02]  /*3e80*/  UMOV UR46, URZ ;  /* 0x000000ff002e7c82 */ /* 0x000fe40008000000 */
[----:B------:R-:W-:Y:S02]  /*3e90*/  UMOV UR37, UR49 ;  /* 0x0000003100257c82 */ /* 0x000fe40008000000 */
[----:B------:R-:W-:-:S05]  /*3ea0*/  UMOV UR35, UR47 ;  /* 0x0000002f00237c82 */ /* 0x000fca0008000000 */
.L_x_76:
[C---:B------:R-:W-:Y:S02]  /*3eb0*/  LEA R0, R9.reuse, UR31, 0x3 ;  /* 0x0000001f09007c11 */ /* 0x040fe4000f8e18ff */
[----:B------:R-:W-:Y:S02]  /*3ec0*/  SHF.L.U32 R5, R8, 0x1f, RZ ;  /* 0x0000001f08057819 */ /* 0x000fe400000006ff */
[----:B------:R-:W-:Y:S02]  /*3ed0*/  LEA R4, R9, UR31, 0x4 ;  /* 0x0000001f09047c11 */ /* 0x000fe4000f8e20ff */
[----:B------:R-:W1:Y:S02]  /*3ee0*/  SYNCS.PHASECHK.TRANS64.TRYWAIT P0, [R0+URZ+0xc0], R5 ;  /* 0x0000c005000075a7 */ /* 0x000e6400080011ff */
[----:B-12---:R-:W-:Y:S05]  /*3ef0*/  @!P0 BRA `(.L_x_67) ;  /* 0x000000f400248947 */ /* 0x006fea0003800000 */
.L_x_218:
[----:B-1----:R-:W1:Y:S01]  /*3f00*/  LDS.128 R4, [R4+0x120] ;  /* 0x0001200004047984 */ /* 0x002e620000000c00 */
[----:B------:R-:W-:Y:S01]  /*3f10*/  VIADD R0, R0, 0xd0 ;  /* 0x000000d000007836 */ /* 0x000fe20000000000 */
[----:B------:R-:W-:Y:S01]  /*3f20*/  ULOP3.LUT UR45, UR5, 0x1, URZ, 0x3c, !UPT ;  /* 0x00000001052d7892 */ /* 0x000fe2000f8e3cff */
[----:B------:R-:W-:Y:S01]  /*3f30*/  VIADD R9, R9, 0x1 ;  /* 0x0000000109097836 */ /* 0x000fe20000000000 */
[----:B------:R-:W-:Y:S01]  /*3f40*/  @!PT LDS RZ, [RZ] ;  /* 0x00000000fffff984 */ /* 0x000fe20000000800 */
[----:B------:R-:W-:Y:S01]  /*3f50*/  @!PT LDS RZ, [RZ] ;  /* 0x00000000fffff984 */ /* 0x000fe20000000800 */
[----:B------:R-:W-:Y:S01]  /*3f60*/  @!PT LDS RZ, [RZ] ;  /* 0x00000000fffff984 */ /* 0x000fe20000000800 */
[----:B------:R-:W-:Y:S01]  /*3f70*/  @!PT LDS RZ, [RZ] ;  /* 0x00000000fffff984 */ /* 0x000fe20000000800 */
[----:B------:R2:W-:Y:S06]  /*3f80*/  MEMBAR.ALL.CTA ;  /* 0x0000000000007992 */ /* 0x0005ec0000008000 */
[----:B--2---:R-:W2:Y:S01]  /*3f90*/  FENCE.VIEW.ASYNC.S ;  /* 0x00000000000073c6 */ /* 0x004ea20000000000 */
[----:B------:R-:W-:Y:S01]  /*3fa0*/  UMOV UR6, 0x1 ;  /* 0x0000000100067882 */ /* 0x000fe20000000000 */
[----:B------:R-:W-:Y:S01]  /*3fb0*/  PRMT R0, RZ, 0x654, R0 ;  /* 0x00000654ff007816 */ /* 0x000fe20000000000 */
[----:B------:R-:W-:Y:S01]  /*3fc0*/  UIMAD UR32, UR45, 0xc0, UR26 ;  /* 0x000000c02d2078a4 */ /* 0x000fe2000f8e021a */
[----:B------:R-:W-:Y:S01]  /*3fd0*/  UMOV UR7, UR50 ;  /* 0x0000003200077c82 */ /* 0x000fe20008000000 */
[----:B------:R-:W-:Y:S01]  /*3fe0*/  UMOV UR13, URZ ;  /* 0x000000ff000d7c82 */ /* 0x000fe20008000000 */
[----:B--2---:R2:W-:Y:S01]  /*3ff0*/  SYNCS.ARRIVE.TRANS64.RED.A1T0 RZ, [R0+URZ], RZ ;  /* 0x000000ff00ff79a7 */ /* 0x0045e200081004ff */
[----:B-1----:R-:W-:Y:S01]  /*4000*/  LOP3.LUT P2, RZ, R6, 0x1, RZ, 0xc0, !PT ;  /* 0x0000000106ff7812 */ /* 0x002fe2000784c0ff */
[----:B--2---:R-:W-:-:S12]  /*4010*/  BRA.U !UP3, `(.L_x_68) ;  /* 0x000000010bec7547 */ /* 0x004fd8000b800000 */
[----:B------:R-:W-:Y:S01]  /*4020*/  ULEA UR7, UR28, UR31, 0x3 ;  /* 0x0000001f1c077291 */ /* 0x000fe2000f8e18ff */
[----:B------:R-:W-:-:S08]  /*4030*/  SHF.L.U32 R5, R3, 0x1f, RZ ;  /* 0x0000001f03057819 */ /* 0x000fd000000006ff */
[----:B------:R-:W1:Y:S02]  /*4040*/  SYNCS.PHASECHK.TRANS64.TRYWAIT P0, [UR7], R5 ;  /* 0x00000005ff0075a7 */ /* 0x000e640008001107 */
[----:B-1----:R-:W-:Y:S05]  /*4050*/  @P0 BRA `(.L_x_69) ;  /* 0x0000000000080947 */ /* 0x002fea0003800000 */
[----:B------:R-:W1:Y:S02]  /*4060*/  SYNCS.PHASECHK.TRANS64.TRYWAIT P0, [UR7], R5 ;  /* 0x00000005ff0075a7 */ /* 0x000e640008001107 */
[----:B-1----:R-:W-:Y:S05]  /*4070*/  @!P0 BRA `(.L_x_70) ;  /* 0x000000f000d88947 */ /* 0x002fea0003800000 */
.L_x_69:
[----:B------:R-:W-:Y:S01]  /*4080*/  UIADD3 UR4, UPT, UPT, UR28, 0x1, URZ ;  /* 0x000000011c047890 */ /* 0x000fe2000fffe0ff */
[----:B------:R-:W-:Y:S01]  /*4090*/  PLOP3.LUT P1, PT, PT, PT, UP2, 0x80, 0x8 ;  /* 0x000000000008781c */ /* 0x000fe20003f2f028 */
[----:B------:R-:W-:Y:S01]  /*40a0*/  ULEA UR8, UR28, UR43, 0x6 ;  /* 0x0000002b1c087291 */ /* 0x000fe2000f8e30ff */
[----:B-1----:R-:W-:Y:S01]  /*40b0*/  IMAD.U32 R0, RZ, RZ, UR5 ;  /* 0x00000005ff007e24 */ /* 0x002fe2000f8e00ff */
[----:B------:R-:W-:Y:S02]  /*40c0*/  UISETP.NE.AND UP0, UPT, UR4, 0x7, UPT ;  /* 0x000000070400788c */ /* 0x000fe4000bf05270 */
[----:B------:R-:W-:Y:S02]  /*40d0*/  UIADD3 UR16, UPT, UPT, UR8, 0x20, URZ ;  /* 0x0000002008107890 */ /* 0x000fe4000fffe0ff */
[----:B------:R-:W-:Y:S01]  /*40e0*/  USEL UR6, URZ, 0x1, UP0 ;  /* 0x00000001ff067887 */ /* 0x000fe20008000000 */
[----:B------:R-:W-:Y:S01]  /*40f0*/  SHF.L.U32 R5, R0, 0x1f, RZ ;  /* 0x0000001f00057819 */ /* 0x000fe200000006ff */
[----:B------:R-:W-:-:S02]  /*4100*/  USEL UR18, UR4, URZ, UP0 ;  /* 0x000000ff04127287 */ /* 0x000fc40008000000 */
[----:B------:R-:W-:Y:S02]  /*4110*/  ULEA UR4, UR28, UR44, 0x7 ;  /* 0x0000002c1c047291 */ /* 0x000fe4000f8e38ff */
[----:B------:R-:W-:Y:S01]  /*4120*/  @UP2 ULEA UR9, UR18, UR31, 0x3 ;  /* 0x0000001f12092291 */ /* 0x000fe2000f8e18ff */
[----:B------:R-:W-:Y:S01]  /*4130*/  LOP3.LUT R3, R3, UR6, RZ, 0x3c, !PT ;  /* 0x0000000603037c12 */ /* 0x000fe2000f8e3cff */
[----:B------:R-:W-:Y:S02]  /*4140*/  UIADD3 UR10, UPT, UPT, UR4, 0x20, URZ ;  /* 0x00000020040a7890 */ /* 0x000fe4000fffe0ff */
[----:B------:R-:W-:Y:S01]  /*4150*/  UIADD3 UR12, UPT, UPT, UR4, 0x40, URZ ;  /* 0x00000040040c7890 */ /* 0x000fe2000fffe0ff */
[----:B------:R-:W-:Y:S01]  /*4160*/  @P1 SHF.L.U32 R4, R3, 0x1f, RZ ;  /* 0x0000001f03041819 */ /* 0x000fe200000006ff */
[----:B------:R-:W-:Y:S01]  /*4170*/  UIADD3 UR14, UPT, UPT, UR4, 0x60, URZ ;  /* 0x00000060040e7890 */ /* 0x000fe2000fffe0ff */
[----:B------:R-:W-:Y:S02]  /*4180*/  UMOV UR17, 0x4008 ;  /* 0x0000400800117882 */ /* 0x000fe40000000000 */
[----:B------:R-:W1:Y:S01]  /*4190*/  @P1 SYNCS.PHASECHK.TRANS64.TRYWAIT P0, [UR9], R4 ;  /* 0x00000004ff0015a7 */ /* 0x000e620008001109 */
[----:B------:R-:W-:Y:S01]  /*41a0*/  UMOV UR9, 0x4008 ;  /* 0x0000400800097882 */ /* 0x000fe20000000000 */
[----:B------:R-:W-:Y:S01]  /*41b0*/  UMOV UR5, 0x4008 ;  /* 0x0000400800057882 */ /* 0x000fe20000000000 */
[----:B------:R2:W-:Y:S01]  /*41c0*/  UTCCP.T.S.4x32dp128bit tmem[UR26+0x1c0], gdesc[UR8] ;  /* 0x0001c0081a0079e7 */ /* 0x0005e20009100000 */
[----:B------:R-:W-:Y:S01]  /*41d0*/  UMOV UR11, 0x4008 ;  /* 0x00004008000b7882 */ /* 0x000fe20000000000 */
[----:B------:R2:W-:Y:S01]  /*41e0*/  UTCCP.T.S.4x32dp128bit tmem[UR26+0x1c4], gdesc[UR16] ;  /* 0x0001c4101a0079e7 */ /* 0x0005e20009100000 */
[----:B------:R-:W-:Y:S01]  /*41f0*/  UMOV UR13, 0x4008 ;  /* 0x00004008000d7882 */ /* 0x000fe20000000000 */
[----:B------:R2:W-:Y:S01]  /*4200*/  UTCCP.T.S.4x32dp128bit tmem[UR26+0x1c8], gdesc[UR4] ;  /* 0x0001c8041a0079e7 */ /* 0x0005e20009100000 */
[----:B------:R-:W-:Y:S01]  /*4210*/  UMOV UR15, 0x4008 ;  /* 0x00004008000f7882 */ /* 0x000fe20000000000 */
[----:B------:R2:W-:Y:S01]  /*4220*/  UTCCP.T.S.4x32dp128bit tmem[UR26+0x1cc], gdesc[UR10] ;  /* 0x0001cc0a1a0079e7 */ /* 0x0005e20009100000 */
[----:B------:R2:W-:Y:S01]  /*4230*/  UTCCP.T.S.4x32dp128bit tmem[UR26+0x1d0], gdesc[UR12] ;  /* 0x0001d00c1a0079e7 */ /* 0x0005e20009100000 */
[----:B------:R2:W-:Y:S01]  /*4240*/  UTCCP.T.S.4x32dp128bit tmem[UR26+0x1d4], gdesc[UR14] ;  /* 0x0001d40e1a0079e7 */ /* 0x0005e20009100000 */
[----:B------:R-:W-:Y:S01]  /*4250*/  UMOV UR6, 0x1 ;  /* 0x0000000100067882 */ /* 0x000fe20000000000 */
[----:B------:R-:W3:Y:S01]  /*4260*/  SYNCS.PHASECHK.TRANS64.TRYWAIT P3, [UR31+0xe8], R5 ;  /* 0x0000e805ff0075a7 */ /* 0x000ee2000806111f */
[----:B-1----:R-:W-:Y:S01]  /*4270*/  @P1 VOTEU.ANY UP0, P0 ;  /* 0x0000000000ff1886 */ /* 0x002fe20000000100 */
[----:B------:R-:W-:Y:S01]  /*4280*/  @UP2 USEL UR6, URZ, 0x1, !UP0 ;  /* 0x00000001ff062887 */ /* 0x000fe2000c000000 */
[----:B--23--:R-:W-:Y:S11]  /*4290*/  @!P3 BRA `(.L_x_71) ;  /* 0x000000f00068b947 */ /* 0x00cff60003800000 */
.L_x_221:
[----:B------:R-:W-:Y:S01]  /*42a0*/  ELECT P0, URZ, PT ;  /* 0x0000000000ff782f */ /* 0x000fe20003800000 */
[----:B------:R-:W-:Y:S02]  /*42b0*/  ULEA UR8, UR28, UR42, 0xa ;  /* 0x0000002a1c087291 */ /* 0x000fe4000f8e50ff */
[----:B------:R-:W-:Y:S02]  /*42c0*/  ULEA UR4, UR28, UR33, 0x9 ;  /* 0x000000211c047291 */ /* 0x000fe4000f8e48ff */
[----:B------:R-:W-:Y:S02]  /*42d0*/  UIADD3 UR14, UPT, UPT, UR8, 0x2, URZ ;  /* 0x00000002080e7890 */ /* 0x000fe4000fffe0ff */
[----:B------:R-:W-:Y:S02]  /*42e0*/  UIADD3 UR10, UPT, UPT, UR4, 0x2, URZ ;  /* 0x00000002040a7890 */ /* 0x000fe4000fffe0ff */
[----:B------:R-:W-:Y:S01]  /*42f0*/  UIADD3 UR12, UPT, UPT, UR7, 0x38, URZ ;  /* 0x00000038070c7890 */ /* 0x000fe2000fffe0ff */
[----:B------:R-:W-:-:S03]  /*4300*/  UMOV UR9, 0x80004020 ;  /* 0x8000402000097882 */ /* 0x000fc60000000000 */
[----:B-1----:R-:W-:Y:S01]  /*4310*/  @P0 LOP3.LUT R0, R2, 0xffff, RZ, 0xc0, !PT ;  /* 0x0000ffff02000812 */ /* 0x002fe200078ec0ff */
[----:B------:R-:W-:Y:S01]  /*4320*/  UMOV UR5, 0x80004020 ;  /* 0x8000402000057882 */ /* 0x000fe20000000000 */
[----:B------:R-:W-:Y:S01]  /*4330*/  UMOV UR15, 0x80004020 ;  /* 0x80004020000f7882 */ /* 0x000fe20000000000 */
[----:B------:R-:W-:Y:S01]  /*4340*/  UMOV UR11, 0x80004020 ;  /* 0x80004020000b7882 */ /* 0x000fe20000000000 */
[----:B------:R-:W-:Y:S01]  /*4350*/  @P0 R2UR UR16, R0 ;  /* 0x00000000001002ca */ /* 0x000fe200000e0000 */
[----:B------:R1:W-:Y:S01]  /*4360*/  UTCOMMA.4X gdesc[UR4], gdesc[UR8], tmem[UR32], tmem[UR48], idesc[UR49], tmem[UR40], !UPT ;  /* 0x80283008040075ea */ /* 0x0003e2000f800020 */
[----:B------:R1:W-:Y:S01]  /*4370*/  UTCOMMA.4X gdesc[UR10], gdesc[UR14], tmem[UR32], tmem[UR46], idesc[UR47], tmem[UR38], UPT ;  /* 0x80262e0e0a0075ea */ /* 0x0003e2000b800020 */
[----:B------:R-:W-:Y:S01]  /*4380*/  UMOV UR13, 0x1 ;  /* 0x00000001000d7882 */ /* 0x000fe20000000000 */
[----:B------:R-:W-:Y:S01]  /*4390*/  UMOV UR7, UR51 ;  /* 0x0000003300077c82 */ /* 0x000fe20008000000 */
[----:B------:R-:W-:-:S08]  /*43a0*/  UMOV UR28, UR18 ;  /* 0x00000012001c7c82 */ /* 0x000fd00008000000 */
[----:B------:R1:W-:Y:S01]  /*43b0*/  UTCBAR.MULTICAST [UR12], URZ, UR16 ;  /* 0x000000ff0c0073e9 */ /* 0x0003e20008000810 */
[----:B------:R-:W-:Y:S01]  /*43c0*/  NOP ;  /* 0x0000000000007918 */ /* 0x000fe20000000000 */
.L_x_68:
[----:B------:R-:W-:-:S09]  /*43d0*/  UISETP.GE.AND UP0, UPT, UR7, 0x1, UPT ;  /* 0x000000010700788c */ /* 0x000fd2000bf06270 */
[----:B------:R-:W-:Y:S05]  /*43e0*/  BRA.U !UP0, `(.L_x_72) ;  /* 0x0000000108f87547 */ /* 0x000fea000b800000 */
[----:B------:R-:W-:Y:S01]  /*43f0*/  UIADD3 UR27, UPT, UPT, UR7, -0x1, URZ ;  /* 0xffffffff071b7890 */ /* 0x000fe2000fffe0ff */
[----:B-1----:R-:W-:-:S11]  /*4400*/  UMOV UR5, UR28 ;  /* 0x0000001c00057c82 */ /* 0x002fd60008000000 */
.L_x_75:
[----:B------:R-:W-:Y:S02]  /*4410*/  UISETP.NE.AND UP0, UPT, UR6, URZ, UPT ;  /* 0x000000ff0600728c */ /* 0x000fe4000bf05270 */
[----:B------:R-:W-:Y:S07]  /*4420*/  ULEA UR7, UR5, UR31, 0x3 ;  /* 0x0000001f05077291 */ /* 0x000fee000f8e18ff */
[----:B------:R-:W-:Y:S05]  /*4430*/  BRA.U UP0, `(.L_x_73) ;  /* 0x00000001000c7547 */ /* 0x000fea000b800000 */
[----:B------:R-:W-:Y:S04]  /*4440*/  SHF.L.U32 R5, R3, 0x1f, RZ ;  /* 0x0000001f03057819 */ /* 0x000fe800000006ff */
[----:B------:R-:W1:Y:S02]  /*4450*/  SYNCS.PHASECHK.TRANS64.TRYWAIT P0, [UR7], R5 ;  /* 0x00000005ff0075a7 */ /* 0x000e640008001107 */
[----:B-1----:R-:W-:Y:S05]  /*4460*/  @!P0 BRA `(.L_x_74) ;  /* 0x000000f0000c8947 */ /* 0x002fea0003800000 */
.L_x_73:
[----:B------:R-:W-:Y:S02]  /*4470*/  UISETP.NE.AND UP1, UPT, UR27, URZ, UPT ;  /* 0x000000ff1b00728c */ /* 0x000fe4000bf25270 */
[----:B------:R-:W-:Y:S01]  /*4480*/  UIADD3 UR4, UPT, UPT, UR5, 0x1, URZ ;  /* 0x0000000105047890 */ /* 0x000fe2000fffe0ff */
[----:B------:R-:W-:Y:S03]  /*4490*/  ELECT P3, URZ, PT ;  /* 0x0000000000ff782f */ /* 0x000fe60003860000 */
[----:B------:R-:W-:Y:S01]  /*44a0*/  UISETP.NE.AND UP0, UPT, UR4, 0x7, UPT ;  /* 0x000000070400788c */ /* 0x000fe2000bf05270 */
[----:B------:R-:W-:Y:S01]  /*44b0*/  PLOP3.LUT P1, PT, PT, PT, UP1, 0x80, 0x8 ;  /* 0x000000000008781c */ /* 0x000fe20003f2f018 */
[----:B------:R-:W-:Y:S02]  /*44c0*/  ULEA UR12, UR5, UR43, 0x6 ;  /* 0x0000002b050c7291 */ /* 0x000fe4000f8e30ff */
[----:B------:R-:W-:Y:S02]  /*44d0*/  USEL UR6, URZ, 0x1, UP0 ;  /* 0x00000001ff067887 */ /* 0x000fe40008000000 */
[----:B------:R-:W-:Y:S02]  /*44e0*/  USEL UR28, UR4, URZ, UP0 ;  /* 0x000000ff041c7287 */ /* 0x000fe40008000000 */
[----:B------:R-:W-:Y:S02]  /*44f0*/  UIADD3 UR24, UPT, UPT, UR12, 0x20, URZ ;  /* 0x000000200c187890 */ /* 0x000fe4000fffe0ff */
[----:B------:R-:W-:Y:S01]  /*4500*/  @UP1 ULEA UR4, UR28, UR31, 0x3 ;  /* 0x0000001f1c041291 */ /* 0x000fe2000f8e18ff */
[----:B------:R-:W-:Y:S01]  /*4510*/  LOP3.LUT R3, R3, UR6, RZ, 0x3c, !PT ;  /* 0x0000000603037c12 */ /* 0x000fe2000f8e3cff */
[----:B------:R-:W-:Y:S01]  /*4520*/  ULEA UR10, UR5, UR42, 0xa ;  /* 0x0000002a050a7291 */ /* 0x000fe2000f8e50ff */
[----:B-1----:R-:W-:Y:S01]  /*4530*/  @P3 LOP3.LUT R0, R2, 0xffff, RZ, 0xc0, !PT ;  /* 0x0000ffff02003812 */ /* 0x002fe200078ec0ff */
[----:B------:R-:W-:Y:S01]  /*4540*/  ULEA UR8, UR5, UR33, 0x9 ;  /* 0x0000002105087291 */ /* 0x000fe2000f8e48ff */
[----:B------:R-:W-:Y:S01]  /*4550*/  @P1 SHF.L.U32 R4, R3, 0x1f, RZ ;  /* 0x0000001f03041819 */ /* 0x000fe200000006ff */
[----:B------:R-:W-:Y:S01]  /*4560*/  UISETP.NE.U32.AND UP0, UPT, UR13, URZ, UPT ;  /* 0x000000ff0d00728c */ /* 0x000fe2000bf05070 */
[----:B------:R-:W-:Y:S01]  /*4570*/  @P3 R2UR UR29, R0 ;  /* 0x00000000001d32ca */ /* 0x000fe200000e0000 */
[----:B------:R-:W-:Y:S01]  /*4580*/  UIADD3 UR16, UPT, UPT, UR10, 0x2, URZ ;  /* 0x000000020a107890 */ /* 0x000fe2000fffe0ff */
[----:B------:R-:W1:Y:S01]  /*4590*/  @P1 SYNCS.PHASECHK.TRANS64.TRYWAIT P0, [UR4], R4 ;  /* 0x00000004ff0015a7 */ /* 0x000e620008001104 */
[----:B------:R-:W-:Y:S02]  /*45a0*/  ULEA UR4, UR5, UR44, 0x7 ;  /* 0x0000002c05047291 */ /* 0x000fe4000f8e38ff */
[----:B------:R-:W-:Y:S02]  /*45b0*/  UIADD3 UR14, UPT, UPT, UR8, 0x2, URZ ;  /* 0x00000002080e7890 */ /* 0x000fe4000fffe0ff */
[----:B------:R-:W-:Y:S02]  /*45c0*/  UIADD3 UR18, UPT, UPT, UR4, 0x20, URZ ;  /* 0x0000002004127890 */ /* 0x000fe4000fffe0ff */
[----:B------:R-:W-:Y:S02]  /*45d0*/  UIADD3 UR20, UPT, UPT, UR4, 0x40, URZ ;  /* 0x0000004004147890 */ /* 0x000fe4000fffe0ff */
[----:B------:R-:W-:Y:S02]  /*45e0*/  UIADD3 UR22, UPT, UPT, UR4, 0x60, URZ ;  /* 0x0000006004167890 */ /* 0x000fe4000fffe0ff */
[----:B------:R-:W-:Y:S02]  /*45f0*/  UIADD3 UR30, UPT, UPT, UR7, 0x38, URZ ;  /* 0x00000038071e7890 */ /* 0x000fe4000fffe0ff */
[----:B------:R-:W-:Y:S01]  /*4600*/  UIADD3 UR7, UPT, UPT, UR27, 0x1, URZ ;  /* 0x000000011b077890 */ /* 0x000fe2000fffe0ff */
[----:B------:R-:W-:Y:S01]  /*4610*/  UMOV UR13, 0x4008 ;  /* 0x00004008000d7882 */ /* 0x000fe20000000000 */
[----:B------:R-:W-:Y:S01]  /*4620*/  UMOV UR25, 0x4008 ;  /* 0x0000400800197882 */ /* 0x000fe20000000000 */
[----:B------:R2:W-:Y:S01]  /*4630*/  UTCCP.T.S.4x32dp128bit tmem[UR26+0x1c0], gdesc[UR12] ;  /* 0x0001c00c1a0079e7 */ /* 0x0005e20009100000 */
[----:B------:R-:W-:Y:S01]  /*4640*/  UTCCP.T.S.4x32dp128bit tmem[UR26+0x1c4], gdesc[UR24] ;  /* 0x0001c4181a0079e7 */ /* 0x000fe20009100000 */
[----:B------:R-:W-:Y:S01]  /*4650*/  UMOV UR5, 0x4008 ;  /* 0x0000400800057882 */ /* 0x000fe20000000000 */
[----:B------:R-:W-:Y:S01]  /*4660*/  UMOV UR19, 0x4008 ;  /* 0x0000400800137882 */ /* 0x000fe20000000000 */
[----:B------:R3:W-:Y:S01]  /*4670*/  UTCCP.T.S.4x32dp128bit tmem[UR26+0x1c8], gdesc[UR4] ;  /* 0x0001c8041a0079e7 */ /* 0x0007e20009100000 */
[----:B------:R4:W-:Y:S01]  /*4680*/  UTCCP.T.S.4x32dp128bit tmem[UR26+0x1cc], gdesc[UR18] ;  /* 0x0001cc121a0079e7 */ /* 0x0009e20009100000 */
[----:B------:R-:W-:Y:S01]  /*4690*/  UMOV UR21, 0x4008 ;  /* 0x0000400800157882 */ /* 0x000fe20000000000 */
[----:B------:R-:W-:Y:S01]  /*46a0*/  UMOV UR23, 0x4008 ;  /* 0x0000400800177882 */ /* 0x000fe20000000000 */
[----:B------:R4:W-:Y:S01]  /*46b0*/  UTCCP.T.S.4x32dp128bit tmem[UR26+0x1d0], gdesc[UR20] ;  /* 0x0001d0141a0079e7 */ /* 0x0009e20009100000 */
[----:B------:R4:W-:Y:S01]  /*46c0*/  UTCCP.T.S.4x32dp128bit tmem[UR26+0x1d4], gdesc[UR22] ;  /* 0x0001d4161a0079e7 */ /* 0x0009e20009100000 */
[----:B------:R-:W-:Y:S01]  /*46d0*/  UMOV UR11, 0x80004020 ;  /* 0x80004020000b7882 */ /* 0x000fe20000000000 */
[----:B------:R-:W-:Y:S01]  /*46e0*/  UMOV UR9, 0x80004020 ;  /* 0x8000402000097882 */ /* 0x000fe20000000000 */
[----:B------:R-:W-:Y:S01]  /*46f0*/  UMOV UR17, 0x80004020 ;  /* 0x8000402000117882 */ /* 0x000fe20000000000 */
[----:B------:R4:W-:Y:S01]  /*4700*/  UTCOMMA.4X gdesc[UR8], gdesc[UR10], tmem[UR32], tmem[UR36], idesc[UR37], tmem[UR40], UP0 ;  /* 0x8028240a080075ea */ /* 0x0009e20008000020 */
[----:B------:R-:W-:Y:S01]  /*4710*/  UMOV UR15, 0x80004020 ;  /* 0x80004020000f7882 */ /* 0x000fe20000000000 */
[----:B------:R-:W-:Y:S01]  /*4720*/  UMOV UR6, 0x1 ;  /* 0x0000000100067882 */ /* 0x000fe20000000000 */
[----:B------:R4:W-:Y:S01]  /*4730*/  UTCOMMA.4X gdesc[UR14], gdesc[UR16], tmem[UR32], tmem[UR34], idesc[UR35], tmem[UR38], UPT ;  /* 0x802622100e0075ea */ /* 0x0009e2000b800020 */
[----:B------:R4:W-:Y:S01]  /*4740*/  UTCBAR.MULTICAST [UR30], URZ, UR29 ;  /* 0x000000ff1e0073e9 */ /* 0x0009e2000800081d */
[----:B--2---:R-:W-:Y:S01]  /*4750*/  UIADD3 UR12, UPT, UPT, UR27, -0x1, URZ ;  /* 0xffffffff1b0c7890 */ /* 0x004fe2000fffe0ff */
[----:B------:R-:W-:Y:S01]  /*4760*/  UMOV UR13, 0x1 ;  /* 0x00000001000d7882 */ /* 0x000fe20000000000 */
[----:B---3--:R-:W-:Y:S05]  /*4770*/  UMOV UR5, UR28 ;  /* 0x0000001c00057c82 */ /* 0x008fea0008000000 */
[----:B------:R-:W-:Y:S01]  /*4780*/  UMOV UR27, UR12 ;  /* 0x0000000c001b7c82 */ /* 0x000fe20008000000 */
[----:B-1----:R-:W-:Y:S01]  /*4790*/  @P1 VOTEU.ANY UP0, P0 ;  /* 0x0000000000ff1886 */ /* 0x002fe20000000100 */
[----:B------:R-:W-:Y:S02]  /*47a0*/  @UP1 USEL UR6, URZ, 0x1, !UP0 ;  /* 0x00000001ff061887 */ /* 0x000fe4000c000000 */
[----:B------:R-:W-:Y:S09]  /*47b0*/  UISETP.GT.U32.AND UP0, UPT, UR7, 0x1, UPT ;  /* 0x000000010700788c */ /* 0x000ff2000bf04070 */
[----:B----4-:R-:W-:Y:S05]  /*47c0*/  BRA.U UP0, `(.L_x_75) ;  /* 0xfffffffd00107547 */ /* 0x010fea000b83ffff */
.L_x_72:
[C---:B------:R-:W-:Y:S01]  /*47d0*/  ISETP.NE.AND P0, PT, R9.reuse, 0x2, PT ;  /* 0x000000020900780c */ /* 0x040fe20003f05270 */
[----:B------:R2:W-:Y:S01]  /*47e0*/  UTCBAR [UR52], URZ ;  /* 0x000000ff340073e9 */ /* 0x0005e200080000ff */
[----:B-1----:R-:W-:Y:S02]  /*47f0*/  UMOV UR5, UR45 ;  /* 0x0000002d00057c82 */ /* 0x002fe40008000000 */
[----:B------:R-:W-:Y:S02]  /*4800*/  SEL R5, RZ, 0x1, P0 ;  /* 0x00000001ff057807 */ /* 0x000fe40000000000 */
[----:B------:R-:W-:Y:S02]  /*4810*/  SEL R9, R9, RZ, P0 ;  /* 0x000000ff09097207 */ /* 0x000fe40000000000 */
[----:B------:R-:W-:Y:S01]  /*4820*/  LOP3.LUT R8, R8, R5, RZ, 0x3c, !PT ;  /* 0x0000000508087212 */ /* 0x000fe200078e3cff */
[----:B------:R-:W-:Y:S06]  /*4830*/  @P2 BRA `(.L_x_76) ;  /* 0xfffffff4009c2947 */ /* 0x000fec000383ffff */
[----:B------:R-:W1:Y:S01]  /*4840*/  S2UR UR6, SR_CgaCtaId ;  /* 0x00000000000679c3 */ /* 0x000e620000008800 */
[----:B------:R-:W-:Y:S01]  /*4850*/  ELECT P0, URZ, PT ;  /* 0x0000000000ff782f */ /* 0x000fe20003800000 */
[----:B------:R-:W-:Y:S01]  /*4860*/  IMAD.MOV.U32 R0, RZ, RZ, 0x1 ;  /* 0x00000001ff007424 */ /* 0x000fe200078e00ff */
[----:B------:R-:W-:Y:S01]  /*4870*/  UMOV UR4, 0x40 ;  /* 0x0000004000047882 */ /* 0x000fe20000000000 */
[----:B------:R-:W-:-:S04]  /*4880*/  SHF.L.U32 R3, RZ, 0x1f, RZ ;  /* 0x0000001fff037819 */ /* 0x000fc800000006ff */
[----:B------:R-:W-:Y:S01]  /*4890*/  UVIRTCOUNT.DEALLOC.SMPOOL 0x80 ;  /* 0x000000800000784c */ /* 0x000fe20000000000 */
[----:B-1----:R-:W-:-:S09]  /*48a0*/  ULEA UR6, UR6, UR4, 0x18 ;  /* 0x0000000406067291 */ /* 0x002fd2000f8ec0ff */
[----:B------:R1:W-:Y:S01]  /*48b0*/  @P0 STS.U8 [UR6+0x1c], R0 ;  /* 0x00001c00ff000988 */ /* 0x0003e20008000006 */
[----:B------:R-:W3:Y:S02]  /*48c0*/  SYNCS.PHASECHK.TRANS64.TRYWAIT P0, [UR31+0x110], R3 ;  /* 0x00011003ff0075a7 */ /* 0x000ee4000800111f */
[----:B-1-3--:R-:W-:Y:S05]  /*48d0*/  @!P0 BRA `(.L_x_77) ;  /* 0x000000ec00088947 */ /* 0x00afea0003800000 */
.L_x_224:
[----:B------:R-:W-:Y:S01]  /*48e0*/  NOP ;  /* 0x0000000000007918 */ /* 0x000fe20000000000 */
[----:B-1----:R-:W1:Y:S01]  /*48f0*/  LDS R0, [UR6+0x14] ;  /* 0x00001406ff007984 */ /* 0x002e620008000800 */
[----:B------:R-:W-:Y:S01]  /*4900*/  ULOP3.LUT UR4, UR26, 0xffff, URZ, 0xc0, !UPT ;  /* 0x0000ffff1a047892 */ /* 0x000fe2000f8ec0ff */
[----:B------:R-:W-:Y:S01]  /*4910*/  UMOV UR5, 0xffff ;  /* 0x0000ffff00057882 */ /* 0x000fe20000000000 */
[----:B------:R-:W-:Y:S02]  /*4920*/  UMOV UR7, 0x1 ;  /* 0x0000000100077882 */ /* 0x000fe40000000000 */
[----:B------:R-:W-:-:S04]  /*4930*/  USHF.R.U32.HI UR4, URZ, 0x5, UR4 ;  /* 0x00000005ff047899 */ /* 0x000fc80008011604 */
[----:B------:R-:W-:Y:S02]  /*4940*/  USHF.L.U32 UR5, UR5, UR4, URZ ;  /* 0x0000000405057299 */ /* 0x000fe400080006ff */
[----:B------:R-:W-:-:S04]  /*4950*/  USHF.L.U32 UR4, UR7, UR4, URZ ;  /* 0x0000000407047299 */ /* 0x000fc800080006ff */
[----:B-1----:R-:W-:-:S04]  /*4960*/  LOP3.LUT R0, R0, UR5, RZ, 0xc0, !PT ;  /* 0x0000000500007c12 */ /* 0x002fc8000f8ec0ff */
[----:B------:R-:W-:-:S13]  /*4970*/  ISETP.NE.AND P0, PT, R0, UR5, PT ;  /* 0x0000000500007c0c */ /* 0x000fda000bf05270 */
[----:B------:R-:W-:Y:S05]  /*4980*/  @P0 BRA `(.L_x_78) ;  /* 0x0000000000580947 */ /* 0x000fea0003800000 */
[----:B------:R-:W1:Y:S02]  /*4990*/  LDS R0, [UR6+0x18] ;  /* 0x00001806ff007984 */ /* 0x000e640008000800 */
[----:B-1----:R-:W-:-:S04]  /*49a0*/  LOP3.LUT R0, R0, UR4, RZ, 0xc0, !PT ;  /* 0x0000000400007c12 */ /* 0x002fc8000f8ec0ff */
[----:B------:R-:W-:-:S13]  /*49b0*/  ISETP.NE.AND P0, PT, R0, UR4, PT ;  /* 0x0000000400007c0c */ /* 0x000fda000bf05270 */
[----:B------:R-:W-:Y:S05]  /*49c0*/  @P0 BRA `(.L_x_79) ;  /* 0x00000000003c0947 */ /* 0x000fea0003800000 */
[----:B------:R-:W1:Y:S01]  /*49d0*/  S2R R2, SR_LANEID ;  /* 0x0000000000027919 */ /* 0x000e620000000000 */
[----:B------:R-:W-:Y:S01]  /*49e0*/  ULOP3.LUT UR5, URZ, UR5, URZ, 0x33, !UPT ;  /* 0x00000005ff057292 */ /* 0x000fe2000f8e33ff */
[----:B------:R-:W-:Y:S01]  /*49f0*/  LOP3.LUT R4, RZ, UR4, RZ, 0x33, !PT ;  /* 0x00000004ff047c12 */ /* 0x000fe2000f8e33ff */
[----:B------:R-:W-:Y:S02]  /*4a00*/  VOTEU.ANY UR4, UPT, PT ;  /* 0x0000000000047886 */ /* 0x000fe400038e0100 */
[----:B------:R-:W-:Y:S01]  /*4a10*/  UFLO.U32 UR4, UR4 ;  /* 0x00000004000472bd */ /* 0x000fe200080e0000 */
[----:B------:R-:W3:Y:S01]  /*4a20*/  REDUX UR7, R4 ;  /* 0x00000000040773c4 */ /* 0x000ee20000000000 */
[----:B------:R-:W-:-:S06]  /*4a30*/  IMAD.U32 R0, RZ, RZ, UR5 ;  /* 0x00000005ff007e24 */ /* 0x000fcc000f8e00ff */
[----:B------:R4:W-:Y:S01]  /*4a40*/  UTCATOMSWS.AND URZ, UR5 ;  /* 0x0000000500ff79e3 */ /* 0x0009e20008000000 */
[----:B------:R-:W2:Y:S01]  /*4a50*/  REDUX UR8, R0 ;  /* 0x00000000000873c4 */ /* 0x000ea20000000000 */
[----:B-1----:R-:W-:Y:S01]  /*4a60*/  ISETP.EQ.U32.AND P0, PT, R2, UR4, PT ;  /* 0x0000000402007c0c */ /* 0x002fe2000bf02070 */
[----:B---3--:R-:W-:Y:S01]  /*4a70*/  IMAD.U32 R2, RZ, RZ, UR7 ;  /* 0x00000007ff027e24 */ /* 0x008fe2000f8e00ff */
[----:B--2---:R-:W-:-:S11]  /*4a80*/  MOV R3, UR8 ;  /* 0x0000000800037c02 */ /* 0x004fd60008000f00 */
[----:B------:R4:W-:Y:S04]  /*4a90*/  @P0 ATOMS.AND RZ, [UR6+0x14], R3 ;  /* 0x00001403ffff098c */ /* 0x0009e8000a800006 */
[----:B------:R4:W-:Y:S01]  /*4aa0*/  @P0 ATOMS.AND RZ, [UR6+0x18], R2 ;  /* 0x00001802ffff098c */ /* 0x0009e2000a800006 */
[----:B------:R-:W-:Y:S05]  /*4ab0*/  BRA `(.L_x_80) ;  /* 0x0000000000147947 */ /* 0x000fea0003800000 */
.L_x_79:
[----:B------:R-:W-:Y:S02]  /*4ac0*/  MOV R2, 0x4ae0 ;  /* 0x00004ae000027802 */ /* 0x000fe40000000f00 */
[----:B--2--5:R-:W-:Y:S05]  /*4ad0*/  CALL.REL.NOINC `($__internal_0_$__cuda_sm10x_tcgen05_guardrail_trap_col_being_dealloced_not_returned_by_alloc) ;  /* 0x000000f000a47944 */ /* 0x024fea0003c00000 */
[----:B------:R-:W-:Y:S05]  /*4ae0*/  BRA `(.L_x_80) ;  /* 0x0000000000087947 */ /* 0x000fea0003800000 */
.L_x_78:
[----:B------:R-:W-:Y:S02]  /*4af0*/  MOV R2, 0x4b10 ;  /* 0x00004b1000027802 */ /* 0x000fe40000000f00 */
[----:B--2--5:R-:W-:Y:S05]  /*4b00*/  CALL.REL.NOINC `($__internal_2_$__cuda_sm10x_tcgen05_guardrail_trap_unallocated_columns_being_dealloced) ;  /* 0x000000f000b07944 */ /* 0x024fea0003c00000 */
.L_x_80:
[----:B------:R-:W-:Y:S01]  /*4b10*/  NOP ;  /* 0x0000000000007918 */ /* 0x000fe20000000000 */
[----:B----4-:R-:W-:Y:S05]  /*4b20*/  EXIT ;  /* 0x000000000000794d */ /* 0x010fea0003800000 */
.L_x_62:
[----:B------:R-:W-:-:S09]  /*4b30*/  UISETP.NE.OR UP0, UPT, UR19, 0x3, !UP3 ;  /* 0x000000031300788c */ /* 0x000fd2000df05670 */
[----:B------:R-:W-:Y:S05]  /*4b40*/  BRA.U UP0, `(.L_x_81) ;  /* 0x0000001900bc7547 */ /* 0x000fea000b800000 */
[----:B------:R-:W1:Y:S01]  /*4b50*/  S2UR UR10, SR_CgaCtaId ;  /* 0x00000000000a79c3 */ /* 0x000e620000008800 */
[----:B------:R-:W2:Y:S01]  /*4b60*/  LDCU UR54, c[0x0][0x370] ;  /* 0x00006e00ff3677ac */ /* 0x000ea20008000800 */
[----:B------:R-:W-:Y:S01]  /*4b70*/  HFMA2 R14, -RZ, RZ, 0, 0 ;  /* 0x00000000ff0e7431 */ /* 0x000fe200000001ff */
[----:B------:R-:W-:Y:S01]  /*4b80*/  MOV R13, RZ ;  /* 0x000000ff000d7202 */ /* 0x000fe20000000f00 */
[----:B------:R-:W-:Y:S01]  /*4b90*/  HFMA2 R7, -RZ, RZ, 0, 0.0078125 ;  /* 0x00002000ff077431 */ /* 0x000fe200000001ff */
[----:B------:R-:W2:Y:S03]  /*4ba0*/  LDCU.128 UR64, c[0x0][0xf10] ;  /* 0x0001e200ff4077ac */ /* 0x000ea60008000c00 */
[----:B------:R-:W3:Y:S01]  /*4bb0*/  LDC.64 R16, c[0x0][0x348] ;  /* 0x0000d200ff107b82 */ /* 0x000ee20000000a00 */
[----:B------:R-:W4:Y:S01]  /*4bc0*/  LDCU UR53, c[0x0][0x374] ;  /* 0x00006e80ff3577ac */ /* 0x000f220008000800 */
[----:B------:R-:W1:Y:S06]  /*4bd0*/  LDCU UR15, c[0x0][0xf0c] ;  /* 0x0001e180ff0f77ac */ /* 0x000e6c0008000800 */
[----:B------:R-:W3:Y:S01]  /*4be0*/  LDC.64 R2, c[0x0][0xc88] ;  /* 0x00032200ff027b82 */ /* 0x000ee20000000a00 */
[----:B------:R-:W3:Y:S01]  /*4bf0*/  LDCU UR62, c[0x0][0xf20] ;  /* 0x0001e400ff3e77ac */ /* 0x000ee20008000800 */
[----:B------:R-:W3:Y:S06]  /*4c00*/  LDCU UR4, c[0x0][0xf30] ;  /* 0x0001e600ff0477ac */ /* 0x000eec0008000800 */
[----:B------:R-:W3:Y:S01]  /*4c10*/  LDC.64 R4, c[0x0][0xc90] ;  /* 0x00032400ff047b82 */ /* 0x000ee20000000a00 */
[----:B------:R-:W-:Y:S01]  /*4c20*/  UMOV UR21, 0x400 ;  /* 0x0000040000157882 */ /* 0x000fe20000000000 */
[----:B--2---:R-:W-:-:S02]  /*4c30*/  UIMAD.WIDE.U32 UR6, UR54, UR64, URZ ;  /* 0x00000040360672a5 */ /* 0x004fc4000f8e00ff */
[----:B----4-:R-:W-:Y:S02]  /*4c40*/  UIMAD.WIDE.U32 UR8, UR53, UR67, URZ ;  /* 0x00000043350872a5 */ /* 0x010fe4000f8e00ff */
[----:B-1----:R-:W-:Y:S02]  /*4c50*/  ULEA UR21, UR10, UR21, 0x18 ;  /* 0x000000150a157291 */ /* 0x002fe4000f8ec0ff */
[----:B------:R-:W-:Y:S02]  /*4c60*/  UPLOP3.LUT UP1, UPT, UPT, UPT, UPT, 0x40, 0x4 ;  /* 0x000000000004789c */ /* 0x000fe40003f2e870 */
[----:B------:R-:W-:Y:S02]  /*4c70*/  UIADD3 UR57, UPT, UPT, UR21, 0x70, URZ ;  /* 0x0000007015397890 */ /* 0x000fe4000fffe0ff */
[----:B------:R-:W-:Y:S02]  /*4c80*/  UIADD3 UR49, UPT, UPT, UR21, 0x78, URZ ;  /* 0x0000007815317890 */ /* 0x000fe4000fffe0ff */
[----:B------:R-:W-:-:S02]  /*4c90*/  UIADD3 UR41, UPT, UPT, UR21, 0x80, URZ ;  /* 0x0000008015297890 */ /* 0x000fc4000fffe0ff */
[----:B------:R-:W-:Y:S01]  /*4ca0*/  UIADD3 UR33, UPT, UPT, UR21, 0x88, URZ ;  /* 0x0000008815217890 */ /* 0x000fe2000fffe0ff */
[----:B------:R-:W-:Y:S01]  /*4cb0*/  UMOV UR6, UR7 ;  /* 0x0000000700067c82 */ /* 0x000fe20008000000 */
[----:B------:R-:W-:Y:S01]  /*4cc0*/  UMOV UR5, UR9 ;  /* 0x0000000900057c82 */ /* 0x000fe20008000000 */
[----:B------:R-:W-:Y:S02]  /*4cd0*/  UISETP.GE.AND UP0, UPT, UR45, 0x1, UPT ;  /* 0x000000012d00788c */ /* 0x000fe4000bf06270 */
[----:B------:R-:W-:Y:S01]  /*4ce0*/  UISETP.NE.AND UP4, UPT, UR45, 0x1, UPT ;  /* 0x000000012d00788c */ /* 0x000fe2000bf85270 */
[----:B------:R-:W1:Y:S01]  /*4cf0*/  LDCU.64 UR22, c[0x0][0xf28] ;  /* 0x0001e500ff1677ac */ /* 0x000e620008000a00 */
[----:B------:R-:W-:Y:S02]  /*4d00*/  UISETP.NE.AND UP6, UPT, UR15, 0x1, UPT ;  /* 0x000000010f00788c */ /* 0x000fe4000bfc5270 */
[----:B------:R-:W-:Y:S02]  /*4d10*/  UISETP.NE.AND UP5, UPT, UR66, 0x1, UPT ;  /* 0x000000014200788c */ /* 0x000fe4000bfa5270 */
[----:B------:R-:W-:-:S02]  /*4d20*/  USHF.R.U32.HI UR61, URZ, UR65, UR6 ;  /* 0x00000041ff3d7299 */ /* 0x000fc40008011606 */
[----:B------:R-:W-:Y:S02]  /*4d30*/  UPRMT UR46, UR10, 0x654, UR57 ;  /* 0x000006540a2e7896 */ /* 0x000fe40008000039 */
[----:B------:R-:W-:Y:S02]  /*4d40*/  UPRMT UR39, UR10, 0x654, UR49 ;  /* 0x000006540a277896 */ /* 0x000fe40008000031 */
[----:B------:R-:W-:Y:S02]  /*4d50*/  UPRMT UR38, UR10, 0x654, UR41 ;  /* 0x000006540a267896 */ /* 0x000fe40008000029 */
[----:B------:R-:W-:Y:S02]  /*4d60*/  UPRMT UR37, UR10, 0x654, UR33 ;  /* 0x000006540a257896 */ /* 0x000fe40008000021 */
[----:B---3--:R-:W-:Y:S02]  /*4d70*/  USHF.R.U32.HI UR55, URZ, UR62, UR5 ;  /* 0x0000003eff377299 */ /* 0x008fe40008011605 */
[----:B------:R-:W-:Y:S01]  /*4d80*/  UISETP.NE.AND UP3, UPT, UR4, 0x1, UPT ;  /* 0x000000010400788c */ /* 0x000fe2000bf65270 */
[----:B-1----:R-:W-:-:S10]  /*4d90*/  UMOV UR29, URZ ;  /* 0x000000ff001d7c82 */ /* 0x002fd40008000000 */
.L_x_96:
[C---:B------:R-:W-:Y:S02]  /*4da0*/  LEA R12, R14.reuse, UR21, 0x3 ;  /* 0x000000150e0c7c11 */ /* 0x040fe4000f8e18ff */
[----:B------:R-:W-:Y:S02]  /*4db0*/  SHF.L.U32 R9, R13, 0x1f, RZ ;  /* 0x0000001f0d097819 */ /* 0x000fe400000006ff */
[----:B------:R-:W-:Y:S02]  /*4dc0*/  LEA R10, R14, UR21, 0x4 ;  /* 0x000000150e0a7c11 */ /* 0x000fe4000f8e20ff */
[----:B------:R-:W1:Y:S02]  /*4dd0*/  SYNCS.PHASECHK.TRANS64.TRYWAIT P0, [R12+URZ+0xc0], R9 ;  /* 0x0000c0090c0075a7 */ /* 0x000e6400080011ff */
[----:B-12---:R-:W-:Y:S05]  /*4de0*/  @!P0 BRA `(.L_x_82) ;  /* 0x000000e400dc8947 */ /* 0x006fea0003800000 */
.L_x_225:
[----:B-1----:R-:W1:Y:S01]  /*4df0*/  LDS.128 R8, [R10+0x120] ;  /* 0x000120000a087984 */ /* 0x002e620000000c00 */
[----:B------:R-:W-:Y:S01]  /*4e00*/  UISETP.GE.AND UP0, UPT, UR45, 0x1, UPT ;  /* 0x000000012d00788c */ /* 0x000fe2000bf06270 */
[----:B------:R-:W-:Y:S01]  /*4e10*/  @!PT LDS RZ, [RZ] ;  /* 0x00000000fffff984 */ /* 0x000fe20000000800 */
[----:B------:R-:W-:Y:S01]  /*4e20*/  @!PT LDS RZ, [RZ] ;  /* 0x00000000fffff984 */ /* 0x000fe20000000800 */
[----:B------:R-:W-:Y:S01]  /*4e30*/  @!PT LDS RZ, [RZ] ;  /* 0x00000000fffff984 */ /* 0x000fe20000000800 */
[----:B------:R-:W-:Y:S01]  /*4e40*/  @!PT LDS RZ, [RZ] ;  /* 0x00000000fffff984 */ /* 0x000fe20000000800 */
[----:B------:R2:W-:Y:S06]  /*4e50*/  MEMBAR.ALL.CTA ;  /* 0x0000000000007992 */ /* 0x0005ec0000008000 */
[----:B--2---:R-:W2:Y:S01]  /*4e60*/  FENCE.VIEW.ASYNC.S ;  /* 0x00000000000073c6 */ /* 0x004ea20000000000 */
[----:B-1----:R-:W-:Y:S11]  /*4e70*/  LOP3.LUT P0, RZ, R10, 0x1, RZ, 0xc0, !PT ;  /* 0x000000010aff7812 */ /* 0x002ff6000780c0ff */
[----:B------:R-:W-:Y:S02]  /*4e80*/  @!UPT UIADD3 URZ, UPT, UPT, URZ, URZ, URZ ;  /* 0x000000fffffff290 */ /* 0x000fe4000fffe0ff */
[----:B--2---:R-:W-:Y:S01]  /*4e90*/  VOTEU.ANY UP2, P0 ;  /* 0x0000000000ff7886 */ /* 0x004fe20000040100 */
[----:B------:R-:W-:Y:S11]  /*4ea0*/  PLOP3.LUT P0, PT, PT, PT, UP2, 0x80, 0x8 ;  /* 0x000000000008781c */ /* 0x000ff60003f0f028 */
[----:B------:R-:W-:Y:S02]  /*4eb0*/  @!UPT UIADD3 URZ, UPT, UPT, URZ, URZ, URZ ;  /* 0x000000fffffff290 */ /* 0x000fe4000fffe0ff */
[----:B------:R-:W-:Y:S02]  /*4ec0*/  @P0 SHF.R.U32.HI R0, RZ, 0x10, R9 ;  /* 0x00000010ff000819 */ /* 0x000fe40000011609 */
[----:B------:R-:W-:Y:S02]  /*4ed0*/  @P0 MOV R6, R8 ;  /* 0x0000000800060202 */ /* 0x000fe40000000f00 */
[----:B------:R-:W-:Y:S01]  /*4ee0*/  @P0 R2UR UR4, R0 ;  /* 0x00000000000402ca */ /* 0x000fe200000e0000 */
[----:B------:R-:W-:Y:S01]  /*4ef0*/  VIADD R0, R12, 0xd0 ;  /* 0x000000d00c007836 */ /* 0x000fe20000000000 */
[----:B------:R-:W-:Y:S02]  /*4f00*/  @P0 LOP3.LUT R8, R9, 0xffff, RZ, 0xc0, !PT ;  /* 0x0000ffff09080812 */ /* 0x000fe400078ec0ff */
[----:B------:R-:W-:Y:S02]  /*4f10*/  @P0 R2UR UR6, R6 ;  /* 0x00000000060602ca */ /* 0x000fe400000e0000 */
[----:B------:R-:W-:Y:S02]  /*4f20*/  PRMT R0, RZ, 0x654, R0 ;  /* 0x00000654ff007816 */ /* 0x000fe40000000000 */
[----:B------:R-:W-:Y:S02]  /*4f30*/  @P0 R2UR UR5, R8 ;  /* 0x00000000080502ca */ /* 0x000fe400000e0000 */
[----:B------:R1:W-:Y:S03]  /*4f40*/  SYNCS.ARRIVE.TRANS64.RED.A1T0 RZ, [R0+URZ], RZ ;  /* 0x000000ff00ff79a7 */ /* 0x0003e600081004ff */
[----:B------:R-:W-:Y:S04]  /*4f50*/  @UP2 UMOV UR47, UR4 ;  /* 0x00000004002f2c82 */ /* 0x000fe80008000000 */
[----:B------:R-:W-:Y:S04]  /*4f60*/  @UP2 UMOV UR14, UR6 ;  /* 0x00000006000e2c82 */ /* 0x000fe80008000000 */
[----:B------:R-:W-:Y:S01]  /*4f70*/  @UP2 UMOV UR13, UR5 ;  /* 0x00000005000d2c82 */ /* 0x000fe20008000000 */
[----:B------:R-:W-:Y:S05]  /*4f80*/  BRA.U !UP0, `(.L_x_83) ;  /* 0x0000000108a47547 */ /* 0x000fea000b800000 */
[----:B------:R-:W-:Y:S02]  /*4f90*/  UIMAD.WIDE.U32 UR16, UR13, UR67, URZ ;  /* 0x000000430d1072a5 */ /* 0x000fe4000f8e00ff */
[----:B------:R-:W-:Y:S02]  /*4fa0*/  UIMAD.WIDE.U32 UR18, UR14, UR64, URZ ;  /* 0x000000400e1272a5 */ /* 0x000fe4000f8e00ff */
[----:B------:R-:W-:Y:S02]  /*4fb0*/  USEL UR4, UR53, UR55, !UP5 ;  /* 0x0000003735047287 */ /* 0x000fe4000e800000 */
[----:B------:R-:W-:Y:S02]  /*4fc0*/  USEL UR7, UR54, UR61, !UP6 ;  /* 0x0000003d36077287 */ /* 0x000fe4000f000000 */
[----:B------:R-:W-:Y:S02]  /*4fd0*/  UIMAD.WIDE.U32 UR8, UR4, UR22, URZ ;  /* 0x00000016040872a5 */ /* 0x000fe4000f8e00ff */
[----:B------:R-:W-:Y:S01]  /*4fe0*/  UIMAD.WIDE.U32 UR10, UR7, UR22, URZ ;  /* 0x00000016070a72a5 */ /* 0x000fe2000f8e00ff */
[----:B------:R-:W-:Y:S02]  /*4ff0*/  UMOV UR5, UR17 ;  /* 0x0000001100057c82 */ /* 0x000fe40008000000 */
[----:B------:R-:W-:Y:S03]  /*5000*/  USHF.R.U32.HI UR6, URZ, UR62, UR5 ;  /* 0x0000003eff067299 */ /* 0x000fe60008011605 */
[----:B------:R-:W-:Y:S01]  /*5010*/  UMOV UR5, UR19 ;  /* 0x0000001300057c82 */ /* 0x000fe20008000000 */
[----:B------:R-:W-:Y:S02]  /*5020*/  USEL UR6, UR13, UR6, !UP5 ;  /* 0x000000060d067287 */ /* 0x000fe4000e800000 */
[----:B------:R-:W-:Y:S03]  /*5030*/  USHF.R.U32.HI UR12, URZ, UR65, UR5 ;  /* 0x00000041ff0c7299 */ /* 0x000fe60008011605 */
[----:B------:R-:W-:Y:S02]  /*5040*/  UMOV UR5, UR9 ;  /* 0x0000000900057c82 */ /* 0x000fe40008000000 */
[----:B------:R-:W-:Y:S03]  /*5050*/  @UP4 USHF.R.U32.HI UR4, URZ, UR23, UR5 ;  /* 0x00000017ff044299 */ /* 0x000fe60008011605 */
[----:B------:R-:W-:Y:S01]  /*5060*/  UMOV UR5, UR11 ;  /* 0x0000000b00057c82 */ /* 0x000fe20008000000 */
[----:B------:R-:W-:Y:S02]  /*5070*/  UIMAD UR4, UR45, UR4, URZ ;  /* 0x000000042d0472a4 */ /* 0x000fe4000f8e02ff */
[----:B------:R-:W-:Y:S02]  /*5080*/  @UP4 USHF.R.U32.HI UR7, URZ, UR23, UR5 ;  /* 0x00000017ff074299 */ /* 0x000fe40008011605 */
[----:B------:R-:W-:Y:S02]  /*5090*/  UIMAD.WIDE.U32 UR10, UR6, UR22, URZ ;  /* 0x00000016060a72a5 */ /* 0x000fe4000f8e00ff */
[----:B------:R-:W-:Y:S02]  /*50a0*/  USEL UR5, UR14, UR12, !UP6 ;  /* 0x0000000c0e057287 */ /* 0x000fe4000f000000 */
[----:B------:R-:W-:Y:S02]  /*50b0*/  UIMAD UR8, UR45, UR7, URZ ;  /* 0x000000072d0872a4 */ /* 0x000fe4000f8e02ff */
[----:B------:R-:W-:Y:S03]  /*50c0*/  UISETP.GE.AND UP0, UPT, UR6, UR4, UPT ;  /* 0x000000040600728c */ /* 0x000fe6000bf06270 */
[----:B------:R-:W-:Y:S01]  /*50d0*/  UMOV UR4, UR11 ;  /* 0x0000000b00047c82 */ /* 0x000fe20008000000 */
[----:B------:R-:W-:Y:S02]  /*50e0*/  UISETP.GE.OR UP0, UPT, UR5, UR8, UP0 ;  /* 0x000000080500728c */ /* 0x000fe40008706670 */
[----:B------:R-:W-:Y:S02]  /*50f0*/  USHF.R.U32.HI UR4, URZ, UR23, UR4 ;  /* 0x00000017ff047299 */ /* 0x000fe40008011604 */
[----:B------:R-:W-:Y:S02]  /*5100*/  UIMAD.WIDE.U32 UR8, UR5, UR22, URZ ;  /* 0x00000016050872a5 */ /* 0x000fe4000f8e00ff */
[----:B------:R-:W-:Y:S04]  /*5110*/  USEL UR10, UR6, UR4, !UP4 ;  /* 0x00000004060a7287 */ /* 0x000fe8000e000000 */
[----:B------:R-:W-:Y:S01]  /*5120*/  UIADD3 UR11, UPT, UPT, -UR10, URZ, URZ ;  /* 0x000000ff0a0b7290 */ /* 0x000fe2000fffe1ff */
[----:B------:R-:W-:Y:S02]  /*5130*/  @!UP0 UMOV UR4, UR9 ;  /* 0x0000000900048c82 */ /* 0x000fe40008000000 */
[----:B------:R-:W-:Y:S02]  /*5140*/  @!UP0 USHF.R.U32.HI UR4, URZ, UR23, UR4 ;  /* 0x00000017ff048299 */ /* 0x000fe40008011604 */
[----:B------:R-:W-:Y:S02]  /*5150*/  UIMAD UR8, UR45, UR11, UR6 ;  /* 0x0000000b2d0872a4 */ /* 0x000fe4000f8e0206 */
[----:B------:R-:W-:Y:S04]  /*5160*/  @!UP0 USEL UR4, UR5, UR4, !UP4 ;  /* 0x0000000405048287 */ /* 0x000fe8000e000000 */
[----:B------:R-:W-:Y:S02]  /*5170*/  @!UP0 UIMAD UR7, UR7, UR8, UR4 ;  /* 0x00000008070782a4 */ /* 0x000fe4000f8e0204 */
[----:B------:R-:W-:Y:S02]  /*5180*/  @!UP0 UIADD3 UR9, UPT, UPT, UR10, -UR4, URZ ;  /* 0x800000040a098290 */ /* 0x000fe4000fffe0ff */
[----:B------:R-:W-:Y:S02]  /*5190*/  UIADD3 UR8, UPT, UPT, -UR6, URZ, URZ ;  /* 0x000000ff06087290 */ /* 0x000fe4000fffe1ff */
[----:B------:R-:W-:Y:S02]  /*51a0*/  UIADD3 UR4, UPT, UPT, -UR5, URZ, URZ ;  /* 0x000000ff05047290 */ /* 0x000fe4000fffe1ff */
[----:B------:R-:W-:Y:S03]  /*51b0*/  @!UP0 UIMAD UR6, UR9, UR45, UR5 ;  /* 0x0000002d090682a4 */ /* 0x000fe6000f8e0205 */
[----:B------:R-:W-:Y:S01]  /*51c0*/  @!UP0 UMOV UR5, UR7 ;  /* 0x0000000700058c82 */ /* 0x000fe20008000000 */
[----:B------:R-:W-:Y:S02]  /*51d0*/  UIMAD UR7, UR15, UR4, UR14 ;  /* 0x000000040f0772a4 */ /* 0x000fe4000f8e020e */
[----:B------:R-:W-:Y:S02]  /*51e0*/  UIMAD UR4, UR66, UR8, UR13 ;  /* 0x00000008420472a4 */ /* 0x000fe4000f8e020d */
[----:B------:R-:W-:Y:S02]  /*51f0*/  UIMAD UR14, UR5, UR15, UR7 ;  /* 0x0000000f050e72a4 */ /* 0x000fe4000f8e0207 */
[----:B------:R-:W-:Y:S11]  /*5200*/  UIMAD UR13, UR6, UR66, UR4 ;  /* 0x00000042060d72a4 */ /* 0x000ff6000f8e0204 */
[----:B------:R-:W-:Y:S01]  /*5210*/  @!UPT UIADD3 URZ, UPT, UPT, URZ, URZ, URZ ;  /* 0x000000fffffff290 */ /* 0x000fe2000fffe0ff */
.L_x_83:
[----:B------:R-:W2:Y:S01]  /*5220*/  @!UP3 LDCU.128 UR8, c[0x0][0xf10] ;  /* 0x0001e200ff08b7ac */ /* 0x000ea20008000c00 */
[----:B------:R-:W-:Y:S01]  /*5230*/  IMAD.MOV.U32 R10, RZ, RZ, 0x1 ;  /* 0x00000001ff0a7424 */ /* 0x000fe200078e00ff */
[C---:B------:R-:W-:Y:S02]  /*5240*/  ISETP.NE.U32.AND P1, PT, R4.reuse, RZ, PT ;  /* 0x000000ff0400720c */ /* 0x040fe40003f25070 */
[----:B------:R-:W-:Y:S02]  /*5250*/  ISETP.NE.U32.AND P0, PT, R4, RZ, PT ;  /* 0x000000ff0400720c */ /* 0x000fe40003f05070 */
[C---:B------:R-:W-:Y:S01]  /*5260*/  ISETP.NE.AND.EX P1, PT, R5.reuse, RZ, PT, P1 ;  /* 0x000000ff0500720c */ /* 0x040fe20003f25310 */
[----:B------:R-:W3:Y:S01]  /*5270*/  @!UP3 LDCU UR5, c[0x0][0xf0c] ;  /* 0x0001e180ff05b7ac */ /* 0x000ee20008000800 */
[----:B------:R-:W-:Y:S02]  /*5280*/  ISETP.NE.AND.EX P0, PT, R5, RZ, PT, P0 ;  /* 0x000000ff0500720c */ /* 0x000fe40003f05300 */
[----:B------:R-:W-:Y:S01]  /*5290*/  SHF.L.U32 R10, R10, 0x1f, RZ ;  /* 0x0000001f0a0a7819 */ /* 0x000fe200000006ff */
[----:B------:R-:W4:Y:S01]  /*52a0*/  @!UP3 LDCU UR4, c[0x0][0xf20] ;  /* 0x0001e400ff04b7ac */ /* 0x000f220008000800 */
[----:B------:R-:W-:Y:S02]  /*52b0*/  USHF.L.U32 UR17, UR24, 0x8, URZ ;  /* 0x0000000818117899 */ /* 0x000fe400080006ff */
[----:B--2---:R-:W-:Y:S02]  /*52c0*/  UIMAD.WIDE.U32 UR6, UR14, UR8, URZ ;  /* 0x000000080e0672a5 */ /* 0x004fe4000f8e00ff */
[----:B------:R-:W-:Y:S02]  /*52d0*/  USHF.L.U32 UR59, UR20, 0x7, URZ ;  /* 0x00000007143b7899 */ /* 0x000fe400080006ff */
[----:B------:R-:W-:Y:S02]  /*52e0*/  @!UP3 USHF.R.U32.HI UR7, URZ, UR9, UR7 ;  /* 0x00000009ff07b299 */ /* 0x000fe40008011607 */
[----:B------:R-:W-:Y:S02]  /*52f0*/  UIMAD.WIDE.U32 UR8, UR13, UR11, URZ ;  /* 0x0000000b0d0872a5 */ /* 0x000fe4000f8e00ff */
[----:B---3--:R-:W-:Y:S04]  /*5300*/  @!UP3 UISETP.NE.AND UP0, UPT, UR5, 0x1, UPT ;  /* 0x000000010500b88c */ /* 0x008fe8000bf05270 */
[----:B------:R-:W-:Y:S02]  /*5310*/  @!UP3 USEL UR7, UR14, UR7, !UP0 ;  /* 0x000000070e07b287 */ /* 0x000fe4000c000000 */
[----:B------:R-:W-:Y:S01]  /*5320*/  @!UP3 UISETP.NE.AND UP0, UPT, UR10, 0x1, UPT ;  /* 0x000000010a00b88c */ /* 0x000fe2000bf05270 */
[----:B------:R-:W-:Y:S02]  /*5330*/  @!UP3 UMOV UR6, UR9 ;  /* 0x000000090006bc82 */ /* 0x000fe40008000000 */
[----:B----4-:R-:W-:Y:S04]  /*5340*/  @!UP3 USHF.R.U32.HI UR6, URZ, UR4, UR6 ;  /* 0x00000004ff06b299 */ /* 0x010fe80008011606 */
[----:B------:R-:W-:Y:S04]  /*5350*/  @!UP3 USEL UR6, UR13, UR6, !UP0 ;  /* 0x000000060d06b287 */ /* 0x000fe8000c000000 */
[----:B------:R-:W-:Y:S02]  /*5360*/  @!UP3 UIADD3 UR4, UPT, UPT, -UR7, UR6, URZ ;  /* 0x000000060704b290 */ /* 0x000fe4000fffe1ff */
[----:B------:R-:W-:Y:S02]  /*5370*/  @!UP3 UIADD3 UR6, UPT, UPT, UR7, -UR6, URZ ;  /* 0x800000060706b290 */ /* 0x000fe4000fffe0ff */
[----:B------:R-:W-:Y:S02]  /*5380*/  @!UP3 UIMAD UR14, UR4, UR5, UR14 ;  /* 0x00000005040eb2a4 */ /* 0x000fe4000f8e020e */
[----:B------:R-:W-:Y:S01]  /*5390*/  @!UP3 UIMAD UR13, UR6, UR10, UR13 ;  /* 0x0000000a060db2a4 */ /* 0x000fe2000f8e020d */
[----:B------:R-:W-:Y:S11]  /*53a0*/  BRA.U UP1, `(.L_x_84) ;  /* 0x0000000101107547 */ /* 0x000ff6000b800000 */
[----:B-1----:R-:W-:Y:S04]  /*53b0*/  MOV R0, UR68 ;  /* 0x0000004400007c02 */ /* 0x002fe80008000f00 */
[----:B------:R-:W-:Y:S04]  /*53c0*/  SHF.L.U32 R9, R0, 0x1f, RZ ;  /* 0x0000001f00097819 */ /* 0x000fe800000006ff */
[----:B------:R-:W1:Y:S02]  /*53d0*/  SYNCS.PHASECHK.TRANS64.TRYWAIT P2, [UR21+0xb8], R9 ;  /* 0x0000b809ff0075a7 */ /* 0x000e640008041115 */
[----:B-1----:R-:W-:Y:S05]  /*53e0*/  @!P2 BRA `(.L_x_85) ;  /* 0x000000e00070a947 */ /* 0x002fea0003800000 */
.L_x_84:
[----:B------:R-:W-:Y:S05]  /*53f0*/  @!P1 BRA `(.L_x_86) ;  /* 0x0000000000309947 */ /* 0x000fea0003800000 */
[----:B------:R-:W-:Y:S01]  /*5400*/  ISETP.NE.U32.AND P1, PT, R2, RZ, PT ;  /* 0x000000ff0200720c */ /* 0x000fe20003f25070 */
[----:B------:R-:W2:Y:S01]  /*5410*/  LDCU.64 UR4, c[0x0][0x358] ;  /* 0x00006b00ff0477ac */ /* 0x000ea20008000a00 */
[----:B------:R-:W-:Y:S02]  /*5420*/  IMAD.MOV.U32 R180, RZ, RZ, 0x1 ;  /* 0x00000001ffb47424 */ /* 0x000fe400078e00ff */
[----:B------:R-:W-:Y:S11]  /*5430*/  ISETP.NE.AND.EX P1, PT, R3, RZ, PT, P1 ;  /* 0x000000ff0300720c */ /* 0x000ff60003f25310 */
[----:B------:R-:W-:Y:S02]  /*5440*/  @!UPT UIADD3 URZ, UPT, UPT, URZ, URZ, URZ ;  /* 0x000000fffffff290 */ /* 0x000fe4000fffe0ff */
[----:B-1----:R-:W1:Y:S01]  /*5450*/  @P1 LDC.64 R8, c[0x0][0xc88] ;  /* 0x00032200ff081b82 */ /* 0x002e620000000a00 */
[----:B------:R-:W-:Y:S04]  /*5460*/  @P1 IMAD R0, R4, UR36, RZ ;  /* 0x0000002404001c24 */ /* 0x000fe8000f8e02ff */
[----:B-1----:R-:W-:Y:S04]  /*5470*/  @P1 IMAD.WIDE R8, R0, 0x4, R8 ;  /* 0x0000000400081825 */ /* 0x002fe800078e0208 */
[----:B------:R-:W-:Y:S01]  /*5480*/  HFMA2 R0, -RZ, RZ, 0, 5.9604644775390625e-08 ;  /* 0x00000001ff007431 */ /* 0x000fe200000001ff */
[----:B--2--5:R2:W5:Y:S04]  /*5490*/  @P1 LDG.E R133, desc[UR4][R8.64] ;  /* 0x0000000408851981 */ /* 0x024568000c1e1900 */
[----:B------:R-:W-:Y:S01]  /*54a0*/  @!P1 PRMT R180, R0, 0x7610, R180 ;  /* 0x0000761000b49816 */ /* 0x000fe200000000b4 */
[----:B--2---:R-:W3:Y:S06]  /*54b0*/  @!P1 LDC R133, c[0x0][0xc80] ;  /* 0x00032000ff859b82 */ /* 0x004eec0000000800 */
.L_x_86:
[----:B---3-5:R-:W-:Y:S01]  /*54c0*/  @!P0 FSETP.EQ.AND P1, PT, R133, RZ, PT ;  /* 0x000000ff8500820b */ /* 0x028fe20003f22000 */
[----:B------:R-:W-:Y:S01]  /*54d0*/  @!UPT UIADD3 URZ, UPT, UPT, URZ, URZ, URZ ;  /* 0x000000fffffff290 */ /* 0x000fe2000fffe0ff */
[----:B------:R-:W-:Y:S11]  /*54e0*/  @!P0 BRA `(.L_x_87) ;  /* 0x0000000000188947 */ /* 0x000ff60003800000 */
[----:B------:R-:W-:Y:S02]  /*54f0*/  LOP3.LUT P0, RZ, R180, 0xff, RZ, 0xc0, !PT ;  /* 0x000000ffb4ff7812 */ /* 0x000fe4000780c0ff */
[----:B------:R-:W-:Y:S04]  /*5500*/  ISETP.NE.U32.AND P1, PT, R2, RZ, PT ;  /* 0x000000ff0200720c */ /* 0x000fe80003f25070 */
[----:B------:R-:W-:Y:S04]  /*5510*/  ISETP.NE.AND.EX P1, PT, R3, RZ, PT, P1 ;  /* 0x000000ff0300720c */ /* 0x000fe80003f25310 */
[----:B------:R-:W-:Y:S03]  /*5520*/  PLOP3.LUT P1, PT, P1, PT, PT, 0x8, 0x80 ;  /* 0x000000000080781c */ /* 0x000fe60000f2e170 */
[----:B------:R-:W-:Y:S11]  /*5530*/  @P0 FSETP.EQ.AND P1, PT, R133, RZ, PT ;  /* 0x000000ff8500020b */ /* 0x000ff60003f22000 */
[----:B------:R-:W-:Y:S02]  /*5540*/  @!UPT UIADD3 URZ, UPT, UPT, URZ, URZ, URZ ;  /* 0x000000fffffff290 */ /* 0x000fe4000fffe0ff */
.L_x_87:
[----:B------:R-:W2:Y:S01]  /*5550*/  SYNCS.PHASECHK.TRANS64.TRYWAIT P2, [UR21+0x90], R10 ;  /* 0x0000900aff0075a7 */ /* 0x000ea20008041115 */
[----:B------:R-:W-:Y:S01]  /*5560*/  ELECT P0, URZ, PT ;  /* 0x0000000000ff782f */ /* 0x000fe20003800000 */
[----:B------:R-:W-:Y:S02]  /*5570*/  ULOP3.LUT UP0, UR19, UR29, 0x1, URZ, 0xc0, !UPT ;  /* 0x000000011d137892 */ /* 0x000fe4000f80c0ff */
[----:B------:R-:W-:Y:S01]  /*5580*/  UIADD3 UR18, UPT, UPT, UR17, 0x60, URZ ;  /* 0x0000006011127890 */ /* 0x000fe2000fffe0ff */
[----:B------:R-:W-:Y:S06]  /*5590*/  PLOP3.LUT P1, PT, P1, P0, PT, 0xf2, 0x2f ;  /* 0x00000000002f781c */ /* 0x000fec0000f21e72 */
[----:B------:R-:W-:Y:S02]  /*55a0*/  UMOV UR58, UR18 ;  /* 0x00000012003a7c82 */ /* 0x000fe40008000000 */
[----:B------:R-:W-:Y:S05]  /*55b0*/  @UP0 UIADD3 UR58, UPT, UPT, UR17, URZ, URZ ;  /* 0x000000ff113a0290 */ /* 0x000fea000fffe0ff */
[----:B------:R-:W-:Y:S05]  /*55c0*/  @!P1 IADD3 R6, P0, PT, R16, 0x980, RZ ;  /* 0x0000098010069810 */ /* 0x000fea0007f1e0ff */
[----:B-1----:R-:W-:Y:S01]  /*55d0*/  @!P1 IMAD.X R0, RZ, RZ, R17, P0 ;  /* 0x000000ffff009224 */ /* 0x002fe200000e0611 */
[----:B--2---:R-:W-:Y:S07]  /*55e0*/  @!P2 BRA `(.L_x_88) ;  /* 0x000000e00008a947 */ /* 0x004fee0003800000 */
.L_x_228:
[----:B------:R-:W-:Y:S01]  /*55f0*/  @!P1 R2UR UR5, R6 ;  /* 0x00000000060592ca */ /* 0x000fe200000e0000 */
[----:B------:R-:W-:Y:S01]  /*5600*/  VOTEU.ALL UP0, P1 ;  /* 0x0000000000ff7886 */ /* 0x000fe20000800000 */
[----:B------:R-:W-:Y:S01]  /*5610*/  @!P1 R2UR UR4, R0 ;  /* 0x00000000000492ca */ /* 0x000fe200000e0000 */
[----:B------:R-:W-:Y:S01]  /*5620*/  UMOV UR6, 0x0 ;  /* 0x0000000000067882 */ /* 0x000fe20000000000 */
[----:B------:R-:W-:Y:S01]  /*5630*/  UMOV UR7, 0x10000000 ;  /* 0x1000000000077882 */ /* 0x000fe20000000000 */
[----:B------:R-:W-:Y:S01]  /*5640*/  UMOV UR60, UR36 ;  /* 0x00000024003c7c82 */ /* 0x000fe20008000000 */
[----:B------:R-:W-:Y:S01]  /*5650*/  @!UP0 UIADD3 UR56, UPT, UPT, UR21, 0x200, URZ ;  /* 0x0000020015388890 */ /* 0x000fe2000fffe0ff */
[----:B------:R-:W-:Y:S01]  /*5660*/  @!P1 IMAD.MOV.U32 R0, RZ, RZ, 0x2000 ;  /* 0x00002000ff009424 */ /* 0x000fe200078e00ff */
[----:B------:R-:W-:Y:S01]  /*5670*/  @!UP0 UIADD3 UR10, UPT, UPT, UR58, 0x80, URZ ;  /* 0x000000803a0a8890 */ /* 0x000fe2000fffe0ff */
[----:B------:R-:W-:Y:S01]  /*5680*/  @!P1 IADD3 R6, P0, PT, R16, 0x980, RZ ;  /* 0x0000098010069810 */ /* 0x000fe20007f1e0ff */
[----:B------:R-:W-:Y:S01]  /*5690*/  @!UP0 UIADD3 UR8, UPT, UPT, UR21, 0x1200, URZ ;  /* 0x0000120015088890 */ /* 0x000fe2000fffe0ff */
[----:B------:R-:W-:Y:S02]  /*56a0*/  VOTEU.ALL UP0, P1 ;  /* 0x0000000000ff7886 */ /* 0x000fe40000800000 */
[----:B------:R-:W-:Y:S01]  /*56b0*/  IMAD.U32 R8, RZ, RZ, UR5 ;  /* 0x00000005ff087e24 */ /* 0x000fe2000f8e00ff */
[----:B------:R-:W-:Y:S01]  /*56c0*/  UMOV UR9, UR57 ;  /* 0x0000003900097c82 */ /* 0x000fe20008000000 */
[----:B-1----:R-:W-:Y:S01]  /*56d0*/  IMAD.U32 R9, RZ, RZ, UR4 ;  /* 0x00000004ff097e24 */ /* 0x002fe2000f8e00ff */
[----:B------:R-:W-:Y:S01]  /*56e0*/  UMOV UR11, UR59 ;  /* 0x0000003b000b7c82 */ /* 0x000fe20008000000 */
[----:B------:R-:W-:Y:S01]  /*56f0*/  UMOV UR12, UR36 ;  /* 0x00000024000c7c82 */ /* 0x000fe20008000000 */
[----:B------:R-:W-:Y:S02]  /*5700*/  @!P1 R2UR UR4, R8 ;  /* 0x00000000080492ca */ /* 0x000fe400000e0000 */
[----:B------:R-:W-:Y:S11]  /*5710*/  @!P1 R2UR UR5, R9 ;  /* 0x00000000090592ca */ /* 0x000ff600000e0000 */
[----:B------:R-:W-:Y:S02]  /*5720*/  @!UPT UIADD3 URZ, UPT, UPT, URZ, URZ, URZ ;  /* 0x000000fffffff290 */ /* 0x000fe4000fffe0ff */
[----:B------:R1:W-:Y:S01]  /*5730*/  @!UP0 UTMALDG.3D [UR56], [UR4], desc[UR6] ;  /* 0x00000638040085b4 */ /* 0x0003e20008011000 */
[----:B------:R-:W-:Y:S05]  /*5740*/  VOTEU.ALL UP0, P1 ;  /* 0x0000000000ff7886 */ /* 0x000fea0000800000 */
[----:B------:R1:W-:Y:S01]  /*5750*/  @!UP0 UTMALDG.3D [UR8], [UR4], desc[UR6] ;  /* 0x00000608040085b4 */ /* 0x0003e20008011000 */
[----:B------:R2:W-:Y:S01]  /*5760*/  @!P1 SYNCS.ARRIVE.TRANS64.RED.A0TR RZ, [UR21+0x70], R0 ;  /* 0x00007000ffff99a7 */ /* 0x0005e20008300415 */
[----:B------:R-:W-:Y:S01]  /*5770*/  SYNCS.ARRIVE.TRANS64.RED.A1T0 RZ, [UR46], RZ ;  /* 0x000000ffffff79a7 */ /* 0x000fe2000810042e */
[----:B--2---:R-:W-:Y:S01]  /*5780*/  @!P1 IMAD.X R0, RZ, RZ, R17, P0 ;  /* 0x000000ffff009224 */ /* 0x004fe200000e0611 */
[----:B------:R-:W2:Y:S02]  /*5790*/  SYNCS.PHASECHK.TRANS64.TRYWAIT P2, [UR21+0x98], R10 ;  /* 0x0000980aff0075a7 */ /* 0x000ea40008041115 */
[----:B-12---:R-:W-:Y:S05]  /*57a0*/  @!P2 BRA `(.L_x_89) ;  /* 0x000000dc00b0a947 */ /* 0x006fea0003800000 */
.L_x_230:
        /* <DEDUP_REMOVED lines=10> */
[----:B------:R-:W-:Y:S02]  /*5850*/  @!UP0 UIADD3 UR10, UPT, UPT, UR58, 0x80, URZ ;  /* 0x000000803a0a8890 */ /* 0x000fe4000fffe0ff */
[----:B------:R-:W-:Y:S01]  /*5860*/  @!UP0 UIADD3 UR8, UPT, UPT, UR21, 0x3200, URZ ;  /* 0x0000320015088890 */ /* 0x000fe2000fffe0ff */
[----:B------:R-:W-:Y:S01]  /*5870*/  IMAD.U32 R8, RZ, RZ, UR5 ;  /* 0x00000005ff087e24 */ /* 0x000fe2000f8e00ff */
[----:B------:R-:W-:Y:S01]  /*5880*/  VOTEU.ALL UP0, P1 ;  /* 0x0000000000ff7886 */ /* 0x000fe20000800000 */
[----:B-1----:R-:W-:Y:S01]  /*5890*/  IMAD.U32 R9, RZ, RZ, UR4 ;  /* 0x00000004ff097e24 */ /* 0x002fe2000f8e00ff */
[----:B------:R-:W-:Y:S01]  /*58a0*/  UMOV UR52, UR36 ;  /* 0x0000002400347c82 */ /* 0x000fe20008000000 */
[----:B------:R-:W-:Y:S01]  /*58b0*/  UMOV UR9, UR49 ;  /* 0x0000003100097c82 */ /* 0x000fe20008000000 */
[----:B------:R-:W-:Y:S01]  /*58c0*/  @!P1 R2UR UR4, R8 ;  /* 0x00000000080492ca */ /* 0x000fe200000e0000 */
[----:B------:R-:W-:Y:S01]  /*58d0*/  UMOV UR12, UR36 ;  /* 0x00000024000c7c82 */ /* 0x000fe20008000000 */
[----:B------:R-:W-:Y:S01]  /*58e0*/  @!P1 R2UR UR5, R9 ;  /* 0x00000000090592ca */ /* 0x000fe200000e0000 */
[----:B------:R-:W-:Y:S11]  /*58f0*/  UMOV UR11, UR51 ;  /* 0x00000033000b7c82 */ /* 0x000ff60008000000 */
[----:B------:R-:W-:Y:S01]  /*5900*/  @!UPT UIADD3 URZ, UPT, UPT, URZ, URZ, URZ ;  /* 0x000000fffffff290 */ /* 0x000fe2000fffe0ff */
        /* <DEDUP_REMOVED lines=8> */
.L_x_232:
[----:B------:R-:W-:Y:S01]  /*5990*/  @!P1 R2UR UR4, R0 ;  /* 0x00000000000492ca */ /* 0x000fe200000e0000 */
[----:B------:R-:W-:Y:S01]  /*59a0*/  USHF.L.U32 UR16, UR19, 0x5, URZ ;  /* 0x0000000513107899 */ /* 0x000fe200080006ff */
[----:B------:R-:W-:Y:S01]  /*59b0*/  @!P1 R2UR UR5, R6 ;  /* 0x00000000060592ca */ /* 0x000fe200000e0000 */
[----:B------:R-:W-:Y:S01]  /*59c0*/  VOTEU.ALL UP0, P1 ;  /* 0x0000000000ff7886 */ /* 0x000fe20000800000 */
[----:B------:R-:W-:Y:S01]  /*59d0*/  UMOV UR24, 0x0 ;  /* 0x0000000000187882 */ /* 0x000fe20000000000 */
[----:B------:R-:W-:Y:S01]  /*59e0*/  UMOV UR25, 0x10000000 ;  /* 0x1000000000197882 */ /* 0x000fe20000000000 */
[----:B------:R-:W-:Y:S01]  /*59f0*/  UMOV UR43, UR59 ;  /* 0x0000003b002b7c82 */ /* 0x000fe20008000000 */
[----:B------:R-:W-:Y:S01]  /*5a00*/  UMOV UR44, UR36 ;  /* 0x00000024002c7c82 */ /* 0x000fe20008000000 */
[----:B------:R-:W-:Y:S01]  /*5a10*/  @!UP0 UIADD3 UR40, UPT, UPT, UR21, 0x4200, URZ ;  /* 0x0000420015288890 */ /* 0x000fe2000fffe0ff */
[----:B------:R-:W-:Y:S01]  /*5a20*/  @!P1 IMAD.MOV.U32 R0, RZ, RZ, 0x2000 ;  /* 0x00002000ff009424 */ /* 0x000fe200078e00ff */
[----:B------:R-:W-:Y:S01]  /*5a30*/  @!UP0 UIADD3 UR8, UPT, UPT, UR21, 0x5200, URZ ;  /* 0x0000520015088890 */ /* 0x000fe2000fffe0ff */
[----:B------:R-:W-:Y:S01]  /*5a40*/  @!P1 IADD3 R6, P0, PT, R16, 0x980, RZ ;  /* 0x0000098010069810 */ /* 0x000fe20007f1e0ff */
[----:B------:R-:W-:Y:S01]  /*5a50*/  UMOV UR9, UR41 ;  /* 0x0000002900097c82 */ /* 0x000fe20008000000 */
[----:B-1----:R-:W-:Y:S01]  /*5a60*/  IMAD.U32 R9, RZ, RZ, UR4 ;  /* 0x00000004ff097e24 */ /* 0x002fe2000f8e00ff */
[----:B------:R-:W-:Y:S01]  /*5a70*/  UIADD3 UR4, UPT, UPT, UR17, -UR16, URZ ;  /* 0x8000001011047290 */ /* 0x000fe2000fffe0ff */
[----:B------:R-:W-:Y:S01]  /*5a80*/  IMAD.U32 R8, RZ, RZ, UR5 ;  /* 0x00000005ff087e24 */ /* 0x000fe2000f8e00ff */
[----:B------:R-:W-:Y:S01]  /*5a90*/  UMOV UR11, UR59 ;  /* 0x0000003b000b7c82 */ /* 0x000fe20008000000 */
[----:B------:R-:W-:Y:S01]  /*5aa0*/  UMOV UR12, UR36 ;  /* 0x00000024000c7c82 */ /* 0x000fe20008000000 */
[----:B------:R-:W-:Y:S01]  /*5ab0*/  @!P1 R2UR UR7, R9 ;  /* 0x00000000090792ca */ /* 0x000fe200000e0000 */
[----:B------:R-:W-:Y:S01]  /*5ac0*/  UIADD3 UR42, UPT, UPT, UR4, 0x40, URZ ;  /* 0x00000040042a7890 */ /* 0x000fe2000fffe0ff */
[----:B------:R-:W-:Y:S01]  /*5ad0*/  @!P1 R2UR UR6, R8 ;  /* 0x00000000080692ca */ /* 0x000fe200000e0000 */
[----:B------:R-:W-:Y:S01]  /*5ae0*/  @!UP0 UIADD3 UR10, UPT, UPT, UR4, 0xc0, URZ ;  /* 0x000000c0040a8890 */ /* 0x000fe2000fffe0ff */
[----:B------:R-:W-:Y:S11]  /*5af0*/  VOTEU.ALL UP0, P1 ;  /* 0x0000000000ff7886 */ /* 0x000ff60000800000 */
        /* <DEDUP_REMOVED lines=8> */
.L_x_234:
[----:B------:R-:W-:Y:S01]  /*5b80*/  @!P1 R2UR UR6, R6 ;  /* 0x00000000060692ca */ /* 0x000fe200000e0000 */
[----:B------:R-:W-:Y:S01]  /*5b90*/  VOTEU.ALL UP0, P1 ;  /* 0x0000000000ff7886 */ /* 0x000fe20000800000 */
[----:B------:R-:W-:Y:S01]  /*5ba0*/  @!P1 R2UR UR5, R0 ;  /* 0x00000000000592ca */ /* 0x000fe200000e0000 */
[----:B------:R-:W-:Y:S01]  /*5bb0*/  UMOV UR34, UR42 ;  /* 0x0000002a00227c82 */ /* 0x000fe20008000000 */
[----:B------:R-:W-:Y:S01]  /*5bc0*/  @!P1 IMAD.MOV.U32 R0, RZ, RZ, 0x2000 ;  /* 0x00002000ff009424 */ /* 0x000fe200078e00ff */
[----:B------:R-:W-:Y:S01]  /*5bd0*/  UMOV UR9, UR33 ;  /* 0x0000002100097c82 */ /* 0x000fe20008000000 */
[----:B------:R-:W-:Y:S01]  /*5be0*/  @!UP0 UIADD3 UR35, UPT, UPT, UR59, 0x40, URZ ;  /* 0x000000403b238890 */ /* 0x000fe2000fffe0ff */
[----:B-1----:R-:W-:Y:S01]  /*5bf0*/  SHF.L.U32 R9, RZ, 0x1f, RZ ;  /* 0x0000001fff097819 */ /* 0x002fe200000006ff */
[----:B------:R-:W-:Y:S01]  /*5c00*/  @!UP0 UIADD3 UR32, UPT, UPT, UR21, 0x6200, URZ ;  /* 0x0000620015208890 */ /* 0x000fe2000fffe0ff */
[----:B------:R-:W-:Y:S01]  /*5c10*/  @!P1 IADD3 R8, P0, PT, R16, 0x980, RZ ;  /* 0x0000098010089810 */ /* 0x000fe20007f1e0ff */
[----:B------:R-:W-:Y:S02]  /*5c20*/  @!UP0 UIADD3 UR10, UPT, UPT, UR4, 0xc0, URZ ;  /* 0x000000c0040a8890 */ /* 0x000fe4000fffe0ff */
[----:B------:R-:W-:Y:S01]  /*5c30*/  @!UP0 UIADD3 UR8, UPT, UPT, UR21, 0x7200, URZ ;  /* 0x0000720015088890 */ /* 0x000fe2000fffe0ff */
[----:B------:R-:W-:Y:S01]  /*5c40*/  IMAD.U32 R18, RZ, RZ, UR6 ;  /* 0x00000006ff127e24 */ /* 0x000fe2000f8e00ff */
[----:B------:R-:W-:Y:S01]  /*5c50*/  VOTEU.ALL UP0, P1 ;  /* 0x0000000000ff7886 */ /* 0x000fe20000800000 */
[----:B------:R-:W-:Y:S01]  /*5c60*/  IMAD.U32 R19, RZ, RZ, UR5 ;  /* 0x00000005ff137e24 */ /* 0x000fe2000f8e00ff */
[----:B------:R-:W-:Y:S01]  /*5c70*/  UMOV UR4, 0x0 ;  /* 0x0000000000047882 */ /* 0x000fe20000000000 */
[----:B------:R-:W-:Y:S01]  /*5c80*/  UMOV UR5, 0x10000000 ;  /* 0x1000000000057882 */ /* 0x000fe20000000000 */
[----:B------:R-:W-:Y:S01]  /*5c90*/  @!P1 R2UR UR6, R18 ;  /* 0x00000000120692ca */ /* 0x000fe200000e0000 */
[----:B------:R-:W-:Y:S01]  /*5ca0*/  UMOV UR12, UR36 ;  /* 0x00000024000c7c82 */ /* 0x000fe20008000000 */
[----:B------:R-:W-:Y:S01]  /*5cb0*/  @!P1 R2UR UR7, R19 ;  /* 0x00000000130792ca */ /* 0x000fe200000e0000 */
[----:B------:R-:W-:Y:S01]  /*5cc0*/  UMOV UR11, UR35 ;  /* 0x00000023000b7c82 */ /* 0x000fe20008000000 */
[----:B------:R-:W-:Y:S11]  /*5cd0*/  @!P1 IMAD.X R6, RZ, RZ, R17, P0 ;  /* 0x000000ffff069224 */ /* 0x000ff600000e0611 */
[----:B------:R-:W-:Y:S01]  /*5ce0*/  @!UP0 UTMALDG.3D [UR32], [UR6], desc[UR4] ;  /* 0x00000420060085b4 */ /* 0x000fe20008011000 */
[----:B------:R-:W-:Y:S05]  /*5cf0*/  VOTEU.ALL UP0, P1 ;  /* 0x0000000000ff7886 */ /* 0x000fea0000800000 */
[----:B------:R1:W-:Y:S01]  /*5d00*/  @!UP0 UTMALDG.3D [UR8], [UR6], desc[UR4] ;  /* 0x00000408060085b4 */ /* 0x0003e20008011000 */
[----:B------:R2:W-:Y:S01]  /*5d10*/  @!P1 SYNCS.ARRIVE.TRANS64.RED.A0TR RZ, [UR21+0x88], R0 ;  /* 0x00008800ffff99a7 */ /* 0x0005e20008300415 */
[----:B------:R-:W-:Y:S01]  /*5d20*/  SYNCS.ARRIVE.TRANS64.RED.A1T0 RZ, [UR37], RZ ;  /* 0x000000ffffff79a7 */ /* 0x000fe20008100425 */
[----:B------:R-:W3:Y:S01]  /*5d30*/  SYNCS.PHASECHK.TRANS64.TRYWAIT P2, [UR21+0x90], R9 ;  /* 0x00009009ff0075a7 */ /* 0x000ee20008041115 */
[----:B-1----:R-:W-:Y:S01]  /*5d40*/  UIADD3 UR4, UPT, UPT, UR17, UR16, URZ ;  /* 0x0000001011047290 */ /* 0x002fe2000fffe0ff */
[----:B--23--:R-:W-:Y:S11]  /*5d50*/  @!P2 BRA `(.L_x_92) ;  /* 0x000000d8008ca947 */ /* 0x00cff60003800000 */
.L_x_236:
[----:B------:R-:W-:Y:S01]  /*5d60*/  @!P1 R2UR UR6, R8 ;  /* 0x00000000080692ca */ /* 0x000fe200000e0000 */
[----:B------:R-:W-:Y:S01]  /*5d70*/  VOTEU.ALL UP0, P1 ;  /* 0x0000000000ff7886 */ /* 0x000fe20000800000 */
[----:B------:R-:W-:Y:S01]  /*5d80*/  @!P1 R2UR UR5, R6 ;  /* 0x00000000060592ca */ /* 0x000fe200000e0000 */
[----:B------:R-:W-:Y:S01]  /*5d90*/  UIADD3 UR26, UPT, UPT, UR4, 0x20, URZ ;  /* 0x00000020041a7890 */ /* 0x000fe2000fffe0ff */
[----:B-1----:R-:W-:Y:S01]  /*5da0*/  @!P1 IMAD.MOV.U32 R0, RZ, RZ, 0x2000 ;  /* 0x00002000ff009424 */ /* 0x002fe200078e00ff */
[----:B------:R-:W-:Y:S01]  /*5db0*/  UMOV UR30, 0x0 ;  /* 0x00000000001e7882 */ /* 0x000fe20000000000 */
[----:B------:R-:W-:Y:S01]  /*5dc0*/  @!UP0 UIADD3 UR24, UPT, UPT, UR21, 0x200, URZ ;  /* 0x0000020015188890 */ /* 0x000fe2000fffe0ff */
[----:B------:R-:W-:Y:S01]  /*5dd0*/  @!P1 IADD3 R8, P0, PT, R16, 0x980, RZ ;  /* 0x0000098010089810 */ /* 0x000fe20007f1e0ff */
[----:B------:R-:W-:Y:S02]  /*5de0*/  @!UP0 UIADD3 UR10, UPT, UPT, UR4, 0xa0, URZ ;  /* 0x000000a0040a8890 */ /* 0x000fe4000fffe0ff */
[----:B------:R-:W-:Y:S01]  /*5df0*/  @!UP0 UIADD3 UR8, UPT, UPT, UR21, 0x1200, URZ ;  /* 0x0000120015088890 */ /* 0x000fe2000fffe0ff */
[----:B------:R-:W-:Y:S02]  /*5e00*/  VOTEU.ALL UP0, P1 ;  /* 0x0000000000ff7886 */ /* 0x000fe40000800000 */
[----:B------:R-:W-:Y:S01]  /*5e10*/  IMAD.U32 R18, RZ, RZ, UR6 ;  /* 0x00000006ff127e24 */ /* 0x000fe2000f8e00ff */
[----:B------:R-:W-:Y:S01]  /*5e20*/  UMOV UR31, 0x10000000 ;  /* 0x10000000001f7882 */ /* 0x000fe20000000000 */
[----:B------:R-:W-:Y:S01]  /*5e30*/  IMAD.U32 R19, RZ, RZ, UR5 ;  /* 0x00000005ff137e24 */ /* 0x000fe2000f8e00ff */
[----:B------:R-:W-:Y:S01]  /*5e40*/  UMOV UR25, UR57 ;  /* 0x0000003900197c82 */ /* 0x000fe20008000000 */
[----:B------:R-:W-:Y:S01]  /*5e50*/  UMOV UR27, UR59 ;  /* 0x0000003b001b7c82 */ /* 0x000fe20008000000 */
[----:B------:R-:W-:Y:S01]  /*5e60*/  @!P1 R2UR UR6, R18 ;  /* 0x00000000120692ca */ /* 0x000fe200000e0000 */
[----:B------:R-:W-:Y:S01]  /*5e70*/  UMOV UR28, UR36 ;  /* 0x00000024001c7c82 */ /* 0x000fe20008000000 */
[----:B------:R-:W-:Y:S01]  /*5e80*/  @!P1 R2UR UR7, R19 ;  /* 0x00000000130792ca */ /* 0x000fe200000e0000 */
[----:B------:R-:W-:Y:S01]  /*5e90*/  UMOV UR9, UR57 ;  /* 0x0000003900097c82 */ /* 0x000fe20008000000 */
[----:B------:R-:W-:Y:S01]  /*5ea0*/  UMOV UR11, UR59 ;  /* 0x0000003b000b7c82 */ /* 0x000fe20008000000 */
[----:B------:R-:W-:Y:S01]  /*5eb0*/  UMOV UR12, UR36 ;  /* 0x00000024000c7c82 */ /* 0x000fe20008000000 */
[----:B------:R-:W-:Y:S09]  /*5ec0*/  @!P1 IMAD.X R6, RZ, RZ, R17, P0 ;  /* 0x000000ffff069224 */ /* 0x000ff200000e0611 */
[----:B------:R1:W-:Y:S01]  /*5ed0*/  @!UP0 UTMALDG.3D [UR24], [UR6], desc[UR30] ;  /* 0x00001e18060085b4 */ /* 0x0003e20008011000 */
[----:B------:R-:W-:Y:S05]  /*5ee0*/  VOTEU.ALL UP0, P1 ;  /* 0x0000000000ff7886 */ /* 0x000fea0000800000 */
[----:B------:R1:W-:Y:S01]  /*5ef0*/  @!UP0 UTMALDG.3D [UR8], [UR6], desc[UR30] ;  /* 0x00001e08060085b4 */ /* 0x0003e20008011000 */
[----:B------:R1:W-:Y:S01]  /*5f00*/  @!P1 SYNCS.ARRIVE.TRANS64.RED.A0TR RZ, [UR21+0x70], R0 ;  /* 0x00007000ffff99a7 */ /* 0x0003e20008300415 */
[----:B------:R-:W-:Y:S01]  /*5f10*/  SYNCS.ARRIVE.TRANS64.RED.A1T0 RZ, [UR46], RZ ;  /* 0x000000ffffff79a7 */ /* 0x000fe2000810042e */
[----:B------:R-:W2:Y:S02]  /*5f20*/  SYNCS.PHASECHK.TRANS64.TRYWAIT P2, [UR21+0x98], R9 ;  /* 0x00009809ff0075a7 */ /* 0x000ea40008041115 */
[----:B-12---:R-:W-:Y:S05]  /*5f30*/  @!P2 BRA `(.L_x_93) ;  /* 0x000000d8002ca947 */ /* 0x006fea0003800000 */
.L_x_238:
[----:B------:R-:W-:Y:S01]  /*5f40*/  @!P1 R2UR UR6, R8 ;  /* 0x00000000080692ca */ /* 0x000fe200000e0000 */
[----:B------:R-:W-:Y:S01]  /*5f50*/  VOTEU.ALL UP0, P1 ;  /* 0x0000000000ff7886 */ /* 0x000fe20000800000 */
[----:B------:R-:W-:Y:S01]  /*5f60*/  @!P1 R2UR UR5, R6 ;  /* 0x00000000060592ca */ /* 0x000fe200000e0000 */
[----:B------:R-:W-:Y:S01]  /*5f70*/  UMOV UR30, 0x0 ;  /* 0x00000000001e7882 */ /* 0x000fe20000000000 */
[----:B------:R-:W-:Y:S01]  /*5f80*/  UMOV UR31, 0x10000000 ;  /* 0x10000000001f7882 */ /* 0x000fe20000000000 */
[----:B------:R-:W-:Y:S01]  /*5f90*/  UMOV UR25, UR49 ;  /* 0x0000003100197c82 */ /* 0x000fe20008000000 */
[----:B------:R-:W-:Y:S01]  /*5fa0*/  @!UP0 UIADD3 UR27, UPT, UPT, UR59, 0x40, URZ ;  /* 0x000000403b1b8890 */ /* 0x000fe2000fffe0ff */
[----:B-1----:R-:W-:Y:S01]  /*5fb0*/  @!P1 IMAD.MOV.U32 R0, RZ, RZ, 0x2000 ;  /* 0x00002000ff009424 */ /* 0x002fe200078e00ff */
[----:B------:R-:W-:Y:S01]  /*5fc0*/  @!UP0 UIADD3 UR24, UPT, UPT, UR21, 0x2200, URZ ;  /* 0x0000220015188890 */ /* 0x000fe2000fffe0ff */
[----:B------:R-:W-:Y:S01]  /*5fd0*/  @!P1 IADD3 R8, P0, PT, R16, 0x980, RZ ;  /* 0x0000098010089810 */ /* 0x000fe20007f1e0ff */
[----:B------:R-:W-:Y:S02]  /*5fe0*/  @!UP0 UIADD3 UR10, UPT, UPT, UR4, 0xa0, URZ ;  /* 0x000000a0040a8890 */ /* 0x000fe4000fffe0ff */
[----:B------:R-:W-:Y:S01]  /*5ff0*/  @!UP0 UIADD3 UR8, UPT, UPT, UR21, 0x3200, URZ ;  /* 0x0000320015088890 */ /* 0x000fe2000fffe0ff */
[----:B------:R-:W-:Y:S01]  /*6000*/  IMAD.U32 R18, RZ, RZ, UR6 ;  /* 0x00000006ff127e24 */ /* 0x000fe2000f8e00ff */
[----:B------:R-:W-:Y:S01]  /*6010*/  VOTEU.ALL UP0, P1 ;  /* 0x0000000000ff7886 */ /* 0x000fe20000800000 */
[----:B------:R-:W-:Y:S01]  /*6020*/  IMAD.U32 R19, RZ, RZ, UR5 ;  /* 0x00000005ff137e24 */ /* 0x000fe2000f8e00ff */
[----:B------:R-:W-:Y:S01]  /*6030*/  UMOV UR28, UR36 ;  /* 0x00000024001c7c82 */ /* 0x000fe20008000000 */
[----:B------:R-:W-:Y:S01]  /*6040*/  UMOV UR9, UR49 ;  /* 0x0000003100097c82 */ /* 0x000fe20008000000 */
[----:B------:R-:W-:Y:S01]  /*6050*/  @!P1 R2UR UR6, R18 ;  /* 0x00000000120692ca */ /* 0x000fe200000e0000 */
[----:B------:R-:W-:Y:S01]  /*6060*/  UMOV UR12, UR36 ;  /* 0x00000024000c7c82 */ /* 0x000fe20008000000 */
[----:B------:R-:W-:Y:S01]  /*6070*/  @!P1 R2UR UR7, R19 ;  /* 0x00000000130792ca */ /* 0x000fe200000e0000 */
[----:B------:R-:W-:Y:S01]  /*6080*/  UMOV UR11, UR27 ;  /* 0x0000001b000b7c82 */ /* 0x000fe20008000000 */
[----:B------:R-:W-:Y:S11]  /*6090*/  @!P1 IMAD.X R6, RZ, RZ, R17, P0 ;  /* 0x000000ffff069224 */ /* 0x000ff600000e0611 */
[----:B------:R1:W-:Y:S01]  /*60a0*/  @!UP0 UTMALDG.3D [UR24], [UR6], desc[UR30] ;  /* 0x00001e18060085b4 */ /* 0x0003e20008011000 */
[----:B------:R-:W-:Y:S05]  /*60b0*/  VOTEU.ALL UP0, P1 ;  /* 0x0000000000ff7886 */ /* 0x000fea0000800000 */
[----:B------:R1:W-:Y:S01]  /*60c0*/  @!UP0 UTMALDG.3D [UR8], [UR6], desc[UR30] ;  /* 0x00001e08060085b4 */ /* 0x0003e20008011000 */
[----:B------:R1:W-:Y:S01]  /*60d0*/  @!P1 SYNCS.ARRIVE.TRANS64.RED.A0TR RZ, [UR21+0x78], R0 ;  /* 0x00007800ffff99a7 */ /* 0x0003e20008300415 */
[----:B------:R-:W-:Y:S11]  /*60e0*/  UISETP.NE.AND UP0, UPT, UR19, URZ, UPT ;  /* 0x000000ff1300728c */ /* 0x000ff6000bf05270 */
[----:B------:R-:W-:Y:S01]  /*60f0*/  @!UP0 UIADD3 UR18, UPT, UPT, UR17, URZ, URZ ;  /* 0x000000ff11128290 */ /* 0x000fe2000fffe0ff */
[----:B------:R-:W-:Y:S01]  /*6100*/  SYNCS.ARRIVE.TRANS64.RED.A1T0 RZ, [UR39], RZ ;  /* 0x000000ffffff79a7 */ /* 0x000fe20008100427 */
[----:B------:R-:W2:Y:S02]  /*6110*/  SYNCS.PHASECHK.TRANS64.TRYWAIT P2, [UR21+0xa0], R9 ;  /* 0x0000a009ff0075a7 */ /* 0x000ea40008041115 */
[----:B-12---:R-:W-:Y:S08]  /*6120*/  @!P2 BRA `(.L_x_94) ;  /* 0x000000d400c8a947 */ /* 0x006ff00003800000 */
.L_x_240:
        /* <DEDUP_REMOVED lines=9> */
[----:B------:R-:W-:Y:S01]  /*61c0*/  VIADD R14, R14, 0x1 ;  /* 0x000000010e0e7836 */ /* 0x000fe20000000000 */
[----:B------:R-:W-:Y:S01]  /*61d0*/  @!UP0 UIADD3 UR8, UPT, UPT, UR21, 0x5200, URZ ;  /* 0x0000520015088890 */ /* 0x000fe2000fffe0ff */
[----:B------:R-:W-:Y:S02]  /*61e0*/  VOTEU.ALL UP0, P1 ;  /* 0x0000000000ff7886 */ /* 0x000fe40000800000 */
[----:B------:R-:W-:Y:S01]  /*61f0*/  IMAD.U32 R18, RZ, RZ, UR5 ;  /* 0x00000005ff127e24 */ /* 0x000fe2000f8e00ff */
[----:B------:R-:W-:Y:S01]  /*6200*/  UMOV UR19, UR59 ;  /* 0x0000003b00137c82 */ /* 0x000fe20008000000 */
[----:B------:R-:W-:Y:S01]  /*6210*/  IMAD.U32 R19, RZ, RZ, UR4 ;  /* 0x00000004ff137e24 */ /* 0x000fe2000f8e00ff */
        /* <DEDUP_REMOVED lines=12> */
[----:B------:R-:W2:Y:S02]  /*62e0*/  SYNCS.PHASECHK.TRANS64.TRYWAIT P0, [UR21+0xa8], R9 ;  /* 0x0000a809ff0075a7 */ /* 0x000ea40008001115 */
[----:B-12---:R-:W-:Y:S05]  /*62f0*/  @!P0 BRA `(.L_x_95) ;  /* 0x000000d4006c8947 */ /* 0x006fea0003800000 */
.L_x_242:
[----:B------:R-:W-:Y:S01]  /*6300*/  UIADD3 UR29, UPT, UPT, UR29, 0x1, URZ ;  /* 0x000000011d1d7890 */ /* 0x000fe2000fffe0ff */
[----:B------:R-:W-:Y:S01]  /*6310*/  @!P1 IADD3 R6, P0, PT, R16, 0x980, RZ ;  /* 0x0000098010069810 */ /* 0x000fe20007f1e0ff */
[----:B------:R-:W-:Y:S01]  /*6320*/  UPLOP3.LUT UP1, UPT, UPT, UPT, UPT, 0x80, 0x8 ;  /* 0x000000000008789c */ /* 0x000fe20003f2f070 */
[----:B------:R-:W-:Y:S01]  /*6330*/  R2UR UR24, R182 ;  /* 0x00000000b61872ca */ /* 0x000fe200000e0000 */
[----:B------:R-:W-:Y:S01]  /*6340*/  VOTEU.ALL UP0, P1 ;  /* 0x0000000000ff7886 */ /* 0x000fe20000800000 */
[----:B------:R-:W-:Y:S01]  /*6350*/  @!P1 R2UR UR5, R6 ;  /* 0x00000000060592ca */ /* 0x000fe200000e0000 */
[----:B-1----:R-:W-:Y:S01]  /*6360*/  @!P1 IMAD.X R0, RZ, RZ, R17, P0 ;  /* 0x000000ffff009224 */ /* 0x002fe200000e0611 */
[----:B------:R-:W-:Y:S01]  /*6370*/  UMOV UR6, 0x0 ;  /* 0x0000000000067882 */ /* 0x000fe20000000000 */
[----:B------:R-:W-:Y:S01]  /*6380*/  UMOV UR7, 0x10000000 ;  /* 0x1000000000077882 */ /* 0x000fe20000000000 */
[----:B------:R-:W-:Y:S01]  /*6390*/  @!UP0 UIADD3 UR19, UPT, UPT, UR59, 0x40, URZ ;  /* 0x000000403b138890 */ /* 0x000fe2000fffe0ff */
[----:B------:R-:W-:Y:S01]  /*63a0*/  R2UR UR25, R183 ;  /* 0x00000000b71972ca */ /* 0x000fe200000e0000 */
[----:B------:R-:W-:Y:S01]  /*63b0*/  @!UP0 UIADD3 UR16, UPT, UPT, UR21, 0x6200, URZ ;  /* 0x0000620015108890 */ /* 0x000fe2000fffe0ff */
[----:B------:R-:W-:Y:S01]  /*63c0*/  @!P1 R2UR UR4, R0 ;  /* 0x00000000000492ca */ /* 0x000fe200000e0000 */
[----:B------:R-:W-:Y:S01]  /*63d0*/  @!UP0 UIADD3 UR10, UPT, UPT, UR18, 0x80, URZ ;  /* 0x00000080120a8890 */ /* 0x000fe2000fffe0ff */
[----:B------:R-:W-:Y:S01]  /*63e0*/  ISETP.NE.AND P0, PT, R14, 0x2, PT ;  /* 0x000000020e00780c */ /* 0x000fe20003f05270 */
[----:B------:R-:W-:Y:S01]  /*63f0*/  @!UP0 UIADD3 UR8, UPT, UPT, UR21, 0x7200, URZ ;  /* 0x0000720015088890 */ /* 0x000fe2000fffe0ff */
[----:B------:R-:W-:Y:S02]  /*6400*/  VOTEU.ALL UP0, P1 ;  /* 0x0000000000ff7886 */ /* 0x000fe40000800000 */
[----:B------:R-:W-:Y:S01]  /*6410*/  IMAD.U32 R8, RZ, RZ, UR5 ;  /* 0x00000005ff087e24 */ /* 0x000fe2000f8e00ff */
[----:B------:R-:W-:Y:S01]  /*6420*/  UMOV UR17, UR33 ;  /* 0x0000002100117c82 */ /* 0x000fe20008000000 */
[----:B------:R-:W-:Y:S01]  /*6430*/  UMOV UR20, UR36 ;  /* 0x0000002400147c82 */ /* 0x000fe20008000000 */
[----:B------:R-:W-:Y:S01]  /*6440*/  UMOV UR9, UR33 ;  /* 0x0000002100097c82 */ /* 0x000fe20008000000 */
[----:B------:R-:W-:Y:S01]  /*6450*/  UMOV UR12, UR36 ;  /* 0x00000024000c7c82 */ /* 0x000fe20008000000 */
[----:B------:R-:W-:Y:S01]  /*6460*/  UMOV UR11, UR19 ;  /* 0x00000013000b7c82 */ /* 0x000fe20008000000 */
[----:B------:R-:W-:Y:S01]  /*6470*/  SEL R0, RZ, 0x1, P0 ;  /* 0x00000001ff007807 */ /* 0x000fe20000000000 */
[----:B------:R-:W-:Y:S01]  /*6480*/  IMAD.U32 R9, RZ, RZ, UR4 ;  /* 0x00000004ff097e24 */ /* 0x000fe2000f8e00ff */
[----:B------:R-:W-:Y:S01]  /*6490*/  @!P1 R2UR UR4, R8 ;  /* 0x00000000080492ca */ /* 0x000fe200000e0000 */
[----:B------:R-:W-:Y:S01]  /*64a0*/  UIADD3 UR24, UPT, UPT, UR13, UR24, URZ ;  /* 0x000000180d187290 */ /* 0x000fe2000fffe0ff */
[----:B------:R-:W-:Y:S01]  /*64b0*/  LOP3.LUT R13, R13, R0, RZ, 0x3c, !PT ;  /* 0x000000000d0d7212 */ /* 0x000fe200078e3cff */
[----:B------:R-:W-:Y:S01]  /*64c0*/  UMOV UR36, UR47 ;  /* 0x0000002f00247c82 */ /* 0x000fe20008000000 */
[----:B------:R-:W-:Y:S02]  /*64d0*/  @!P1 R2UR UR5, R9 ;  /* 0x00000000090592ca */ /* 0x000fe400000e0000 */
[----:B------:R-:W-:Y:S11]  /*64e0*/  SEL R14, R14, RZ, P0 ;  /* 0x000000ff0e0e7207 */ /* 0x000ff60000000000 */
[----:B------:R1:W-:Y:S01]  /*64f0*/  @!UP0 UTMALDG.3D [UR16], [UR4], desc[UR6] ;  /* 0x00000610040085b4 */ /* 0x0003e20008011000 */
[----:B------:R-:W-:Y:S05]  /*6500*/  VOTEU.ALL UP0, P1 ;  /* 0x0000000000ff7886 */ /* 0x000fea0000800000 */
[----:B------:R2:W-:Y:S01]  /*6510*/  @!UP0 UTMALDG.3D [UR8], [UR4], desc[UR6] ;  /* 0x00000608040085b4 */ /* 0x0005e20008011000 */
[----:B------:R2:W-:Y:S01]  /*6520*/  @!P1 SYNCS.ARRIVE.TRANS64.RED.A0TR RZ, [UR21+0x88], R7 ;  /* 0x00008807ffff99a7 */ /* 0x0005e20008300415 */
[----:B------:R-:W-:Y:S01]  /*6530*/  SYNCS.ARRIVE.TRANS64.RED.A1T0 RZ, [UR37], RZ ;  /* 0x000000ffffff79a7 */ /* 0x000fe20008100425 */
[----:B-1----:R-:W-:Y:S01]  /*6540*/  UIADD3 UR20, UPT, UPT, UR14, UR25, URZ ;  /* 0x000000190e147290 */ /* 0x002fe2000fffe0ff */
[----:B------:R-:W-:Y:S11]  /*6550*/  BRA.U UP2, `(.L_x_96) ;  /* 0xffffffe902107547 */ /* 0x000ff6000b83ffff */
[----:B------:R-:W1:Y:S02]  /*6560*/  SYNCS.PHASECHK.TRANS64.TRYWAIT P0, [UR21+0x90], R10 ;  /* 0x0000900aff0075a7 */ /* 0x000e640008001115 */
[----:B-1----:R-:W-:Y:S05]  /*6570*/  @!P0 BRA `(.L_x_97) ;  /* 0x000000d000e48947 */ /* 0x002fea0003800000 */
.L_x_244:
[----:B------:R-:W3:Y:S02]  /*6580*/  SYNCS.PHASECHK.TRANS64.TRYWAIT P0, [UR21+0x98], R10 ;  /* 0x0000980aff0075a7 */ /* 0x000ee40008001115 */
[----:B---3--:R-:W-:Y:S05]  /*6590*/  @!P0 BRA `(.L_x_98) ;  /* 0x000000d000f48947 */ /* 0x008fea0003800000 */
.L_x_246:
[----:B------:R-:W3:Y:S01]  /*65a0*/  SYNCS.PHASECHK.TRANS64.TRYWAIT P0, [UR21+0xa0], R10 ;  /* 0x0000a00aff0075a7 */ /* 0x000ee20008001115 */
[----:B------:R-:W-:Y:S01]  /*65b0*/  HFMA2 R0, -RZ, RZ, 0, 5.9604644775390625e-08 ;  /* 0x00000001ff007431 */ /* 0x000fe200000001ff */
[----:B---3--:R-:W-:Y:S06]  /*65c0*/  @!P0 BRA `(.L_x_99) ;  /* 0x000000d400008947 */ /* 0x008fec0003800000 */
.L_x_248:
[----:B------:R-:W-:Y:S02]  /*65d0*/  MOV R2, UR21 ;  /* 0x0000001500027c02 */ /* 0x000fe40008000f00 */
[----:B-1----:R-:W-:-:S07]  /*65e0*/  SHF.L.U32 R3, R0, 0x1f, RZ ;  /* 0x0000001f00037819 */ /* 0x002fce00000006ff */
.L_x_100:
[----:B-1----:R1:W3:Y:S02]  /*65f0*/  SYNCS.PHASECHK.TRANS64.TRYWAIT P0, [R2+URZ+0xa8], R3 ;  /* 0x0000a803020075a7 */ /* 0x0022e400080011ff */
[----:B---3--:R-:W-:Y:S05]  /*6600*/  @!P0 NANOSLEEP.SYNCS 0x989680 ;  /* 0x009896800000895d */ /* 0x008fea0003900000 */
[----:B------:R-:W3:Y:S02]  /*6610*/  @!P0 SYNCS.PHASECHK.TRANS64 P0, [R2+URZ+0xa8], R3 ;  /* 0x0000a803020085a7 */ /* 0x000ee400080010ff */
[----:B--23--:R-:W-:Y:S05]  /*6620*/  @P0 EXIT ;  /* 0x000000000000094d */ /* 0x00cfea0003800000 */
[----:B------:R-:W-:Y:S05]  /*6630*/  BRA `(.L_x_100) ;  /* 0xfffffffc00ec7947 */ /* 0x000fea000383ffff */
.L_x_81:
[----:B------:R-:W-:-:S06]  /*6640*/  UISETP.GE.AND UP0, UPT, UR19, 0x4, UPT ;  /* 0x000000041300788c */ /* 0x000fcc000bf06270 */
[----:B------:R-:W-:-:S13]  /*6650*/  PLOP3.LUT P0, PT, PT, PT, UP0, 0x80, 0x8 ;  /* 0x000000000008781c */ /* 0x000fda0003f0f008 */
[----:B------:R-:W-:Y:S05]  /*6660*/  @!P0 EXIT ;  /* 0x000000000000894d */ /* 0x000fea0003800000 */
[----:B------:R-:W1:Y:S08]  /*6670*/  S2UR UR4, SR_CgaCtaId ;  /* 0x00000000000479c3 */ /* 0x000e700000008800 */
[----:B------:R-:W-:Y:S01]  /*6680*/  BAR.SYNC.DEFER_BLOCKING 0x6, 0xa0 ;  /* 0x0182800000007b1d */ /* 0x000fe20000010000 */
[C---:B------:R-:W-:Y:S01]  /*6690*/  IMAD.SHL.U32 R5, R187.reuse, 0x20, RZ ;  /* 0x00000020bb057824 */ /* 0x040fe200078e00ff */
[----:B------:R-:W-:Y:S01]  /*66a0*/  LOP3.LUT R188, R187, 0x2, RZ, 0xc0, !PT ;  /* 0x00000002bbbc7812 */ /* 0x000fe200078ec0ff */
[----:B------:R-:W-:-:S02]  /*66b0*/  IMAD.SHL.U32 R191, R181, 0x400, RZ ;  /* 0x00000400b5bf7824 */ /* 0x000fc400078e00ff */
[----:B------:R-:W-:Y:S02]  /*66c0*/  HFMA2 R189, -RZ, RZ, 0, 0 ;  /* 0x00000000ffbd7431 */ /* 0x000fe400000001ff */
[----:B------:R-:W-:Y:S01]  /*66d0*/  IMAD.SHL.U32 R2, R187, 0x4, RZ ;  /* 0x00000004bb027824 */ /* 0x000fe200078e00ff */
[----:B------:R-:W-:Y:S01]  /*66e0*/  UMOV UR44, 0x400 ;  /* 0x00000400002c7882 */ /* 0x000fe20000000000 */
[----:B------:R-:W2:Y:S01]  /*66f0*/  LDC.64 R176, c[0x0][0xc88] ;  /* 0x00032200ffb07b82 */ /* 0x000ea20000000a00 */
[----:B------:R-:W-:Y:S01]  /*6700*/  LOP3.LUT R6, R5, 0x320, RZ, 0xc0, !PT ;  /* 0x0000032005067812 */ /* 0x000fe200078ec0ff */
[----:B------:R-:W-:Y:S01]  /*6710*/  IMAD.U32 R4, R187, 0x10000, RZ ;  /* 0x00010000bb047824 */ /* 0x000fe200078e00ff */
[----:B------:R-:W-:Y:S01]  /*6720*/  LOP3.LUT R5, R5, 0xc0, RZ, 0xc0, !PT ;  /* 0x000000c005057812 */ /* 0x000fe200078ec0ff */
[----:B------:R-:W-:Y:S01]  /*6730*/  IMAD.MOV.U32 R186, RZ, RZ, RZ ;  /* 0x000000ffffba7224 */ /* 0x000fe200078e00ff */
[----:B------:R-:W-:Y:S01]  /*6740*/  LOP3.LUT R191, R6, 0x400, R191, 0xf8, !PT ;  /* 0x0000040006bf7812 */ /* 0x000fe200078ef8bf */
[----:B------:R-:W-:Y:S01]  /*6750*/  IMAD.MOV R188, RZ, RZ, -R188 ;  /* 0x000000ffffbc7224 */ /* 0x000fe200078e0abc */
[----:B------:R-:W-:Y:S01]  /*6760*/  LOP3.LUT R6, R5, 0x18, R2, 0xf8, !PT ;  /* 0x0000001805067812 */ /* 0x000fe200078ef802 */
[----:B------:R-:W3:Y:S01]  /*6770*/  LDC.64 R178, c[0x0][0xc90] ;  /* 0x00032400ffb27b82 */ /* 0x000ee20000000a00 */
[----:B------:R-:W-:Y:S01]  /*6780*/  LOP3.LUT R187, R187, 0x4, RZ, 0xc0, !PT ;  /* 0x00000004bbbb7812 */ /* 0x000fe200078ec0ff */
[----:B------:R-:W4:Y:S01]  /*6790*/  LDCU UR63, c[0x0][0x370] ;  /* 0x00006e00ff3f77ac */ /* 0x000f220008000800 */
[----:B------:R-:W-:-:S02]  /*67a0*/  LOP3.LUT R2, R4, 0x200000, RZ, 0xc0, !PT ;  /* 0x0020000004027812 */ /* 0x000fc400078ec0ff */
[----:B------:R-:W-:Y:S01]  /*67b0*/  LOP3.LUT R191, R191, R6, RZ, 0xfc, !PT ;  /* 0x00000006bfbf7212 */ /* 0x000fe200078efcff */
[----:B------:R-:W2:Y:S01]  /*67c0*/  LDCU.64 UR54, c[0x0][0x348] ;  /* 0x00006900ff3677ac */ /* 0x000ea20008000a00 */
[----:B------:R-:W-:Y:S01]  /*67d0*/  IADD3 R190, PT, PT, -R187, 0x2, RZ ;  /* 0x00000002bbbe7810 */ /* 0x000fe20007ffe1ff */
[----:B------:R-:W2:Y:S01]  /*67e0*/  LDC.64 R174, c[0x0][0xcb0] ;  /* 0x00032c00ffae7b82 */ /* 0x000ea20000000a00 */
[----:B------:R-:W-:Y:S01]  /*67f0*/  LOP3.LUT R192, R181, 0x3, RZ, 0xc0, !PT ;  /* 0x00000003b5c07812 */ /* 0x000fe200078ec0ff */
[----:B-1----:R-:W-:Y:S01]  /*6800*/  ULEA UR44, UR4, UR44, 0x18 ;  /* 0x0000002c042c7291 */ /* 0x002fe2000f8ec0ff */
[----:B------:R-:W-:Y:S01]  /*6810*/  IMAD.MOV R187, RZ, RZ, -R187 ;  /* 0x000000ffffbb7224 */ /* 0x000fe200078e0abb */
[----:B------:R-:W-:Y:S01]  /*6820*/  SHF.L.U32 R190, R190, 0x4, RZ ;  /* 0x00000004bebe7819 */ /* 0x000fe200000006ff */
[----:B------:R-:W1:Y:S03]  /*6830*/  LDCU UR42, c[0x0][0xf0c] ;  /* 0x0001e180ff2a77ac */ /* 0x000e660008000800 */
[----:B------:R-:W1:Y:S01]  /*6840*/  LDC.64 R172, c[0x0][0xca8] ;  /* 0x00032a00ffac7b82 */ /* 0x000e620000000a00 */
[----:B------:R-:W-:-:S02]  /*6850*/  UIADD3 UR4, UPT, UPT, UR44, 0x200, URZ ;  /* 0x000002002c047890 */ /* 0x000fc4000fffe0ff */
[----:B------:R-:W4:Y:S01]  /*6860*/  LDS R3, [UR44+0x140] ;  /* 0x0001402cff037984 */ /* 0x000f220008000800 */
[----:B------:R-:W1:Y:S03]  /*6870*/  LDCU UR39, c[0x0][0xf30] ;  /* 0x0001e600ff2777ac */ /* 0x000e660008000800 */
[----:B------:R-:W-:Y:S01]  /*6880*/  IMAD.U32 R184, RZ, RZ, UR4 ;  /* 0x00000004ffb87e24 */ /* 0x000fe2000f8e00ff */
[----:B------:R-:W1:Y:S03]  /*6890*/  LDCU.64 UR60, c[0x0][0xc88] ;  /* 0x00019100ff3c77ac */ /* 0x000e660008000a00 */
[----:B------:R-:W-:Y:S01]  /*68a0*/  IMAD R191, R191, 0x2, R184 ;  /* 0x00000002bfbf7824 */ /* 0x000fe200078e02b8 */
[----:B------:R-:W1:Y:S01]  /*68b0*/  LDCU.64 UR40, c[0x0][0xf28] ;  /* 0x0001e500ff2877ac */ /* 0x000e620008000a00 */
[----:B------:R-:W1:Y:S01]  /*68c0*/  LDCU.128 UR56, c[0x0][0xf10] ;  /* 0x0001e200ff3877ac */ /* 0x000e620008000c00 */
[----:B------:R-:W1:Y:S01]  /*68d0*/  LDCU UR62, c[0x0][0x374] ;  /* 0x00006e80ff3e77ac */ /* 0x000e620008000800 */
[----:B------:R-:W-:Y:S01]  /*68e0*/  UMOV UR43, URZ ;  /* 0x000000ff002b7c82 */ /* 0x000fe20008000000 */
[----:B------:R-:W-:Y:S01]  /*68f0*/  UMOV UR53, URZ ;  /* 0x000000ff00357c82 */ /* 0x000fe20008000000 */
[----:B------:R-:W-:Y:S01]  /*6900*/  UMOV UR47, URZ ;  /* 0x000000ff002f7c82 */ /* 0x000fe20008000000 */
[----:B--234-:R-:W-:-:S07]  /*6910*/  IMAD.IADD R2, R3, 0x1, R2 ;  /* 0x0000000103027824 */ /* 0x01cfce00078e0202 */
.L_x_192:
[C---:B------:R-:W-:Y:S02]  /*6920*/  LEA R0, R186.reuse, UR44, 0x3 ;  /* 0x0000002cba007c11 */ /* 0x040fe4000f8e18ff */
[----:B------:R-:W-:Y:S02]  /*6930*/  SHF.L.U32 R3, R189, 0x1f, RZ ;  /* 0x0000001fbd037819 */ /* 0x000fe400000006ff */
[----:B--2---:R-:W-:Y:S02]  /*6940*/  LEA R5, R186, UR44, 0x4 ;  /* 0x0000002cba057c11 */ /* 0x004fe4000f8e20ff */
[----:B------:R-:W2:Y:S02]  /*6950*/  SYNCS.PHASECHK.TRANS64.TRYWAIT P0, [R0+URZ+0xc0], R3 ;  /* 0x0000c003000075a7 */ /* 0x000ea400080011ff */
[----:B--2---:R-:W-:Y:S05]  /*6960*/  @!P0 BRA `(.L_x_101) ;  /* 0x000000d000308947 */ /* 0x004fea0003800000 */
.L_x_249:
[----:B------:R-:W-:Y:S01]  /*6970*/  R2UR UR7, R193 ;  /* 0x00000000c10772ca */ /* 0x000fe200000e0000 */
[----:B------:R-:W3:Y:S01]  /*6980*/  LDS.128 R4, [R5+0x120] ;  /* 0x0001200005047984 */ /* 0x000ee20000000c00 */
[----:B--2---:R-:W-:Y:S01]  /*6990*/  VIADD R0, R0, 0xd0 ;  /* 0x000000d000007836 */ /* 0x004fe20000000000 */
[----:B------:R-:W-:Y:S04]  /*69a0*/  UISETP.GE.AND UP0, UPT, UR45, 0x1, UPT ;  /* 0x000000012d00788c */ /* 0x000fe8000bf06270 */
[----:B------:R-:W-:Y:S01]  /*69b0*/  PRMT R0, RZ, 0x654, R0 ;  /* 0x00000654ff007816 */ /* 0x000fe20000000000 */
[----:B------:R-:W-:Y:S01]  /*69c0*/  @!PT LDS RZ, [RZ] ;  /* 0x00000000fffff984 */ /* 0x000fe20000000800 */
[----:B------:R-:W-:Y:S01]  /*69d0*/  @!PT LDS RZ, [RZ] ;  /* 0x00000000fffff984 */ /* 0x000fe20000000800 */
[----:B------:R-:W-:Y:S01]  /*69e0*/  @!PT LDS RZ, [RZ] ;  /* 0x00000000fffff984 */ /* 0x000fe20000000800 */
[----:B------:R-:W-:Y:S01]  /*69f0*/  @!PT LDS RZ, [RZ] ;  /* 0x00000000fffff984 */ /* 0x000fe20000000800 */
[----:B------:R2:W-:Y:S06]  /*6a00*/  MEMBAR.ALL.CTA ;  /* 0x0000000000007992 */ /* 0x0005ec0000008000 */
[----:B--2---:R-:W2:Y:S02]  /*6a10*/  FENCE.VIEW.ASYNC.S ;  /* 0x00000000000073c6 */ /* 0x004ea40000000000 */
[----:B--2---:R2:W-:Y:S01]  /*6a20*/  SYNCS.ARRIVE.TRANS64.RED.A1T0 RZ, [R0+URZ], RZ ;  /* 0x000000ff00ff79a7 */ /* 0x0045e200081004ff */
[----:B---3--:R-:W-:Y:S11]  /*6a30*/  LOP3.LUT P0, RZ, R6, 0x1, RZ, 0xc0, !PT ;  /* 0x0000000106ff7812 */ /* 0x008ff6000780c0ff */
[----:B------:R-:W-:Y:S02]  /*6a40*/  @!UPT UIADD3 URZ, UPT, UPT, URZ, URZ, URZ ;  /* 0x000000fffffff290 */ /* 0x000fe4000fffe0ff */
[----:B------:R-:W-:Y:S01]  /*6a50*/  VOTEU.ANY UP1, P0 ;  /* 0x0000000000ff7886 */ /* 0x000fe20000020100 */
[----:B------:R-:W-:Y:S01]  /*6a60*/  PLOP3.LUT P0, PT, PT, PT, UP1, 0x80, 0x8 ;  /* 0x000000000008781c */ /* 0x000fe20003f0f018 */
[----:B------:R-:W-:Y:S06]  /*6a70*/  UP2UR UR4, UPR, URZ, 0x2 ;  /* 0x00000002ff047883 */ /* 0x000fec0008000000 */
[----:B------:R-:W-:Y:S06]  /*6a80*/  IMAD.U32 R194, RZ, RZ, UR4 ;  /* 0x00000004ffc27e24 */ /* 0x000fec000f8e00ff */
[----:B------:R-:W-:Y:S02]  /*6a90*/  @P0 SHF.R.U32.HI R3, RZ, 0x10, R5 ;  /* 0x00000010ff030819 */ /* 0x000fe40000011605 */
[----:B------:R-:W-:Y:S02]  /*6aa0*/  @P0 MOV R8, R4 ;  /* 0x0000000400080202 */ /* 0x000fe40000000f00 */
[----:B------:R-:W-:Y:S02]  /*6ab0*/  @P0 R2UR UR4, R3 ;  /* 0x00000000030402ca */ /* 0x000fe400000e0000 */
[----:B------:R-:W-:Y:S02]  /*6ac0*/  @P0 LOP3.LUT R4, R5, 0xffff, RZ, 0xc0, !PT ;  /* 0x0000ffff05040812 */ /* 0x000fe400078ec0ff */
[----:B------:R-:W-:Y:S02]  /*6ad0*/  @P0 R2UR UR6, R8 ;  /* 0x00000000080602ca */ /* 0x000fe400000e0000 */
[----:B------:R-:W-:Y:S07]  /*6ae0*/  @P0 R2UR UR5, R4 ;  /* 0x00000000040502ca */ /* 0x000fee00000e0000 */
[----:B------:R-:W-:Y:S02]  /*6af0*/  @UP1 UMOV UR7, UR4 ;  /* 0x0000000400071c82 */ /* 0x000fe40008000000 */
[----:B------:R-:W-:Y:S02]  /*6b00*/  IMAD.U32 R193, RZ, RZ, UR7 ;  /* 0x00000007ffc17e24 */ /* 0x000fe4000f8e00ff */
[----:B------:R-:W-:Y:S02]  /*6b10*/  @UP1 UMOV UR38, UR6 ;  /* 0x0000000600261c82 */ /* 0x000fe40008000000 */
[----:B------:R-:W-:Y:S01]  /*6b20*/  @UP1 UMOV UR37, UR5 ;  /* 0x0000000500251c82 */ /* 0x000fe20008000000 */
[----:B--2---:R-:W-:Y:S05]  /*6b30*/  BRA.U !UP0, `(.L_x_102) ;  /* 0x0000000108cc7547 */ /* 0x004fea000b800000 */
[----:B------:R-:W2:Y:S01]  /*6b40*/  LDCU UR12, c[0x0][0xf20] ;  /* 0x0001e400ff0c77ac */ /* 0x000ea20008000800 */
[----:B-1----:R-:W-:Y:S02]  /*6b50*/  UIMAD.WIDE.U32 UR4, UR62, UR59, URZ ;  /* 0x0000003b3e0472a5 */ /* 0x002fe4000f8e00ff */
[----:B------:R-:W-:Y:S02]  /*6b60*/  UIMAD.WIDE.U32 UR6, UR63, UR56, URZ ;  /* 0x000000383f0672a5 */ /* 0x000fe4000f8e00ff */
[----:B------:R-:W-:Y:S02]  /*6b70*/  UISETP.NE.AND UP0, UPT, UR58, 0x1, UPT ;  /* 0x000000013a00788c */ /* 0x000fe4000bf05270 */
[----:B------:R-:W-:Y:S02]  /*6b80*/  UIMAD.WIDE.U32 UR8, UR37, UR59, URZ ;  /* 0x0000003b250872a5 */ /* 0x000fe4000f8e00ff */
[----:B------:R-:W-:Y:S02]  /*6b90*/  UISETP.NE.AND UP1, UPT, UR42, 0x1, UPT ;  /* 0x000000012a00788c */ /* 0x000fe4000bf25270 */
[----:B------:R-:W-:Y:S02]  /*6ba0*/  UIMAD.WIDE.U32 UR10, UR38, UR56, URZ ;  /* 0x00000038260a72a5 */ /* 0x000fe4000f8e00ff */
[----:B------:R-:W-:Y:S01]  /*6bb0*/  UISETP.NE.AND UP2, UPT, UR45, 0x1, UPT ;  /* 0x000000012d00788c */ /* 0x000fe2000bf45270 */
[----:B------:R-:W-:Y:S02]  /*6bc0*/  UMOV UR4, UR5 ;  /* 0x0000000500047c82 */ /* 0x000fe40008000000 */
[----:B--2---:R-:W-:Y:S03]  /*6bd0*/  USHF.R.U32.HI UR5, URZ, UR12, UR4 ;  /* 0x0000000cff057299 */ /* 0x004fe60008011604 */
[----:B------:R-:W-:Y:S02]  /*6be0*/  UMOV UR4, UR7 ;  /* 0x0000000700047c82 */ /* 0x000fe40008000000 */
[----:B------:R-:W-:Y:S02]  /*6bf0*/  USHF.R.U32.HI UR7, URZ, UR57, UR4 ;  /* 0x00000039ff077299 */ /* 0x000fe40008011604 */
[----:B------:R-:W-:Y:S02]  /*6c00*/  USEL UR4, UR62, UR5, !UP0 ;  /* 0x000000053e047287 */ /* 0x000fe4000c000000 */
[----:B------:R-:W-:Y:S01]  /*6c10*/  USEL UR7, UR63, UR7, !UP1 ;  /* 0x000000073f077287 */ /* 0x000fe2000c800000 */
[----:B------:R-:W-:Y:S01]  /*6c20*/  UMOV UR5, UR9 ;  /* 0x0000000900057c82 */ /* 0x000fe20008000000 */
[----:B------:R-:W-:Y:S02]  /*6c30*/  UIMAD.WIDE.U32 UR8, UR4, UR40, URZ ;  /* 0x00000028040872a5 */ /* 0x000fe4000f8e00ff */
[----:B------:R-:W-:Y:S03]  /*6c40*/  USHF.R.U32.HI UR6, URZ, UR12, UR5 ;  /* 0x0000000cff067299 */ /* 0x000fe60008011605 */
[----:B------:R-:W-:Y:S01]  /*6c50*/  UMOV UR5, UR11 ;  /* 0x0000000b00057c82 */ /* 0x000fe20008000000 */
[----:B------:R-:W-:Y:S02]  /*6c60*/  UIMAD.WIDE.U32 UR10, UR7, UR40, URZ ;  /* 0x00000028070a72a5 */ /* 0x000fe4000f8e00ff */
[----:B------:R-:W-:Y:S02]  /*6c70*/  USEL UR6, UR37, UR6, !UP0 ;  /* 0x0000000625067287 */ /* 0x000fe4000c000000 */
[----:B------:R-:W-:Y:S01]  /*6c80*/  USHF.R.U32.HI UR5, URZ, UR57, UR5 ;  /* 0x00000039ff057299 */ /* 0x000fe20008011605 */
[----:B------:R-:W-:Y:S02]  /*6c90*/  UMOV UR8, UR9 ;  /* 0x0000000900087c82 */ /* 0x000fe40008000000 */
[----:B------:R-:W-:Y:S01]  /*6ca0*/  UMOV UR10, UR11 ;  /* 0x0000000b000a7c82 */ /* 0x000fe20008000000 */
[----:B------:R-:W-:Y:S02]  /*6cb0*/  @UP2 USHF.R.U32.HI UR4, URZ, UR41, UR8 ;  /* 0x00000029ff042299 */ /* 0x000fe40008011608 */
[----:B------:R-:W-:Y:S02]  /*6cc0*/  @UP2 USHF.R.U32.HI UR7, URZ, UR41, UR10 ;  /* 0x00000029ff072299 */ /* 0x000fe4000801160a */
[----:B------:R-:W-:Y:S02]  /*6cd0*/  UIMAD UR4, UR45, UR4, URZ ;  /* 0x000000042d0472a4 */ /* 0x000fe4000f8e02ff */
        /* <DEDUP_REMOVED lines=8> */
[----:B------:R-:W-:Y:S02]  /*6d60*/  USEL UR11, UR6, UR4, !UP2 ;  /* 0x00000004060b7287 */ /* 0x000fe4000d000000 */
[----:B------:R-:W-:Y:S02]  /*6d70*/  UIADD3 UR8, UPT, UPT, -UR5, URZ, URZ ;  /* 0x000000ff05087290 */ /* 0x000fe4000fffe1ff */
[----:B------:R-:W-:Y:S01]  /*6d80*/  UIADD3 UR10, UPT, UPT, -UR11, URZ, URZ ;  /* 0x000000ff0b0a7290 */ /* 0x000fe2000fffe1ff */
[----:B------:R-:W-:Y:S01]  /*6d90*/  @!UP0 UMOV UR4, UR9 ;  /* 0x0000000900048c82 */ /* 0x000fe20008000000 */
[----:B------:R-:W-:Y:S02]  /*6da0*/  UIADD3 UR9, UPT, UPT, -UR6, URZ, URZ ;  /* 0x000000ff06097290 */ /* 0x000fe4000fffe1ff */
[----:B------:R-:W-:Y:S02]  /*6db0*/  @!UP0 USHF.R.U32.HI UR4, URZ, UR41, UR4 ;  /* 0x00000029ff048299 */ /* 0x000fe40008011604 */
[----:B------:R-:W-:Y:S02]  /*6dc0*/  UIMAD UR10, UR45, UR10, UR6 ;  /* 0x0000000a2d0a72a4 */ /* 0x000fe4000f8e0206 */
[----:B------:R-:W-:Y:S04]  /*6dd0*/  @!UP0 USEL UR4, UR5, UR4, !UP2 ;  /* 0x0000000405048287 */ /* 0x000fe8000d000000 */
[----:B------:R-:W-:Y:S02]  /*6de0*/  @!UP0 UIMAD UR10, UR7, UR10, UR4 ;  /* 0x0000000a070a82a4 */ /* 0x000fe4000f8e0204 */
[----:B------:R-:W-:Y:S02]  /*6df0*/  @!UP0 UIADD3 UR11, UPT, UPT, UR11, -UR4, URZ ;  /* 0x800000040b0b8290 */ /* 0x000fe4000fffe0ff */
[----:B------:R-:W-:Y:S02]  /*6e00*/  UIMAD UR7, UR42, UR8, UR38 ;  /* 0x000000082a0772a4 */ /* 0x000fe4000f8e0226 */
[----:B------:R-:W-:Y:S02]  /*6e10*/  @!UP0 UIMAD UR6, UR11, UR45, UR5 ;  /* 0x0000002d0b0682a4 */ /* 0x000fe4000f8e0205 */
[----:B------:R-:W-:Y:S01]  /*6e20*/  UIMAD UR4, UR58, UR9, UR37 ;  /* 0x000000093a0472a4 */ /* 0x000fe2000f8e0225 */
[----:B------:R-:W-:Y:S02]  /*6e30*/  @!UP0 UMOV UR5, UR10 ;  /* 0x0000000a00058c82 */ /* 0x000fe40008000000 */
[----:B------:R-:W-:Y:S02]  /*6e40*/  UIMAD UR38, UR5, UR42, UR7 ;  /* 0x0000002a052672a4 */ /* 0x000fe4000f8e0207 */
[----:B------:R-:W-:Y:S11]  /*6e50*/  UIMAD UR37, UR6, UR58, UR4 ;  /* 0x0000003a062572a4 */ /* 0x000ff6000f8e0204 */
[----:B------:R-:W-:Y:S01]  /*6e60*/  @!UPT UIADD3 URZ, UPT, UPT, URZ, URZ, URZ ;  /* 0x000000fffffff290 */ /* 0x000fe2000fffe0ff */
.L_x_102:
[----:B-1----:R-:W-:Y:S01]  /*6e70*/  UISETP.NE.AND UP0, UPT, UR39, 0x1, UPT ;  /* 0x000000012700788c */ /* 0x002fe2000bf05270 */
[----:B------:R-:W-:Y:S01]  /*6e80*/  LOP3.LUT P0, RZ, R184, 0x1b0, RZ, 0xc0, !PT ;  /* 0x000001b0b8ff7812 */ /* 0x000fe2000780c0ff */
[----:B------:R-:W-:Y:S01]  /*6e90*/  USHF.L.U32 UR50, UR20, 0x7, URZ ;  /* 0x0000000714327899 */ /* 0x000fe200080006ff */
[----:B------:R-:W-:Y:S01]  /*6ea0*/  BSSY.RECONVERGENT B6, `(.L_x_103) ;  /* 0x0000034000067945 */ /* 0x000fe20003800200 */
[----:B------:R-:W-:Y:S01]  /*6eb0*/  USHF.L.U32 UR52, UR24, 0x8, URZ ;  /* 0x0000000818347899 */ /* 0x000fe200080006ff */
[----:B------:R-:W-:Y:S06]  /*6ec0*/  IADD3 R186, PT, PT, R186, 0x1, RZ ;  /* 0x00000001baba7810 */ /* 0x000fec0007ffe0ff */
[----:B------:R-:W1:Y:S01]  /*6ed0*/  @!UP0 LDCU.128 UR12, c[0x0][0xf10] ;  /* 0x0001e200ff0c87ac */ /* 0x000e620008000c00 */
[----:B------:R-:W2:Y:S01]  /*6ee0*/  @!UP0 LDCU UR5, c[0x0][0xf0c] ;  /* 0x0001e180ff0587ac */ /* 0x000ea20008000800 */
[----:B------:R-:W3:Y:S01]  /*6ef0*/  @!UP0 LDCU UR10, c[0x0][0xf20] ;  /* 0x0001e400ff0a87ac */ /* 0x000ee20008000800 */
[----:B-1----:R-:W-:Y:S02]  /*6f00*/  UIMAD.WIDE.U32 UR8, UR38, UR12, URZ ;  /* 0x0000000c260872a5 */ /* 0x002fe4000f8e00ff */
[----:B------:R-:W-:Y:S02]  /*6f10*/  UIMAD.WIDE.U32 UR6, UR37, UR15, URZ ;  /* 0x0000000f250672a5 */ /* 0x000fe4000f8e00ff */
[----:B------:R-:W-:Y:S03]  /*6f20*/  @!UP0 UISETP.NE.AND UP1, UPT, UR14, 0x1, UPT ;  /* 0x000000010e00888c */ /* 0x000fe6000bf25270 */
[----:B------:R-:W-:Y:S01]  /*6f30*/  @!UP0 UMOV UR4, UR9 ;  /* 0x0000000900048c82 */ /* 0x000fe20008000000 */
[----:B--2---:R-:W-:Y:S02]  /*6f40*/  @!UP0 UISETP.NE.AND UP2, UPT, UR5, 0x1, UPT ;  /* 0x000000010500888c */ /* 0x004fe4000bf45270 */
[----:B------:R-:W-:Y:S01]  /*6f50*/  @!UP0 USHF.R.U32.HI UR4, URZ, UR13, UR4 ;  /* 0x0000000dff048299 */ /* 0x000fe20008011604 */
[----:B------:R-:W-:Y:S02]  /*6f60*/  @!UP0 UMOV UR6, UR7 ;  /* 0x0000000700068c82 */ /* 0x000fe40008000000 */
[----:B---3--:R-:W-:Y:S02]  /*6f70*/  @!UP0 USHF.R.U32.HI UR6, URZ, UR10, UR6 ;  /* 0x0000000aff068299 */ /* 0x008fe40008011606 */
[----:B------:R-:W-:Y:S02]  /*6f80*/  @!UP0 USEL UR7, UR38, UR4, !UP2 ;  /* 0x0000000426078287 */ /* 0x000fe4000d000000 */
[----:B------:R-:W-:Y:S04]  /*6f90*/  @!UP0 USEL UR6, UR37, UR6, !UP1 ;  /* 0x0000000625068287 */ /* 0x000fe8000c800000 */
[----:B------:R-:W-:Y:S02]  /*6fa0*/  @!UP0 UIADD3 UR4, UPT, UPT, -UR7, UR6, URZ ;  /* 0x0000000607048290 */ /* 0x000fe4000fffe1ff */
[----:B------:R-:W-:Y:S02]  /*6fb0*/  @!UP0 UIADD3 UR6, UPT, UPT, UR7, -UR6, URZ ;  /* 0x8000000607068290 */ /* 0x000fe4000fffe0ff */
[----:B------:R-:W-:Y:S02]  /*6fc0*/  @!UP0 UIMAD UR38, UR4, UR5, UR38 ;  /* 0x00000005042682a4 */ /* 0x000fe4000f8e0226 */
[----:B------:R-:W-:Y:S01]  /*6fd0*/  @!UP0 UIMAD UR37, UR6, UR14, UR37 ;  /* 0x0000000e062582a4 */ /* 0x000fe2000f8e0225 */
[----:B------:R-:W-:Y:S11]  /*6fe0*/  @!P0 BRA `(.L_x_104) ;  /* 0x00000000007c8947 */ /* 0x000ff60003800000 */
[----:B------:R-:W1:Y:S01]  /*6ff0*/  LDCU.64 UR8, c[0x4][0x80] ;  /* 0x01001000ff0877ac */ /* 0x000e620008000a00 */
[----:B------:R-:W-:Y:S01]  /*7000*/  MOV R16, 0x0 ;  /* 0x0000000000107802 */ /* 0x000fe20000000f00 */
[----:B------:R-:W-:Y:S02]  /*7010*/  HFMA2 R12, -RZ, RZ, 0, 5.9604644775390625e-08 ;  /* 0x00000001ff0c7431 */ /* 0x000fe400000001ff */
[----:B------:R-:W-:Y:S01]  /*7020*/  IMAD.MOV.U32 R8, RZ, RZ, 0x70 ;  /* 0x00000070ff087424 */ /* 0x000fe200078e00ff */
[----:B------:R2:W3:Y:S01]  /*7030*/  LDC.64 R14, c[0x4][R16] ;  /* 0x01000000100e7b82 */ /* 0x0004e20000000a00 */
[----:B------:R-:W4:Y:S01]  /*7040*/  LDCU.64 UR6, c[0x4][0x88] ;  /* 0x01001100ff0677ac */ /* 0x000f220008000a00 */
[----:B------:R-:W-:Y:S01]  /*7050*/  IMAD.MOV.U32 R13, RZ, RZ, RZ ;  /* 0x000000ffff0d7224 */ /* 0x000fe200078e00ff */
[----:B------:R-:W2:Y:S01]  /*7060*/  LDCU.64 UR4, c[0x4][0x8] ;  /* 0x01000100ff0477ac */ /* 0x000ea20008000a00 */
[----:B-1----:R-:W-:Y:S01]  /*7070*/  MOV R5, UR9 ;  /* 0x0000000900057c02 */ /* 0x002fe20008000f00 */
[----:B------:R-:W-:Y:S01]  /*7080*/  IMAD.U32 R4, RZ, RZ, UR8 ;  /* 0x00000008ff047e24 */ /* 0x000fe2000f8e00ff */
[----:B----4-:R-:W-:Y:S01]  /*7090*/  MOV R7, UR7 ;  /* 0x0000000700077c02 */ /* 0x010fe20008000f00 */
[----:B------:R-:W-:Y:S01]  /*70a0*/  IMAD.U32 R6, RZ, RZ, UR6 ;  /* 0x00000006ff067e24 */ /* 0x000fe2000f8e00ff */
[----:B--2---:R-:W-:Y:S01]  /*70b0*/  MOV R11, UR5 ;  /* 0x00000005000b7c02 */ /* 0x004fe20008000f00 */
[----:B------:R-:W-:Y:S02]  /*70c0*/  IMAD.U32 R10, RZ, RZ, UR4 ;  /* 0x00000004ff0a7e24 */ /* 0x000fe4000f8e00ff */
[----:B------:R-:W-:Y:S07]  /*70d0*/  LEPC R20, `(.L_x_105) ;  /* 0x000000001014794e */ /* 0x000fee0000000000 */
[----:B---3-5:R-:W-:Y:S05]  /*70e0*/  CALL.ABS.NOINC R14 ;  /* 0x000000000e007343 */ /* 0x028fea0003c00000 */
.L_x_105:
[----:B------:R-:W1:Y:S01]  /*70f0*/  LDCU.64 UR8, c[0x4][0x80] ;  /* 0x01001000ff0877ac */ /* 0x000e620008000a00 */
[----:B------:R-:W2:Y:S01]  /*7100*/  LDC.64 R16, c[0x4][R16] ;  /* 0x0100000010107b82 */ /* 0x000ea20000000a00 */
[----:B------:R-:W-:Y:S02]  /*7110*/  HFMA2 R12, -RZ, RZ, 0, 5.9604644775390625e-08 ;  /* 0x00000001ff0c7431 */ /* 0x000fe400000001ff */
[----:B------:R-:W-:Y:S02]  /*7120*/  IMAD.MOV.U32 R8, RZ, RZ, 0x70 ;  /* 0x00000070ff087424 */ /* 0x000fe400078e00ff */
[----:B------:R-:W-:Y:S01]  /*7130*/  IMAD.MOV.U32 R13, RZ, RZ, RZ ;  /* 0x000000ffff0d7224 */ /* 0x000fe200078e00ff */
[----:B------:R-:W3:Y:S01]  /*7140*/  LDCU.64 UR6, c[0x4][0x88] ;  /* 0x01001100ff0677ac */ /* 0x000ee20008000a00 */
[----:B------:R-:W4:Y:S01]  /*7150*/  LDCU.64 UR4, c[0x4][0x8] ;  /* 0x01000100ff0477ac */ /* 0x000f220008000a00 */
[----:B-1----:R-:W-:Y:S02]  /*7160*/  MOV R4, UR8 ;  /* 0x0000000800047c02 */ /* 0x002fe40008000f00 */
[----:B------:R-:W-:Y:S02]  /*7170*/  MOV R5, UR9 ;  /* 0x0000000900057c02 */ /* 0x000fe40008000f00 */
[----:B---3--:R-:W-:Y:S01]  /*7180*/  MOV R7, UR7 ;  /* 0x0000000700077c02 */ /* 0x008fe20008000f00 */
[----:B------:R-:W-:Y:S01]  /*7190*/  IMAD.U32 R6, RZ, RZ, UR6 ;  /* 0x00000006ff067e24 */ /* 0x000fe2000f8e00ff */
[----:B----4-:R-:W-:Y:S01]  /*71a0*/  MOV R11, UR5 ;  /* 0x00000005000b7c02 */ /* 0x010fe20008000f00 */
[----:B------:R-:W-:Y:S02]  /*71b0*/  IMAD.U32 R10, RZ, RZ, UR4 ;  /* 0x00000004ff0a7e24 */ /* 0x000fe4000f8e00ff */
[----:B------:R-:W-:Y:S07]  /*71c0*/  LEPC R20, `(.L_x_104) ;  /* 0x000000001014794e */ /* 0x000fee0000000000 */
[----:B--2---:R-:W-:Y:S05]  /*71d0*/  CALL.ABS.NOINC R16 ;  /* 0x0000000010007343 */ /* 0x004fea0003c00000 */
.L_x_104:
[----:B------:R-:W-:Y:S05]  /*71e0*/  BSYNC.RECONVERGENT B6 ;  /* 0x0000000000067941 */ /* 0x000fea0003800200 */
.L_x_103:
[----:B------:R-:W-:Y:S02]  /*71f0*/  ISETP.NE.U32.AND P0, PT, RZ, UR60, PT ;  /* 0x0000003cff007c0c */ /* 0x000fe4000bf05070 */
[C---:B------:R-:W-:Y:S02]  /*7200*/  ISETP.NE.U32.AND P1, PT, R178.reuse, RZ, PT ;  /* 0x000000ffb200720c */ /* 0x040fe40003f25070 */
[----:B------:R-:W-:Y:S02]  /*7210*/  ISETP.NE.U32.AND P4, PT, R178, RZ, PT ;  /* 0x000000ffb200720c */ /* 0x000fe40003f85070 */
[----:B------:R-:W-:Y:S02]  /*7220*/  ISETP.NE.AND.EX P0, PT, RZ, UR61, PT, P0 ;  /* 0x0000003dff007c0c */ /* 0x000fe4000bf05300 */
[C---:B------:R-:W-:Y:S02]  /*7230*/  ISETP.NE.AND.EX P1, PT, R179.reuse, RZ, PT, P1 ;  /* 0x000000ffb300720c */ /* 0x040fe40003f25310 */
[----:B------:R-:W-:Y:S02]  /*7240*/  ISETP.NE.AND.EX P4, PT, R179, RZ, P0, P4 ;  /* 0x000000ffb300720c */ /* 0x000fe40000785340 */
[----:B------:R-:W-:Y:S02]  /*7250*/  ISETP.NE.U32.AND P5, PT, R174, RZ, PT ;  /* 0x000000ffae00720c */ /* 0x000fe40003fa5070 */
[----:B------:R-:W-:Y:S02]  /*7260*/  ISETP.NE.U32.AND P3, PT, RZ, UR60, PT ;  /* 0x0000003cff007c0c */ /* 0x000fe4000bf65070 */
[----:B------:R-:W-:Y:S02]  /*7270*/  PLOP3.LUT P2, PT, PT, PT, PT, 0x8, 0x80 ;  /* 0x000000000080781c */ /* 0x000fe40003f4e170 */
[----:B------:R-:W-:Y:S02]  /*7280*/  ISETP.NE.AND.EX P5, PT, R175, RZ, PT, P5 ;  /* 0x000000ffaf00720c */ /* 0x000fe40003fa5350 */
[----:B------:R-:W-:Y:S03]  /*7290*/  ISETP.NE.AND.EX P3, PT, RZ, UR61, PT, P3 ;  /* 0x0000003dff007c0c */ /* 0x000fe6000bf65330 */
[----:B------:R-:W-:Y:S01]  /*72a0*/  @!P4 PLOP3.LUT P2, PT, P1, PT, PT, 0x80, 0x8 ;  /* 0x000000000008c81c */ /* 0x000fe20000f4f070 */
[----:B------:R-:W-:Y:S01]  /*72b0*/  @!UPT UIADD3 URZ, UPT, UPT, URZ, URZ, URZ ;  /* 0x000000fffffff290 */ /* 0x000fe2000fffe0ff */
[----:B------:R-:W-:Y:S11]  /*72c0*/  @!P1 BRA `(.L_x_106) ;  /* 0x0000000000309947 */ /* 0x000ff60003800000 */
[----:B------:R-:W-:Y:S01]  /*72d0*/  ISETP.NE.U32.AND P0, PT, R176, RZ, PT ;  /* 0x000000ffb000720c */ /* 0x000fe20003f05070 */
[----:B------:R-:W1:Y:S01]  /*72e0*/  LDCU.64 UR4, c[0x0][0x358] ;  /* 0x00006b00ff0477ac */ /* 0x000e620008000a00 */
[----:B------:R-:W-:Y:S02]  /*72f0*/  IMAD.MOV.U32 R180, RZ, RZ, 0x1 ;  /* 0x00000001ffb47424 */ /* 0x000fe400078e00ff */
[----:B------:R-:W-:Y:S11]  /*7300*/  ISETP.NE.AND.EX P0, PT, R177, RZ, PT, P0 ;  /* 0x000000ffb100720c */ /* 0x000ff60003f05300 */
[----:B------:R-:W-:Y:S02]  /*7310*/  @!UPT UIADD3 URZ, UPT, UPT, URZ, URZ, URZ ;  /* 0x000000fffffff290 */ /* 0x000fe4000fffe0ff */
[----:B------:R-:W2:Y:S01]  /*7320*/  @P0 LDC.64 R4, c[0x0][0xc88] ;  /* 0x00032200ff040b82 */ /* 0x000ea20000000a00 */
[----:B------:R-:W-:Y:S04]  /*7330*/  @P0 IMAD R0, R178, UR36, RZ ;  /* 0x00000024b2000c24 */ /* 0x000fe8000f8e02ff */
[----:B--2---:R-:W-:Y:S04]  /*7340*/  @P0 IMAD.WIDE R4, R0, 0x4, R4 ;  /* 0x0000000400040825 */ /* 0x004fe800078e0204 */
[----:B------:R-:W-:Y:S01]  /*7350*/  HFMA2 R0, -RZ, RZ, 0, 5.9604644775390625e-08 ;  /* 0x00000001ff007431 */ /* 0x000fe200000001ff */
[----:B-1---5:R1:W5:Y:S04]  /*7360*/  @P0 LDG.E R133, desc[UR4][R4.64] ;  /* 0x0000000404850981 */ /* 0x022368000c1e1900 */
[----:B------:R-:W-:Y:S01]  /*7370*/  @!P0 PRMT R180, R0, 0x7610, R180 ;  /* 0x0000761000b48816 */ /* 0x000fe200000000b4 */
[----:B-1----:R-:W2:Y:S06]  /*7380*/  @!P0 LDC R133, c[0x0][0xc80] ;  /* 0x00032000ff858b82 */ /* 0x002eac0000000800 */
.L_x_106:
[----:B------:R-:W-:Y:S05]  /*7390*/  @!P5 BRA `(.L_x_107) ;  /* 0x000000000024d947 */ /* 0x000fea0003800000 */
[----:B------:R-:W-:Y:S01]  /*73a0*/  ISETP.NE.U32.AND P0, PT, R172, RZ, PT ;  /* 0x000000ffac00720c */ /* 0x000fe20003f05070 */
[----:B------:R-:W1:Y:S03]  /*73b0*/  LDCU.64 UR4, c[0x0][0x358] ;  /* 0x00006b00ff0477ac */ /* 0x000e660008000a00 */
[----:B------:R-:W-:Y:S11]  /*73c0*/  ISETP.NE.AND.EX P0, PT, R173, RZ, PT, P0 ;  /* 0x000000ffad00720c */ /* 0x000ff60003f05300 */
[----:B------:R-:W-:Y:S02]  /*73d0*/  @!UPT UIADD3 URZ, UPT, UPT, URZ, URZ, URZ ;  /* 0x000000fffffff290 */ /* 0x000fe4000fffe0ff */
[----:B------:R-:W3:Y:S01]  /*73e0*/  @P0 LDC.64 R4, c[0x0][0xca8] ;  /* 0x00032a00ff040b82 */ /* 0x000ee20000000a00 */
[----:B------:R-:W-:Y:S04]  /*73f0*/  @P0 IMAD R0, R174, UR36, RZ ;  /* 0x00000024ae000c24 */ /* 0x000fe8000f8e02ff */
[----:B---3--:R-:W-:Y:S05]  /*7400*/  @P0 IMAD.WIDE R4, R0, 0x4, R4 ;  /* 0x0000000400040825 */ /* 0x008fea00078e0204 */
[----:B-1---5:R1:W5:Y:S02]  /*7410*/  @P0 LDG.E R130, desc[UR4][R4.64] ;  /* 0x0000000404820981 */ /* 0x022364000c1e1900 */
[----:B-1----:R-:W3:Y:S02]  /*7420*/  @!P0 LDC R130, c[0x0][0xca0] ;  /* 0x00032800ff828b82 */ /* 0x002ee40000000800 */
.L_x_107:
[----:B--2--5:R-:W-:Y:S01]  /*7430*/  FSETP.NEU.AND P0, PT, R133, RZ, PT ;  /* 0x000000ff8500720b */ /* 0x024fe20003f0d000 */
[----:B------:R-:W-:Y:S01]  /*7440*/  IMAD.U32 R3, RZ, RZ, UR43 ;  /* 0x0000002bff037e24 */ /* 0x000fe2000f8e00ff */
[----:B------:R-:W-:Y:S01]  /*7450*/  SEL R5, RZ, 0xffffffff, P3 ;  /* 0xffffffffff057807 */ /* 0x000fe20001800000 */
[----:B------:R-:W-:Y:S01]  /*7460*/  IMAD.SHL.U32 R200, R188, 0x10, RZ ;  /* 0x00000010bcc87824 */ /* 0x000fe200078e00ff */
[----:B------:R-:W-:Y:S01]  /*7470*/  @!P4 LOP3.LUT P3, RZ, R180, 0xff, RZ, 0xc0, !PT ;  /* 0x000000ffb4ffc812 */ /* 0x000fe2000786c0ff */
[----:B------:R-:W-:Y:S01]  /*7480*/  IMAD R131, R3, 0xc0, R2 ;  /* 0x000000c003837824 */ /* 0x000fe200078e0202 */
[----:B------:R-:W-:Y:S01]  /*7490*/  @!P4 SEL R0, RZ, 0xffffffff, P0 ;  /* 0xffffffffff00c807 */ /* 0x000fe20000000000 */
[----:B------:R-:W-:Y:S01]  /*74a0*/  IMAD.SHL.U32 R198, R187, 0x10, RZ ;  /* 0x00000010bbc67824 */ /* 0x000fe200078e00ff */
[----:B------:R-:W-:Y:S01]  /*74b0*/  BSSY B1, `(.L_x_108) ;  /* 0x000004f000017945 */ /* 0x000fe20003800000 */
[----:B------:R-:W-:Y:S01]  /*74c0*/  IMAD.IADD R199, R191, 0x1, R200 ;  /* 0x00000001bfc77824 */ /* 0x000fe200078e02c8 */
[C---:B------:R-:W-:Y:S01]  /*74d0*/  @P2 SEL R0, R5.reuse, R0, !P3 ;  /* 0x0000000005002207 */ /* 0x040fe20005800000 */
[----:B------:R-:W-:Y:S01]  /*74e0*/  IMAD.MOV.U32 R137, RZ, RZ, 0x1 ;  /* 0x00000001ff897424 */ /* 0x000fe200078e00ff */
[----:B------:R-:W-:Y:S01]  /*74f0*/  CS2R R146, SRZ ;  /* 0x0000000000927805 */ /* 0x000fe2000001ff00 */
[----:B------:R-:W-:Y:S01]  /*7500*/  IMAD.MOV.U32 R138, RZ, RZ, RZ ;  /* 0x000000ffff8a7224 */ /* 0x000fe200078e00ff */
[----:B------:R-:W-:Y:S02]  /*7510*/  @!P4 LOP3.LUT R0, R0, 0x1, RZ, 0xc0, !PT ;  /* 0x000000010000c812 */ /* 0x000fe400078ec0ff */
[----:B------:R-:W-:Y:S02]  /*7520*/  CS2R R144, SRZ ;  /* 0x0000000000907805 */ /* 0x000fe4000001ff00 */
[----:B------:R-:W-:Y:S02]  /*7530*/  CS2R R142, SRZ ;  /* 0x00000000008e7805 */ /* 0x000fe4000001ff00 */
[----:B------:R-:W-:Y:S02]  /*7540*/  CS2R R140, SRZ ;  /* 0x00000000008c7805 */ /* 0x000fe4000001ff00 */
[----:B------:R-:W-:Y:S01]  /*7550*/  ISETP.NE.U32.OR P5, PT, R0, 0x1, P4 ;  /* 0x000000010000780c */ /* 0x000fe200027a5470 */
[----:B------:R-:W-:Y:S01]  /*7560*/  IMAD.U32 R0, RZ, RZ, UR43 ;  /* 0x0000002bff007e24 */ /* 0x000fe2000f8e00ff */
[----:B------:R-:W-:Y:S02]  /*7570*/  LOP3.LUT P4, R185, R180, 0xff, RZ, 0xc0, !PT ;  /* 0x000000ffb4b97812 */ /* 0x000fe4000788c0ff */
[----:B------:R-:W-:Y:S02]  /*7580*/  CS2R R150, SRZ ;  /* 0x0000000000967805 */ /* 0x000fe4000001ff00 */
[----:B------:R-:W-:Y:S02]  /*7590*/  P2R R195, PR, RZ, 0x20 ;  /* 0x00000020ffc37803 */ /* 0x000fe40000000000 */
[----:B------:R-:W-:Y:S02]  /*75a0*/  CS2R R148, SRZ ;  /* 0x0000000000947805 */ /* 0x000fe4000001ff00 */
[----:B------:R-:W-:Y:S02]  /*75b0*/  SHF.L.U32 R4, R0, 0x1f, RZ ;  /* 0x0000001f00047819 */ /* 0x000fe400000006ff */
[----:B------:R-:W-:Y:S02]  /*75c0*/  CS2R R154, SRZ ;  /* 0x00000000009a7805 */ /* 0x000fe4000001ff00 */
[----:B------:R-:W-:Y:S02]  /*75d0*/  SEL R0, RZ, 0xffffffff, P0 ;  /* 0xffffffffff007807 */ /* 0x000fe40000000000 */
[----:B------:R-:W-:Y:S02]  /*75e0*/  CS2R R152, SRZ ;  /* 0x0000000000987805 */ /* 0x000fe4000001ff00 */
[----:B------:R-:W-:Y:S02]  /*75f0*/  ISETP.NE.AND P0, PT, RZ, UR43, PT ;  /* 0x0000002bff007c0c */ /* 0x000fe4000bf05270 */
[----:B------:R-:W-:Y:S02]  /*7600*/  CS2R R158, SRZ ;  /* 0x00000000009e7805 */ /* 0x000fe4000001ff00 */
[----:B------:R-:W-:Y:S02]  /*7610*/  @P1 SEL R0, R5, R0, !P4 ;  /* 0x0000000005001207 */ /* 0x000fe40006000000 */
[----:B------:R-:W-:Y:S02]  /*7620*/  CS2R R156, SRZ ;  /* 0x00000000009c7805 */ /* 0x000fe4000001ff00 */
[----:B------:R-:W-:Y:S02]  /*7630*/  @P5 SHF.L.U32 R6, RZ, 0x1f, RZ ;  /* 0x0000001fff065819 */ /* 0x000fe400000006ff */
[----:B------:R-:W-:Y:S02]  /*7640*/  CS2R R162, SRZ ;  /* 0x0000000000a27805 */ /* 0x000fe4000001ff00 */
[----:B------:R-:W-:Y:S02]  /*7650*/  SEL R202, RZ, 0x60, P0 ;  /* 0x00000060ffca7807 */ /* 0x000fe40000000000 */
[----:B------:R-:W-:Y:S01]  /*7660*/  CS2R R160, SRZ ;  /* 0x0000000000a07805 */ /* 0x000fe2000001ff00 */
[----:B------:R-:W1:Y:S01]  /*7670*/  @P5 SYNCS.PHASECHK.TRANS64.TRYWAIT P3, [UR44+0x70], R6 ;  /* 0x00007006ff0055a7 */ /* 0x000e62000806112c */
[----:B------:R-:W-:Y:S02]  /*7680*/  LOP3.LUT R0, R0, 0x1, RZ, 0xc0, !PT ;  /* 0x0000000100007812 */ /* 0x000fe400078ec0ff */
[----:B------:R-:W-:Y:S01]  /*7690*/  CS2R R166, SRZ ;  /* 0x0000000000a67805 */ /* 0x000fe2000001ff00 */
[----:B------:R-:W-:Y:S01]  /*76a0*/  IMAD.IADD R201, R131, 0x1, R202 ;  /* 0x0000000183c97824 */ /* 0x000fe200078e02ca */
[----:B------:R-:W-:Y:S02]  /*76b0*/  CS2R R164, SRZ ;  /* 0x0000000000a47805 */ /* 0x000fe4000001ff00 */
[----:B------:R-:W-:Y:S02]  /*76c0*/  ISETP.NE.U32.AND P1, PT, R0, 0x1, PT ;  /* 0x000000010000780c */ /* 0x000fe40003f25070 */
[----:B------:R-:W-:Y:S02]  /*76d0*/  CS2R R170, SRZ ;  /* 0x0000000000aa7805 */ /* 0x000fe4000001ff00 */
[----:B------:R-:W-:Y:S02]  /*76e0*/  CS2R R168, SRZ ;  /* 0x0000000000a87805 */ /* 0x000fe4000001ff00 */
[----:B------:R-:W-:Y:S01]  /*76f0*/  SHF.R.U32.HI R0, RZ, 0x15, R201 ;  /* 0x00000015ff007819 */ /* 0x000fe200000116c9 */
[----:B------:R-:W-:Y:S01]  /*7700*/  IMAD.IADD R197, R191, 0x1, R198 ;  /* 0x00000001bfc57824 */ /* 0x000fe200078e02c6 */
[----:B------:R-:W-:Y:S01]  /*7710*/  P2R R139, PR, RZ, 0x2 ;  /* 0x00000002ff8b7803 */ /* 0x000fe20000000000 */
[----:B------:R-:W-:Y:S01]  /*7720*/  VIADD R202, R202, UR52 ;  /* 0x00000034caca7c36 */ /* 0x000fe20008000000 */
[----:B------:R-:W-:Y:S01]  /*7730*/  LOP3.LUT R203, R0, 0x3, RZ, 0xc0, !PT ;  /* 0x0000000300cb7812 */ /* 0x000fe200078ec0ff */
[----:B------:R-:W-:Y:S01]  /*7740*/  IMAD.IADD R196, R190, 0x1, R199 ;  /* 0x00000001bec47824 */ /* 0x000fe200078e02c7 */
[----:B------:R2:W4:Y:S01]  /*7750*/  SYNCS.PHASECHK.TRANS64.TRYWAIT P2, [UR44+0xe0], R4 ;  /* 0x0000e004ff0075a7 */ /* 0x000522000804112c */
[----:B-1----:R-:W-:Y:S01]  /*7760*/  @P5 SEL R137, RZ, 0x1, !P3 ;  /* 0x00000001ff895807 */ /* 0x002fe20005800000 */
[----:B--2---:R-:W-:Y:S06]  /*7770*/  @!P5 BRA `(.L_x_109) ;  /* 0x000000000088d947 */ /* 0x004fec0003800000 */
[----:B------:R-:W-:Y:S01]  /*7780*/  IMAD.MOV.U32 R147, RZ, RZ, RZ ;  /* 0x000000ffff937224 */ /* 0x000fe200078e00ff */
[----:B------:R-:W-:Y:S01]  /*7790*/  ISETP.NE.AND P0, PT, R137, RZ, PT ;  /* 0x000000ff8900720c */ /* 0x000fe20003f05270 */
[----:B------:R-:W-:Y:S01]  /*77a0*/  BSSY B0, `(.L_x_110) ;  /* 0x0000014000007945 */ /* 0x000fe20003800000 */
[----:B------:R-:W-:Y:S02]  /*77b0*/  CS2R R170, SRZ ;  /* 0x0000000000aa7805 */ /* 0x000fe4000001ff00 */
        /* <DEDUP_REMOVED lines=13> */
[----:B------:R-:W-:Y:S01]  /*7890*/  CS2R R144, SRZ ;  /* 0x0000000000907805 */ /* 0x000fe2000001ff00 */
[----:B------:R-:W-:Y:S06]  /*78a0*/  @P0 BRA `(.L_x_111) ;  /* 0x00000000000c0947 */ /* 0x000fec0003800000 */
[----:B------:R-:W-:Y:S04]  /*78b0*/  SHF.L.U32 R6, RZ, 0x1f, RZ ;  /* 0x0000001fff067819 */ /* 0x000fe800000006ff */
[----:B------:R-:W1:Y:S02]  /*78c0*/  SYNCS.PHASECHK.TRANS64.TRYWAIT P0, [UR44+0x70], R6 ;  /* 0x00007006ff0075a7 */ /* 0x000e64000800112c */
[----:B-1----:R-:W-:Y:S05]  /*78d0*/  @!P0 BRA `(.L_x_112) ;  /* 0x000000c000688947 */ /* 0x002fea0003800000 */
.L_x_111:
[----:B------:R-:W-:Y:S05]  /*78e0*/  BSYNC B0 ;  /* 0x0000000000007941 */ /* 0x000fea0003800000 */
.L_x_110:
[----:B------:R-:W-:Y:S01]  /*78f0*/  ISETP.NE.AND P0, PT, R139, RZ, PT ;  /* 0x000000ff8b00720c */ /* 0x000fe20003f05270 */
[----:B------:R-:W-:Y:S11]  /*7900*/  HFMA2 R138, -RZ, RZ, 0, 5.9604644775390625e-08 ;  /* 0x00000001ff8a7431 */ /* 0x000ff600000001ff */
[----:B------:R-:W-:Y:S01]  /*7910*/  @!UPT UIADD3 URZ, UPT, UPT, URZ, URZ, URZ ;  /* 0x000000fffffff290 */ /* 0x000fe2000fffe0ff */
[----:B------:R2:W1:Y:S04]  /*7920*/  @P0 LDS.128 R168, [R191] ;  /* 0x00000000bfa80984 */ /* 0x0004680000000c00 */
[----:B------:R2:W1:Y:S04]  /*7930*/  @P0 LDS.128 R164, [R199+0x10] ;  /* 0x00001000c7a40984 */ /* 0x0004680000000c00 */
[----:B------:R2:W1:Y:S04]  /*7940*/  @P0 LDS.128 R160, [R197+0x20] ;  /* 0x00002000c5a00984 */ /* 0x0004680000000c00 */
[----:B------:R2:W1:Y:S04]  /*7950*/  @P0 LDS.128 R156, [R196+0x10] ;  /* 0x00001000c49c0984 */ /* 0x0004680000000c00 */
[----:B------:R2:W1:Y:S04]  /*7960*/  @P0 LDS.128 R152, [R191+0x1000] ;  /* 0x00100000bf980984 */ /* 0x0004680000000c00 */
[----:B------:R2:W1:Y:S04]  /*7970*/  @P0 LDS.128 R148, [R199+0x1010] ;  /* 0x00101000c7940984 */ /* 0x0004680000000c00 */
[----:B------:R2:W1:Y:S04]  /*7980*/  @P0 LDS.128 R140, [R197+0x1020] ;  /* 0x00102000c58c0984 */ /* 0x0004680000000c00 */
[----:B------:R2:W1:Y:S02]  /*7990*/  @P0 LDS.128 R144, [R196+0x1010] ;  /* 0x00101000c4900984 */ /* 0x0004640000000c00 */
.L_x_109:
[----:B------:R-:W-:Y:S05]  /*79a0*/  BSYNC B1 ;  /* 0x0000000000017941 */ /* 0x000fea0003800000 */
.L_x_108:
[----:B------:R-:W-:Y:S02]  /*79b0*/  ISETP.NE.AND P0, PT, R192, R203, PT ;  /* 0x000000cbc000720c */ /* 0x000fe40003f05270 */
[----:B------:R-:W-:Y:S01]  /*79c0*/  MOV R55, RZ ;  /* 0x000000ff00377202 */ /* 0x000fe20000000f00 */
[----:B----4-:R-:W-:Y:S10]  /*79d0*/  @P2 BRA `(.L_x_113) ;  /* 0x0000000000082947 */ /* 0x010ff40003800000 */
[----:B------:R-:W4:Y:S02]  /*79e0*/  SYNCS.PHASECHK.TRANS64.TRYWAIT P1, [UR44+0xe0], R4 ;  /* 0x0000e004ff0075a7 */ /* 0x000f24000802112c */
[----:B----4-:R-:W-:Y:S05]  /*79f0*/  @!P1 BRA `(.L_x_114) ;  /* 0x000000c000389947 */ /* 0x010fea0003800000 */
.L_x_113:
[----:B------:R-:W-:Y:S01]  /*7a00*/  IMAD.MOV.U32 R54, RZ, RZ, RZ ;  /* 0x000000ffff367224 */ /* 0x000fe200078e00ff */
        /* <DEDUP_REMOVED lines=32> */
[----:B------:R-:W-:Y:S11]  /*7c10*/  LOP3.LUT P0, RZ, R0, 0x3, R181, 0x48, !PT ;  /* 0x0000000300ff7812 */ /* 0x000ff600078048b5 */
[----:B------:R-:W-:Y:S02]  /*7c20*/  @!UPT UIADD3 URZ, UPT, UPT, URZ, URZ, URZ ;  /* 0x000000fffffff290 */ /* 0x000fe4000fffe0ff */
[----:B------:R-:W-:Y:S05]  /*7c30*/  @!P0 BRA `(.L_x_116) ;  /* 0x0000000000408947 */ /* 0x000fea0003800000 */
[----:B------:R-:W4:Y:S01]  /*7c40*/  LDCU.64 UR8, c[0x4][0x70] ;  /* 0x01000e00ff0877ac */ /* 0x000f220008000a00 */
[----:B------:R-:W-:Y:S01]  /*7c50*/  MOV R15, 0x0 ;  /* 0x00000000000f7802 */ /* 0x000fe20000000f00 */
[----:B------:R-:W-:Y:S02]  /*7c60*/  HFMA2 R12, -RZ, RZ, 0, 5.9604644775390625e-08 ;  /* 0x00000001ff0c7431 */ /* 0x000fe400000001ff */
[----:B------:R-:W-:Y:S02]  /*7c70*/  IMAD.MOV.U32 R8, RZ, RZ, 0x192 ;  /* 0x00000192ff087424 */ /* 0x000fe400078e00ff */
[----:B------:R-:W-:Y:S01]  /*7c80*/  IMAD.MOV.U32 R13, RZ, RZ, RZ ;  /* 0x000000ffff0d7224 */ /* 0x000fe200078e00ff */
[----:B------:R-:W5:Y:S01]  /*7c90*/  LDCU.64 UR6, c[0x4][0x78] ;  /* 0x01000f00ff0677ac */ /* 0x000f620008000a00 */
[----:B------:R-:W2:Y:S01]  /*7ca0*/  LDC.64 R14, c[0x4][R15] ;  /* 0x010000000f0e7b82 */ /* 0x000ea20000000a00 */
[----:B------:R-:W3:Y:S01]  /*7cb0*/  LDCU.64 UR4, c[0x4][0x10] ;  /* 0x01000200ff0477ac */ /* 0x000ee20008000a00 */
[----:B----4-:R-:W-:Y:S01]  /*7cc0*/  MOV R5, UR9 ;  /* 0x0000000900057c02 */ /* 0x010fe20008000f00 */
[----:B-1----:R-:W-:Y:S01]  /*7cd0*/  IMAD.U32 R4, RZ, RZ, UR8 ;  /* 0x00000008ff047e24 */ /* 0x002fe2000f8e00ff */
[----:B-----5:R-:W-:Y:S01]  /*7ce0*/  MOV R7, UR7 ;  /* 0x0000000700077c02 */ /* 0x020fe20008000f00 */
[----:B------:R-:W-:Y:S01]  /*7cf0*/  IMAD.U32 R6, RZ, RZ, UR6 ;  /* 0x00000006ff067e24 */ /* 0x000fe2000f8e00ff */
[----:B---3--:R-:W-:Y:S01]  /*7d00*/  MOV R11, UR5 ;  /* 0x00000005000b7c02 */ /* 0x008fe20008000f00 */
[----:B------:R-:W-:Y:S02]  /*7d10*/  IMAD.U32 R10, RZ, RZ, UR4 ;  /* 0x00000004ff0a7e24 */ /* 0x000fe4000f8e00ff */
[----:B------:R-:W-:Y:S07]  /*7d20*/  LEPC R20, `(.L_x_116) ;  /* 0x000000001014794e */ /* 0x000fee0000000000 */
[----:B--2---:R-:W-:Y:S05]  /*7d30*/  CALL.ABS.NOINC R14 ;  /* 0x000000000e007343 */ /* 0x004fea0003c00000 */
.L_x_116:
[----:B------:R-:W-:Y:S05]  /*7d40*/  WARPSYNC.ALL ;  /* 0x0000000000007948 */ /* 0x000fea0003800000 */
[C---:B------:R-:W-:Y:S01]  /*7d50*/  R2UR UR4, R201.reuse ;  /* 0x00000000c90472ca */ /* 0x040fe200000e0000 */
[----:B------:R-:W-:Y:S05]  /*7d60*/  VIADD R0, R201, 0x80 ;  /* 0x00000080c9007836 */ /* 0x000fea0000000000 */
[----:B------:R-:W-:Y:S04]  /*7d70*/  SHF.R.U32.HI R0, RZ, 0x15, R0 ;  /* 0x00000015ff007819 */ /* 0x000fe80000011600 */
[----:B------:R-:W-:Y:S03]  /*7d80*/  LOP3.LUT P0, RZ, R0, 0x3, R181, 0x48, !PT ;  /* 0x0000000300ff7812 */ /* 0x000fe600078048b5 */
[----:B------:R-:W4:Y:S10]  /*7d90*/  LDTM.x32 R24, tmem[UR4] ;  /* 0x00000004001879ee */ /* 0x000f3400082c0000 */
[----:B----4-:R-:W-:Y:S05]  /*7da0*/  @!P0 BRA `(.L_x_117) ;  /* 0x0000000000408947 */ /* 0x010fea0003800000 */
        /* <DEDUP_REMOVED lines=16> */
.L_x_117:
[----:B------:R-:W-:Y:S05]  /*7eb0*/  WARPSYNC.ALL ;  /* 0x0000000000007948 */ /* 0x000fea0003800000 */
[----:B------:R-:W-:Y:S11]  /*7ec0*/  R2UR UR4, R201 ;  /* 0x00000000c90472ca */ /* 0x000ff600000e0000 */
[----:B------:R-:W-:Y:S02]  /*7ed0*/  @!UPT UIADD3 URZ, UPT, UPT, URZ, URZ, URZ ;  /* 0x000000fffffff290 */ /* 0x000fe4000fffe0ff */
[----:B------:R-:W4:Y:S02]  /*7ee0*/  LDTM.x32 R56, tmem[UR4+0x80] ;  /* 0x00008004003879ee */ /* 0x000f2400082c0000 */
[----:B----4-:R-:W-:Y:S01]  /*7ef0*/  NOP ;  /* 0x0000000000007918 */ /* 0x010fe20000000000 */
.L_x_115:
[----:B-1----:R-:W-:Y:S01]  /*7f00*/  SHF.L.U32 R132, R168, 0x10, RZ ;  /* 0x00000010a8847819 */ /* 0x002fe200000006ff */
[----:B---3--:R-:W-:Y:S01]  /*7f10*/  FMUL R0, R130, R24 ;  /* 0x0000001882007220 */ /* 0x008fe20000400000 */
[----:B------:R-:W-:Y:S01]  /*7f20*/  LOP3.LUT R134, R168, 0xffff0000, RZ, 0xc0, !PT ;  /* 0xffff0000a8867812 */ /* 0x000fe200078ec0ff */
[C---:B------:R-:W-:Y:S01]  /*7f30*/  FMUL R3, R130.reuse, R25 ;  /* 0x0000001982037220 */ /* 0x040fe20000400000 */
[----:B------:R-:W-:Y:S01]  /*7f40*/  SHF.L.U32 R135, R169, 0x10, RZ ;  /* 0x00000010a9877819 */ /* 0x000fe200000006ff */
[----:B------:R-:W-:Y:S01]  /*7f50*/  FMUL R4, R130, R26 ;  /* 0x0000001a82047220 */ /* 0x000fe20000400000 */
[----:B------:R-:W-:Y:S01]  /*7f60*/  LOP3.LUT R136, R165, 0xffff0000, RZ, 0xc0, !PT ;  /* 0xffff0000a5887812 */ /* 0x000fe200078ec0ff */
[----:B------:R-:W-:Y:S01]  /*7f70*/  FFMA R0, R133, R132, R0 ;  /* 0x0000008485007223 */ /* 0x000fe20000000000 */
[----:B------:R-:W-:Y:S01]  /*7f80*/  LOP3.LUT R132, R169, 0xffff0000, RZ, 0xc0, !PT ;  /* 0xffff0000a9847812 */ /* 0x000fe200078ec0ff */
[C---:B------:R-:W-:Y:S01]  /*7f90*/  FFMA R3, R133.reuse, R134, R3 ;  /* 0x0000008685037223 */ /* 0x040fe20000000003 */
[C---:B------:R-:W-:Y:S01]  /*7fa0*/  LOP3.LUT R134, R170.reuse, 0xffff0000, RZ, 0xc0, !PT ;  /* 0xffff0000aa867812 */ /* 0x040fe200078ec0ff */
[----:B------:R-:W-:Y:S01]  /*7fb0*/  FFMA R4, R133, R135, R4 ;  /* 0x0000008785047223 */ /* 0x000fe20000000004 */
[----:B------:R-:W-:Y:S01]  /*7fc0*/  SHF.L.U32 R135, R170, 0x10, RZ ;  /* 0x00000010aa877819 */ /* 0x000fe200000006ff */
[----:B------:R-:W-:Y:S01]  /*7fd0*/  FMUL R5, R130, R27 ;  /* 0x0000001b82057220 */ /* 0x000fe20000400000 */
[----:B------:R-:W-:Y:S01]  /*7fe0*/  ISETP.NE.AND P0, PT, R192, R203, PT ;  /* 0x000000cbc000720c */ /* 0x000fe20003f05270 */
[C---:B------:R-:W-:Y:S01]  /*7ff0*/  FMUL R6, R130.reuse, R28 ;  /* 0x0000001c82067220 */ /* 0x040fe20000400000 */
[----:B------:R-:W-:Y:S01]  /*8000*/  F2FP.BF16.F32.PACK_AB R204, R3, R0 ;  /* 0x0000000003cc723e */ /* 0x000fe200000010ff */
[----:B------:R-:W-:Y:S01]  /*8010*/  FMUL R7, R130, R29 ;  /* 0x0000001d82077220 */ /* 0x000fe20000400000 */
[----:B------:R-:W-:Y:S01]  /*8020*/  ISETP.NE.AND P1, PT, R192, RZ, PT ;  /* 0x000000ffc000720c */ /* 0x000fe20003f25270 */
[----:B------:R-:W-:Y:S01]  /*8030*/  FFMA R5, R133, R132, R5 ;  /* 0x0000008485057223 */ /* 0x000fe20000000005 */
[----:B------:R-:W-:Y:S01]  /*8040*/  SHF.L.U32 R132, R171, 0x10, RZ ;  /* 0x00000010ab847819 */ /* 0x000fe200000006ff */
[----:B------:R-:W-:Y:S01]  /*8050*/  FFMA R6, R133, R135, R6 ;  /* 0x0000008785067223 */ /* 0x000fe20000000006 */
[----:B------:R-:W-:Y:S01]  /*8060*/  SHF.L.U32 R135, R165, 0x10, RZ ;  /* 0x00000010a5877819 */ /* 0x000fe200000006ff */
[----:B------:R-:W-:Y:S01]  /*8070*/  FFMA R7, R133, R134, R7 ;  /* 0x0000008685077223 */ /* 0x000fe20000000007 */
[----:B------:R-:W-:Y:S01]  /*8080*/  LOP3.LUT R134, R171, 0xffff0000, RZ, 0xc0, !PT ;  /* 0xffff0000ab867812 */ /* 0x000fe200078ec0ff */
[C---:B------:R-:W-:Y:S01]  /*8090*/  FMUL R8, R130.reuse, R30 ;  /* 0x0000001e82087220 */ /* 0x040fe20000400000 */
[----:B------:R-:W-:Y:S01]  /*80a0*/  F2FP.BF16.F32.PACK_AB R205, R5, R4 ;  /* 0x0000000405cd723e */ /* 0x000fe200000010ff */
[----:B------:R-:W-:Y:S01]  /*80b0*/  FMUL R9, R130, R31 ;  /* 0x0000001f82097220 */ /* 0x000fe20000400000 */
[----:B------:R-:W-:Y:S01]  /*80c0*/  F2FP.BF16.F32.PACK_AB R206, R7, R6 ;  /* 0x0000000607ce723e */ /* 0x000fe200000010ff */
[C---:B------:R-:W-:Y:S01]  /*80d0*/  FFMA R8, R133.reuse, R132, R8 ;  /* 0x0000008485087223 */ /* 0x040fe20000000008 */
[C---:B------:R-:W-:Y:S01]  /*80e0*/  SHF.L.U32 R132, R164.reuse, 0x10, RZ ;  /* 0x00000010a4847819 */ /* 0x040fe200000006ff */
[----:B------:R-:W-:Y:S01]  /*80f0*/  FFMA R9, R133, R134, R9 ;  /* 0x0000008685097223 */ /* 0x000fe20000000009 */
[----:B------:R-:W-:Y:S01]  /*8100*/  LOP3.LUT R134, R164, 0xffff0000, RZ, 0xc0, !PT ;  /* 0xffff0000a4867812 */ /* 0x000fe200078ec0ff */
[C---:B------:R-:W-:Y:S01]  /*8110*/  FMUL R10, R130.reuse, R32 ;  /* 0x00000020820a7220 */ /* 0x040fe20000400000 */
[C---:B------:R-:W-:Y:S01]  /*8120*/  FMUL R11, R130.reuse, R33 ;  /* 0x00000021820b7220 */ /* 0x040fe20000400000 */
        /* <DEDUP_REMOVED lines=10> */
[----:B------:R-:W-:Y:S01]  /*81d0*/  FFMA R12, R133, R135, R12 ;  /* 0x00000087850c7223 */ /* 0x000fe2000000000c */
[----:B------:R-:W-:Y:S01]  /*81e0*/  SHF.L.U32 R135, R167, 0x10, RZ ;  /* 0x00000010a7877819 */ /* 0x000fe200000006ff */
[----:B------:R-:W-:Y:S01]  /*81f0*/  FFMA R13, R133, R136, R13 ;  /* 0x00000088850d7223 */ /* 0x000fe2000000000d */
[----:B------:R-:W-:Y:S01]  /*8200*/  LOP3.LUT R136, R167, 0xffff0000, RZ, 0xc0, !PT ;  /* 0xffff0000a7887812 */ /* 0x000fe200078ec0ff */
[----:B------:R-:W-:Y:S01]  /*8210*/  FFMA R14, R133, R132, R14 ;  /* 0x00000084850e7223 */ /* 0x000fe2000000000e */
[----:B------:R-:W-:Y:S01]  /*8220*/  SHF.L.U32 R132, R160, 0x10, RZ ;  /* 0x00000010a0847819 */ /* 0x000fe200000006ff */
[----:B------:R-:W-:Y:S01]  /*8230*/  FMUL R16, R130, R38 ;  /* 0x0000002682107220 */ /* 0x000fe20000400000 */
[----:B------:R-:W-:Y:S01]  /*8240*/  F2FP.BF16.F32.PACK_AB R209, R13, R12 ;  /* 0x0000000c0dd1723e */ /* 0x000fe200000010ff */
[----:B------:R-:W-:Y:S01]  /*8250*/  FFMA R15, R133, R134, R15 ;  /* 0x00000086850f7223 */ /* 0x000fe2000000000f */
[----:B------:R-:W-:Y:S01]  /*8260*/  LOP3.LUT R134, R160, 0xffff0000, RZ, 0xc0, !PT ;  /* 0xffff0000a0867812 */ /* 0x000fe200078ec0ff */
[C---:B------:R-:W-:Y:S01]  /*8270*/  FMUL R17, R130.reuse, R39 ;  /* 0x0000002782117220 */ /* 0x040fe20000400000 */
[C---:B------:R-:W-:Y:S01]  /*8280*/  FMUL R18, R130.reuse, R40 ;  /* 0x0000002882127220 */ /* 0x040fe20000400000 */
[----:B------:R-:W-:Y:S01]  /*8290*/  FMUL R19, R130, R41 ;  /* 0x0000002982137220 */ /* 0x000fe20000400000 */
[----:B------:R-:W-:Y:S01]  /*82a0*/  F2FP.BF16.F32.PACK_AB R210, R15, R14 ;  /* 0x0000000e0fd2723e */ /* 0x000fe200000010ff */
[C---:B------:R-:W-:Y:S01]  /*82b0*/  FFMA R16, R133.reuse, R135, R16 ;  /* 0x0000008785107223 */ /* 0x040fe20000000010 */
[----:B------:R-:W-:Y:S01]  /*82c0*/  SHF.L.U32 R135, R162, 0x10, RZ ;  /* 0x00000010a2877819 */ /* 0x000fe200000006ff */
[----:B------:R-:W-:Y:S01]  /*82d0*/  FFMA R17, R133, R136, R17 ;  /* 0x0000008885117223 */ /* 0x000fe20000000011 */
[----:B------:R-:W-:Y:S01]  /*82e0*/  LOP3.LUT R136, R159, 0xffff0000, RZ, 0xc0, !PT ;  /* 0xffff00009f887812 */ /* 0x000fe200078ec0ff */
[----:B------:R-:W-:Y:S01]  /*82f0*/  FFMA R18, R133, R132, R18 ;  /* 0x0000008485127223 */ /* 0x000fe20000000012 */
[----:B------:R-:W-:Y:S01]  /*8300*/  SHF.L.U32 R132, R161, 0x10, RZ ;  /* 0x00000010a1847819 */ /* 0x000fe200000006ff */
[----:B------:R-:W-:Y:S01]  /*8310*/  FFMA R19, R133, R134, R19 ;  /* 0x0000008685137223 */ /* 0x000fe20000000013 */
[----:B------:R-:W-:Y:S01]  /*8320*/  LOP3.LUT R134, R161, 0xffff0000, RZ, 0xc0, !PT ;  /* 0xffff0000a1867812 */ /* 0x000fe200078ec0ff */
[C---:B------:R-:W-:Y:S01]  /*8330*/  FMUL R20, R130.reuse, R42 ;  /* 0x0000002a82147220 */ /* 0x040fe20000400000 */
[----:B------:R-:W-:Y:S01]  /*8340*/  F2FP.BF16.F32.PACK_AB R211, R17, R16 ;  /* 0x0000001011d3723e */ /* 0x000fe200000010ff */
[C---:B------:R-:W-:Y:S01]  /*8350*/  FMUL R21, R130.reuse, R43 ;  /* 0x0000002b82157220 */ /* 0x040fe20000400000 */
[----:B------:R-:W-:Y:S01]  /*8360*/  FMUL R22, R130, R44 ;  /* 0x0000002c82167220 */ /* 0x000fe20000400000 */
[C---:B------:R-:W-:Y:S01]  /*8370*/  FFMA R20, R133.reuse, R132, R20 ;  /* 0x0000008485147223 */ /* 0x040fe20000000014 */
[----:B------:R-:W-:Y:S01]  /*8380*/  LOP3.LUT R132, R162, 0xffff0000, RZ, 0xc0, !PT ;  /* 0xffff0000a2847812 */ /* 0x000fe200078ec0ff */
[----:B------:R-:W-:Y:S01]  /*8390*/  FFMA R21, R133, R134, R21 ;  /* 0x0000008685157223 */ /* 0x000fe20000000015 */
[----:B------:R-:W-:Y:S01]  /*83a0*/  LOP3.LUT R134, R163, 0xffff0000, RZ, 0xc0, !PT ;  /* 0xffff0000a3867812 */ /* 0x000fe200078ec0ff */
[----:B------:R-:W-:Y:S01]  /*83b0*/  FFMA R22, R133, R135, R22 ;  /* 0x0000008785167223 */ /* 0x000fe20000000016 */
[----:B------:R-:W-:Y:S01]  /*83c0*/  SHF.L.U32 R135, R163, 0x10, RZ ;  /* 0x00000010a3877819 */ /* 0x000fe200000006ff */
[C---:B------:R-:W-:Y:S01]  /*83d0*/  FMUL R23, R130.reuse, R45 ;  /* 0x0000002d82177220 */ /* 0x040fe20000400000 */
[C---:B------:R-:W-:Y:S01]  /*83e0*/  FMUL R88, R130.reuse, R46 ;  /* 0x0000002e82587220 */ /* 0x040fe20000400000 */
[C---:B------:R-:W-:Y:S01]  /*83f0*/  FMUL R89, R130.reuse, R47 ;  /* 0x0000002f82597220 */ /* 0x040fe20000400000 */
[----:B------:R-:W-:Y:S01]  /*8400*/  FMUL R90, R130, R48 ;  /* 0x00000030825a7220 */ /* 0x000fe20000400000 */
[C---:B------:R-:W-:Y:S01]  /*8410*/  FFMA R23, R133.reuse, R132, R23 ;  /* 0x0000008485177223 */ /* 0x040fe20000000017 */
[C---:B------:R-:W-:Y:S01]  /*8420*/  SHF.L.U32 R132, R156.reuse, 0x10, RZ ;  /* 0x000000109c847819 */ /* 0x040fe200000006ff */
[----:B------:R-:W-:Y:S01]  /*8430*/  FFMA R88, R133, R135, R88 ;  /* 0x0000008785587223 */ /* 0x000fe20000000058 */
[----:B------:R-:W-:Y:S01]  /*8440*/  SHF.L.U32 R135, R159, 0x10, RZ ;  /* 0x000000109f877819 */ /* 0x000fe200000006ff */
[C---:B------:R-:W-:Y:S01]  /*8450*/  FFMA R89, R133.reuse, R134, R89 ;  /* 0x0000008685597223 */ /* 0x040fe20000000059 */
[----:B------:R-:W-:Y:S01]  /*8460*/  LOP3.LUT R134, R156, 0xffff0000, RZ, 0xc0, !PT ;  /* 0xffff00009c867812 */ /* 0x000fe200078ec0ff */
[C---:B------:R-:W-:Y:S01]  /*8470*/  FMUL R91, R130.reuse, R49 ;  /* 0x00000031825b7220 */ /* 0x040fe20000400000 */
[----:B------:R-:W-:Y:S01]  /*8480*/  FFMA R90, R133, R132, R90 ;  /* 0x00000084855a7223 */ /* 0x000fe2000000005a */
[----:B------:R-:W-:Y:S01]  /*8490*/  SHF.L.U32 R132, R157, 0x10, RZ ;  /* 0x000000109d847819 */ /* 0x000fe200000006ff */
[C---:B------:R-:W-:Y:S01]  /*84a0*/  FMUL R92, R130.reuse, R50 ;  /* 0x00000032825c7220 */ /* 0x040fe20000400000 */
[----:B------:R-:W-:Y:S01]  /*84b0*/  FFMA R91, R133, R134, R91 ;  /* 0x00000086855b7223 */ /* 0x000fe2000000005b */
[----:B------:R-:W-:Y:S01]  /*84c0*/  LOP3.LUT R134, R157, 0xffff0000, RZ, 0xc0, !PT ;  /* 0xffff00009d867812 */ /* 0x000fe200078ec0ff */
[----:B------:R-:W-:Y:S01]  /*84d0*/  FMUL R93, R130, R51 ;  /* 0x00000033825d7220 */ /* 0x000fe20000400000 */
[----:B------:R1:W-:Y:S01]  /*84e0*/  @!P0 STS.128 [R191], R204 ;  /* 0x000000ccbf008388 */ /* 0x0003e20000000c00 */
[C---:B------:R-:W-:Y:S01]  /*84f0*/  FFMA R92, R133.reuse, R132, R92 ;  /* 0x00000084855c7223 */ /* 0x040fe2000000005c */
[----:B------:R-:W-:Y:S01]  /*8500*/  SHF.L.U32 R132, R158, 0x10, RZ ;  /* 0x000000109e847819 */ /* 0x000fe200000006ff */
[----:B------:R-:W-:Y:S01]  /*8510*/  FMUL R94, R130, R52 ;  /* 0x00000034825e7220 */ /* 0x000fe20000400000 */
[C---:B------:R-:W-:Y:S01]  /*8520*/  FFMA R93, R133.reuse, R134, R93 ;  /* 0x00000086855d7223 */ /* 0x040fe2000000005d */
[----:B------:R-:W-:Y:S01]  /*8530*/  LOP3.LUT R134, R158, 0xffff0000, RZ, 0xc0, !PT ;  /* 0xffff00009e867812 */ /* 0x000fe200078ec0ff */
[----:B------:R-:W-:Y:S01]  /*8540*/  FMUL R95, R130, R53 ;  /* 0x00000035825f7220 */ /* 0x000fe20000400000 */
[C---:B------:R-:W-:Y:S01]  /*8550*/  FFMA R94, R133.reuse, R132, R94 ;  /* 0x00000084855e7223 */ /* 0x040fe2000000005e */
[----:B------:R-:W-:Y:S01]  /*8560*/  SHF.L.U32 R132, R152, 0x10, RZ ;  /* 0x0000001098847819 */ /* 0x000fe200000006ff */
[C---:B------:R-:W-:Y:S01]  /*8570*/  FMUL R96, R130.reuse, R54 ;  /* 0x0000003682607220 */ /* 0x040fe20000400000 */
[C---:B------:R-:W-:Y:S01]  /*8580*/  FMUL R97, R130.reuse, R55 ;  /* 0x0000003782617220 */ /* 0x040fe20000400000 */
[----:B------:R3:W-:Y:S01]  /*8590*/  @!P0 STS.128 [R199+0x10], R208 ;  /* 0x000010d0c7008388 */ /* 0x0007e20000000c00 */
[----:B------:R-:W-:Y:S01]  /*85a0*/  FMUL R98, R130, R56 ;  /* 0x0000003882627220 */ /* 0x000fe20000400000 */
[C---:B------:R-:W-:Y:S01]  /*85b0*/  FFMA R95, R133.reuse, R134, R95 ;  /* 0x00000086855f7223 */ /* 0x040fe2000000005f */
[----:B------:R-:W-:Y:S01]  /*85c0*/  LOP3.LUT R134, R154, 0xffff0000, RZ, 0xc0, !PT ;  /* 0xffff00009a867812 */ /* 0x000fe200078ec0ff */
[----:B------:R-:W-:Y:S01]  /*85d0*/  FFMA R96, R133, R135, R96 ;  /* 0x0000008785607223 */ /* 0x000fe20000000060 */
[----:B------:R-:W-:Y:S01]  /*85e0*/  SHF.L.U32 R135, R153, 0x10, RZ ;  /* 0x0000001099877819 */ /* 0x000fe200000006ff */
[----:B------:R-:W-:Y:S01]  /*85f0*/  FFMA R97, R133, R136, R97 ;  /* 0x0000008885617223 */ /* 0x000fe20000000061 */
[----:B------:R-:W-:Y:S01]  /*8600*/  LOP3.LUT R136, R145, 0xffff0000, RZ, 0xc0, !PT ;  /* 0xffff000091887812 */ /* 0x000fe200078ec0ff */
[C---:B------:R-:W-:Y:S01]  /*8610*/  FFMA R98, R133.reuse, R132, R98 ;  /* 0x0000008485627223 */ /* 0x040fe20000000062 */
[----:B------:R-:W-:Y:S01]  /*8620*/  LOP3.LUT R132, R152, 0xffff0000, RZ, 0xc0, !PT ;  /* 0xffff000098847812 */ /* 0x000fe200078ec0ff */
[C---:B------:R-:W-:Y:S01]  /*8630*/  FMUL R99, R130.reuse, R57 ;  /* 0x0000003982637220 */ /* 0x040fe20000400000 */
[C---:B------:R-:W-:Y:S01]  /*8640*/  FMUL R100, R130.reuse, R58 ;  /* 0x0000003a82647220 */ /* 0x040fe20000400000 */
[C---:B------:R-:W-:Y:S01]  /*8650*/  FMUL R101, R130.reuse, R59 ;  /* 0x0000003b82657220 */ /* 0x040fe20000400000 */
[----:B------:R-:W-:Y:S01]  /*8660*/  FMUL R102, R130, R60 ;  /* 0x0000003c82667220 */ /* 0x000fe20000400000 */
[----:B------:R-:W-:Y:S01]  /*8670*/  FFMA R99, R133, R132, R99 ;  /* 0x0000008485637223 */ /* 0x000fe20000000063 */
[----:B------:R-:W-:Y:S01]  /*8680*/  LOP3.LUT R132, R153, 0xffff0000, RZ, 0xc0, !PT ;  /* 0xffff000099847812 */ /* 0x000fe200078ec0ff */
[----:B------:R-:W-:Y:S01]  /*8690*/  FFMA R100, R133, R135, R100 ;  /* 0x0000008785647223 */ /* 0x000fe20000000064 */
[----:B------:R-:W-:Y:S01]  /*86a0*/  SHF.L.U32 R135, R154, 0x10, RZ ;  /* 0x000000109a877819 */ /* 0x000fe200000006ff */
[C---:B------:R-:W-:Y:S01]  /*86b0*/  FMUL R103, R130.reuse, R61 ;  /* 0x0000003d82677220 */ /* 0x040fe20000400000 */
[C---:B------:R-:W-:Y:S01]  /*86c0*/  FMUL R104, R130.reuse, R62 ;  /* 0x0000003e82687220 */ /* 0x040fe20000400000 */
[----:B-1----:R-:W-:Y:S01]  /*86d0*/  F2FP.BF16.F32.PACK_AB R204, R19, R18 ;  /* 0x0000001213cc723e */ /* 0x002fe200000010ff */
[----:B------:R-:W-:Y:S01]  /*86e0*/  FFMA R101, R133, R132, R101 ;  /* 0x0000008485657223 */ /* 0x000fe20000000065 */
[----:B------:R-:W-:Y:S01]  /*86f0*/  SHF.L.U32 R132, R155, 0x10, RZ ;  /* 0x000000109b847819 */ /* 0x000fe200000006ff */
[----:B------:R-:W-:Y:S01]  /*8700*/  FFMA R102, R133, R135, R102 ;  /* 0x0000008785667223 */ /* 0x000fe20000000066 */
[----:B------:R-:W-:Y:S01]  /*8710*/  F2FP.BF16.F32.PACK_AB R205, R21, R20 ;  /* 0x0000001415cd723e */ /* 0x000fe200000010ff */
[----:B------:R-:W-:Y:S01]  /*8720*/  FFMA R103, R133, R134, R103 ;  /* 0x0000008685677223 */ /* 0x000fe20000000067 */
[----:B------:R-:W-:Y:S01]  /*8730*/  LOP3.LUT R134, R155, 0xffff0000, RZ, 0xc0, !PT ;  /* 0xffff00009b867812 */ /* 0x000fe200078ec0ff */
[----:B------:R-:W-:Y:S01]  /*8740*/  FMUL R105, R130, R63 ;  /* 0x0000003f82697220 */ /* 0x000fe20000400000 */
[----:B------:R-:W-:Y:S01]  /*8750*/  F2FP.BF16.F32.PACK_AB R206, R23, R22 ;  /* 0x0000001617ce723e */ /* 0x000fe200000010ff */
[----:B------:R-:W-:Y:S01]  /*8760*/  FFMA R104, R133, R132, R104 ;  /* 0x0000008485687223 */ /* 0x000fe20000000068 */
[----:B------:R-:W-:Y:S01]  /*8770*/  F2FP.BF16.F32.PACK_AB R207, R89, R88 ;  /* 0x0000005859cf723e */ /* 0x000fe200000010ff */
[----:B------:R-:W-:Y:S01]  /*8780*/  FFMA R105, R133, R134, R105 ;  /* 0x0000008685697223 */ /* 0x000fe20000000069 */
[----:B------:R-:W-:Y:S01]  /*8790*/  SHF.L.U32 R132, R148, 0x10, RZ ;  /* 0x0000001094847819 */ /* 0x000fe200000006ff */
[----:B------:R-:W-:Y:S01]  /*87a0*/  FMUL R106, R130, R64 ;  /* 0x00000040826a7220 */ /* 0x000fe20000400000 */
[----:B------:R-:W-:Y:S01]  /*87b0*/  LOP3.LUT R134, R148, 0xffff0000, RZ, 0xc0, !PT ;  /* 0xffff000094867812 */ /* 0x000fe200078ec0ff */
[----:B------:R1:W-:Y:S01]  /*87c0*/  @!P0 STS.128 [R197+0x20], R204 ;  /* 0x000020ccc5008388 */ /* 0x0003e20000000c00 */
[----:B------:R-:W-:Y:S01]  /*87d0*/  SHF.L.U32 R135, R149, 0x10, RZ ;  /* 0x0000001095877819 */ /* 0x000fe200000006ff */
[C---:B------:R-:W-:Y:S01]  /*87e0*/  FMUL R107, R130.reuse, R65 ;  /* 0x00000041826b7220 */ /* 0x040fe20000400000 */
[----:B---3--:R-:W-:Y:S01]  /*87f0*/  F2FP.BF16.F32.PACK_AB R208, R91, R90 ;  /* 0x0000005a5bd0723e */ /* 0x008fe200000010ff */
[C---:B------:R-:W-:Y:S01]  /*8800*/  FMUL R108, R130.reuse, R66 ;  /* 0x00000042826c7220 */ /* 0x040fe20000400000 */
[----:B------:R-:W-:Y:S01]  /*8810*/  F2FP.BF16.F32.PACK_AB R209, R93, R92 ;  /* 0x0000005c5dd1723e */ /* 0x000fe200000010ff */
[----:B------:R-:W-:Y:S01]  /*8820*/  FFMA R106, R133, R132, R106 ;  /* 0x00000084856a7223 */ /* 0x000fe2000000006a */
[----:B------:R-:W-:Y:S01]  /*8830*/  F2FP.BF16.F32.PACK_AB R210, R95, R94 ;  /* 0x0000005e5fd2723e */ /* 0x000fe200000010ff */
[----:B------:R-:W-:Y:S01]  /*8840*/  FFMA R107, R133, R134, R107 ;  /* 0x00000086856b7223 */ /* 0x000fe2000000006b */
[----:B------:R-:W-:Y:S01]  /*8850*/  F2FP.BF16.F32.PACK_AB R211, R97, R96 ;  /* 0x0000006061d3723e */ /* 0x000fe200000010ff */
[----:B------:R-:W-:Y:S01]  /*8860*/  FFMA R108, R133, R135, R108 ;  /* 0x00000087856c7223 */ /* 0x000fe2000000006c */
[----:B------:R-:W-:Y:S01]  /*8870*/  LOP3.LUT R132, R149, 0xffff0000, RZ, 0xc0, !PT ;  /* 0xffff000095847812 */ /* 0x000fe200078ec0ff */
[----:B------:R-:W-:Y:S01]  /*8880*/  FMUL R109, R130, R67 ;  /* 0x00000043826d7220 */ /* 0x000fe20000400000 */
[C---:B------:R-:W-:Y:S01]  /*8890*/  SHF.L.U32 R135, R150.reuse, 0x10, RZ ;  /* 0x0000001096877819 */ /* 0x040fe200000006ff */
[----:B------:R3:W-:Y:S01]  /*88a0*/  @!P0 STS.128 [R196+0x10], R208 ;  /* 0x000010d0c4008388 */ /* 0x0007e20000000c00 */
[----:B------:R-:W-:Y:S01]  /*88b0*/  LOP3.LUT R134, R150, 0xffff0000, RZ, 0xc0, !PT ;  /* 0xffff000096867812 */ /* 0x000fe200078ec0ff */
[C---:B------:R-:W-:Y:S01]  /*88c0*/  FMUL R110, R130.reuse, R68 ;  /* 0x00000044826e7220 */ /* 0x040fe20000400000 */
[C---:B------:R-:W-:Y:S01]  /*88d0*/  FMUL R111, R130.reuse, R69 ;  /* 0x00000045826f7220 */ /* 0x040fe20000400000 */
[----:B------:R-:W-:Y:S01]  /*88e0*/  FFMA R109, R133, R132, R109 ;  /* 0x00000084856d7223 */ /* 0x000fe2000000006d */
[----:B------:R-:W-:Y:S01]  /*88f0*/  SHF.L.U32 R132, R151, 0x10, RZ ;  /* 0x0000001097847819 */ /* 0x000fe200000006ff */
[----:B------:R-:W-:Y:S01]  /*8900*/  FFMA R110, R133, R135, R110 ;  /* 0x00000087856e7223 */ /* 0x000fe2000000006e */
[----:B------:R-:W-:Y:S01]  /*8910*/  SHF.L.U32 R135, R141, 0x10, RZ ;  /* 0x000000108d877819 */ /* 0x000fe200000006ff */
[----:B------:R-:W-:Y:S01]  /*8920*/  FFMA R111, R133, R134, R111 ;  /* 0x00000086856f7223 */ /* 0x000fe2000000006f */
[----:B------:R-:W-:Y:S01]  /*8930*/  LOP3.LUT R134, R151, 0xffff0000, RZ, 0xc0, !PT ;  /* 0xffff000097867812 */ /* 0x000fe200078ec0ff */
[C---:B------:R-:W-:Y:S01]  /*8940*/  FMUL R112, R130.reuse, R70 ;  /* 0x0000004682707220 */ /* 0x040fe20000400000 */
[C---:B------:R-:W-:Y:S01]  /*8950*/  FMUL R113, R130.reuse, R71 ;  /* 0x0000004782717220 */ /* 0x040fe20000400000 */
[C---:B------:R-:W-:Y:S01]  /*8960*/  FMUL R114, R130.reuse, R72 ;  /* 0x0000004882727220 */ /* 0x040fe20000400000 */
[----:B------:R-:W-:Y:S01]  /*8970*/  FMUL R115, R130, R73 ;  /* 0x0000004982737220 */ /* 0x000fe20000400000 */
[C---:B------:R-:W-:Y:S01]  /*8980*/  FFMA R112, R133.reuse, R132, R112 ;  /* 0x0000008485707223 */ /* 0x040fe20000000070 */
[C---:B------:R-:W-:Y:S01]  /*8990*/  SHF.L.U32 R132, R140.reuse, 0x10, RZ ;  /* 0x000000108c847819 */ /* 0x040fe200000006ff */
[----:B------:R-:W-:Y:S01]  /*89a0*/  FFMA R113, R133, R134, R113 ;  /* 0x0000008685717223 */ /* 0x000fe20000000071 */
[----:B------:R-:W-:Y:S01]  /*89b0*/  LOP3.LUT R134, R140, 0xffff0000, RZ, 0xc0, !PT ;  /* 0xffff00008c867812 */ /* 0x000fe200078ec0ff */
[----:B------:R-:W-:Y:S01]  /*89c0*/  FMUL R116, R130, R74 ;  /* 0x0000004a82747220 */ /* 0x000fe20000400000 */
[----:B-1----:R-:W-:Y:S01]  /*89d0*/  F2FP.BF16.F32.PACK_AB R204, R99, R98 ;  /* 0x0000006263cc723e */ /* 0x002fe200000010ff */
[----:B------:R-:W-:Y:S01]  /*89e0*/  FFMA R114, R133, R132, R114 ;  /* 0x0000008485727223 */ /* 0x000fe20000000072 */
[----:B------:R-:W-:Y:S01]  /*89f0*/  LOP3.LUT R132, R141, 0xffff0000, RZ, 0xc0, !PT ;  /* 0xffff00008d847812 */ /* 0x000fe200078ec0ff */
[C---:B------:R-:W-:Y:S01]  /*8a00*/  FFMA R115, R133.reuse, R134, R115 ;  /* 0x0000008685737223 */ /* 0x040fe20000000073 */
[C---:B------:R-:W-:Y:S01]  /*8a10*/  LOP3.LUT R134, R142.reuse, 0xffff0000, RZ, 0xc0, !PT ;  /* 0xffff00008e867812 */ /* 0x040fe200078ec0ff */
[----:B------:R-:W-:Y:S01]  /*8a20*/  FFMA R116, R133, R135, R116 ;  /* 0x0000008785747223 */ /* 0x000fe20000000074 */
[----:B------:R-:W-:Y:S01]  /*8a30*/  SHF.L.U32 R135, R142, 0x10, RZ ;  /* 0x000000108e877819 */ /* 0x000fe200000006ff */
[C---:B------:R-:W-:Y:S01]  /*8a40*/  FMUL R117, R130.reuse, R75 ;  /* 0x0000004b82757220 */ /* 0x040fe20000400000 */
[----:B------:R-:W-:Y:S01]  /*8a50*/  F2FP.BF16.F32.PACK_AB R205, R101, R100 ;  /* 0x0000006465cd723e */ /* 0x000fe200000010ff */
[C---:B------:R-:W-:Y:S01]  /*8a60*/  FMUL R118, R130.reuse, R76 ;  /* 0x0000004c82767220 */ /* 0x040fe20000400000 */
[----:B------:R-:W-:Y:S01]  /*8a70*/  F2FP.BF16.F32.PACK_AB R206, R103, R102 ;  /* 0x0000006667ce723e */ /* 0x000fe200000010ff */
[C---:B------:R-:W-:Y:S01]  /*8a80*/  FMUL R119, R130.reuse, R77 ;  /* 0x0000004d82777220 */ /* 0x040fe20000400000 */
[C---:B------:R-:W-:Y:S01]  /*8a90*/  FFMA R117, R133.reuse, R132, R117 ;  /* 0x0000008485757223 */ /* 0x040fe20000000075 */
[----:B------:R-:W-:Y:S01]  /*8aa0*/  FFMA R118, R133, R135, R118 ;  /* 0x0000008785767223 */ /* 0x000fe20000000076 */
[----:B------:R-:W-:Y:S01]  /*8ab0*/  SHF.L.U32 R132, R143, 0x10, RZ ;  /* 0x000000108f847819 */ /* 0x000fe200000006ff */
[----:B------:R-:W-:Y:S01]  /*8ac0*/  FFMA R119, R133, R134, R119 ;  /* 0x0000008685777223 */ /* 0x000fe20000000077 */
[----:B------:R-:W-:Y:S01]  /*8ad0*/  F2FP.BF16.F32.PACK_AB R207, R105, R104 ;  /* 0x0000006869cf723e */ /* 0x000fe200000010ff */
[C---:B------:R-:W-:Y:S01]  /*8ae0*/  FMUL R120, R130.reuse, R78 ;  /* 0x0000004e82787220 */ /* 0x040fe20000400000 */
[----:B------:R-:W-:Y:S01]  /*8af0*/  LOP3.LUT R134, R143, 0xffff0000, RZ, 0xc0, !PT ;  /* 0xffff00008f867812 */ /* 0x000fe200078ec0ff */
[----:B------:R-:W-:Y:S01]  /*8b00*/  FMUL R121, R130, R79 ;  /* 0x0000004f82797220 */ /* 0x000fe20000400000 */
[----:B---3--:R-:W-:Y:S01]  /*8b10*/  F2FP.BF16.F32.PACK_AB R208, R107, R106 ;  /* 0x0000006a6bd0723e */ /* 0x008fe200000010ff */
[----:B------:R1:W-:Y:S01]  /*8b20*/  @!P0 STS.128 [R191+0x1000], R204 ;  /* 0x001000ccbf008388 */ /* 0x0003e20000000c00 */
[C---:B------:R-:W-:Y:S01]  /*8b30*/  FFMA R120, R133.reuse, R132, R120 ;  /* 0x0000008485787223 */ /* 0x040fe20000000078 */
[----:B------:R-:W-:Y:S01]  /*8b40*/  FFMA R121, R133, R134, R121 ;  /* 0x0000008685797223 */ /* 0x000fe20000000079 */
[----:B------:R-:W-:Y:S01]  /*8b50*/  SHF.L.U32 R132, R144, 0x10, RZ ;  /* 0x0000001090847819 */ /* 0x000fe200000006ff */
[----:B------:R-:W-:Y:S01]  /*8b60*/  FMUL R122, R130, R80 ;  /* 0x00000050827a7220 */ /* 0x000fe20000400000 */
[----:B------:R-:W-:Y:S01]  /*8b70*/  LOP3.LUT R134, R144, 0xffff0000, RZ, 0xc0, !PT ;  /* 0xffff000090867812 */ /* 0x000fe200078ec0ff */
[C---:B------:R-:W-:Y:S01]  /*8b80*/  FMUL R123, R130.reuse, R81 ;  /* 0x00000051827b7220 */ /* 0x040fe20000400000 */
[----:B------:R-:W-:Y:S01]  /*8b90*/  SHF.L.U32 R135, R145, 0x10, RZ ;  /* 0x0000001091877819 */ /* 0x000fe200000006ff */
[C---:B------:R-:W-:Y:S01]  /*8ba0*/  FMUL R124, R130.reuse, R82 ;  /* 0x00000052827c7220 */ /* 0x040fe20000400000 */
[----:B------:R-:W-:Y:S01]  /*8bb0*/  F2FP.BF16.F32.PACK_AB R209, R109, R108 ;  /* 0x0000006c6dd1723e */ /* 0x000fe200000010ff */
[----:B------:R-:W-:Y:S01]  /*8bc0*/  FMUL R125, R130, R83 ;  /* 0x00000053827d7220 */ /* 0x000fe20000400000 */
[----:B------:R-:W-:Y:S01]  /*8bd0*/  F2FP.BF16.F32.PACK_AB R210, R111, R110 ;  /* 0x0000006e6fd2723e */ /* 0x000fe200000010ff */
[----:B------:R-:W-:Y:S01]  /*8be0*/  FFMA R122, R133, R132, R122 ;  /* 0x00000084857a7223 */ /* 0x000fe2000000007a */
[----:B------:R-:W-:Y:S01]  /*8bf0*/  F2FP.BF16.F32.PACK_AB R211, R113, R112 ;  /* 0x0000007071d3723e */ /* 0x000fe200000010ff */
[C---:B------:R-:W-:Y:S01]  /*8c00*/  FFMA R123, R133.reuse, R134, R123 ;  /* 0x00000086857b7223 */ /* 0x040fe2000000007b */
[----:B------:R-:W-:Y:S01]  /*8c10*/  SHF.L.U32 R132, R146, 0x10, RZ ;  /* 0x0000001092847819 */ /* 0x000fe200000006ff */
[C---:B------:R-:W-:Y:S01]  /*8c20*/  FFMA R124, R133.reuse, R135, R124 ;  /* 0x00000087857c7223 */ /* 0x040fe2000000007c */
[----:B------:R-:W-:Y:S01]  /*8c30*/  FMUL R126, R130, R84 ;  /* 0x00000054827e7220 */ /* 0x000fe20000400000 */
[----:B------:R1:W-:Y:S01]  /*8c40*/  @!P0 STS.128 [R199+0x1010], R208 ;  /* 0x001010d0c7008388 */ /* 0x0003e20000000c00 */
[----:B------:R-:W-:Y:S01]  /*8c50*/  LOP3.LUT R134, R146, 0xffff0000, RZ, 0xc0, !PT ;  /* 0xffff000092867812 */ /* 0x000fe200078ec0ff */
[----:B------:R-:W-:Y:S01]  /*8c60*/  FFMA R125, R133, R136, R125 ;  /* 0x00000088857d7223 */ /* 0x000fe2000000007d */
[C---:B------:R-:W-:Y:S01]  /*8c70*/  FMUL R127, R130.reuse, R85 ;  /* 0x00000055827f7220 */ /* 0x040fe20000400000 */
[C---:B------:R-:W-:Y:S01]  /*8c80*/  SHF.L.U32 R135, R147.reuse, 0x10, RZ ;  /* 0x0000001093877819 */ /* 0x040fe200000006ff */
[C---:B------:R-:W-:Y:S01]  /*8c90*/  FMUL R128, R130.reuse, R86 ;  /* 0x0000005682807220 */ /* 0x040fe20000400000 */
[----:B------:R-:W-:Y:S01]  /*8ca0*/  LOP3.LUT R136, R147, 0xffff0000, RZ, 0xc0, !PT ;  /* 0xffff000093887812 */ /* 0x000fe200078ec0ff */
[----:B------:R-:W-:Y:S01]  /*8cb0*/  FMUL R129, R130, R87 ;  /* 0x0000005782817220 */ /* 0x000fe20000400000 */
[----:B------:R-:W-:Y:S01]  /*8cc0*/  F2FP.BF16.F32.PACK_AB R212, R115, R114 ;  /* 0x0000007273d4723e */ /* 0x000fe200000010ff */
[----:B------:R-:W-:Y:S01]  /*8cd0*/  FFMA R126, R133, R132, R126 ;  /* 0x00000084857e7223 */ /* 0x000fe2000000007e */
[----:B------:R-:W-:Y:S01]  /*8ce0*/  F2FP.BF16.F32.PACK_AB R213, R117, R116 ;  /* 0x0000007475d5723e */ /* 0x000fe200000010ff */
[----:B------:R-:W-:Y:S01]  /*8cf0*/  FFMA R127, R133, R134, R127 ;  /* 0x00000086857f7223 */ /* 0x000fe2000000007f */
[----:B------:R-:W-:Y:S01]  /*8d00*/  F2FP.BF16.F32.PACK_AB R214, R119, R118 ;  /* 0x0000007677d6723e */ /* 0x000fe200000010ff */
[----:B------:R-:W-:Y:S01]  /*8d10*/  FFMA R128, R133, R135, R128 ;  /* 0x0000008785807223 */ /* 0x000fe20000000080 */
[----:B------:R-:W-:Y:S01]  /*8d20*/  F2FP.BF16.F32.PACK_AB R215, R121, R120 ;  /* 0x0000007879d7723e */ /* 0x000fe200000010ff */
[----:B------:R-:W-:Y:S01]  /*8d30*/  FFMA R129, R133, R136, R129 ;  /* 0x0000008885817223 */ /* 0x000fe20000000081 */
[----:B------:R-:W-:Y:S02]  /*8d40*/  F2FP.BF16.F32.PACK_AB R216, R123, R122 ;  /* 0x0000007a7bd8723e */ /* 0x000fe400000010ff */
[----:B------:R-:W-:Y:S01]  /*8d50*/  F2FP.BF16.F32.PACK_AB R217, R125, R124 ;  /* 0x0000007c7dd9723e */ /* 0x000fe200000010ff */
[----:B------:R1:W-:Y:S01]  /*8d60*/  @!P0 STS.128 [R197+0x1020], R212 ;  /* 0x001020d4c5008388 */ /* 0x0003e20000000c00 */
[----:B------:R-:W-:Y:S02]  /*8d70*/  F2FP.BF16.F32.PACK_AB R218, R127, R126 ;  /* 0x0000007e7fda723e */ /* 0x000fe400000010ff */
[----:B------:R-:W-:Y:S05]  /*8d80*/  F2FP.BF16.F32.PACK_AB R219, R129, R128 ;  /* 0x0000008081db723e */ /* 0x000fea00000010ff */
[----:B------:R1:W-:Y:S01]  /*8d90*/  @!P0 STS.128 [R196+0x1010], R216 ;  /* 0x001010d8c4008388 */ /* 0x0003e20000000c00 */
[----:B------:R-:W-:Y:S01]  /*8da0*/  @!PT LDS RZ, [RZ] ;  /* 0x00000000fffff984 */ /* 0x000fe20000000800 */
[----:B------:R-:W-:Y:S01]  /*8db0*/  @!PT LDS RZ, [RZ] ;  /* 0x00000000fffff984 */ /* 0x000fe20000000800 */
[----:B------:R-:W-:Y:S01]  /*8dc0*/  @!PT LDS RZ, [RZ] ;  /* 0x00000000fffff984 */ /* 0x000fe20000000800 */
[----:B------:R-:W-:Y:S01]  /*8dd0*/  @!PT LDS RZ, [RZ] ;  /* 0x00000000fffff984 */ /* 0x000fe20000000800 */
[----:B------:R3:W-:Y:S07]  /*8de0*/  MEMBAR.ALL.CTA ;  /* 0x0000000000007992 */ /* 0x0007ee0000008000 */
[----:B---3--:R-:W3:Y:S01]  /*8df0*/  FENCE.VIEW.ASYNC.S ;  /* 0x00000000000073c6 */ /* 0x008ee20000000000 */
[----:B------:R-:W-:Y:S05]  /*8e00*/  WARPSYNC.ALL ;  /* 0x0000000000007948 */ /* 0x000fea0003800000 */
[----:B------:R-:W-:Y:S01]  /*8e10*/  BSSY.RECONVERGENT B0, `(.L_x_118) ;  /* 0x0000012000007945 */ /* 0x000fe20003800200 */
[----:B---3--:R-:W-:Y:S06]  /*8e20*/  BAR.SYNC.DEFER_BLOCKING 0x1, 0x80 ;  /* 0x0042000000007b1d */ /* 0x008fec0000010000 */
[----:B------:R-:W-:Y:S05]  /*8e30*/  @P1 BRA `(.L_x_119) ;  /* 0x00000000003c1947 */ /* 0x000fea0003800000 */
[----:B------:R-:W-:Y:S01]  /*8e40*/  UIADD3 UR4, UPT, UPT, UR44, 0x200, URZ ;  /* 0x000002002c047890 */ /* 0x000fe2000fffe0ff */
[----:B------:R-:W-:Y:S01]  /*8e50*/  R2UR UR49, R202 ;  /* 0x00000000ca3172ca */ /* 0x000fe200000e0000 */
[----:B------:R-:W-:Y:S01]  /*8e60*/  UMOV UR51, UR36 ;  /* 0x0000002400337c82 */ /* 0x000fe20008000000 */
[----:B------:R-:W-:Y:S01]  /*8e70*/  UIADD3 UR8, UPT, UPT, UR44, 0x1200, URZ ;  /* 0x000012002c087890 */ /* 0x000fe2000fffe0ff */
[----:B------:R-:W-:Y:S02]  /*8e80*/  UMOV UR10, UR50 ;  /* 0x00000032000a7c82 */ /* 0x000fe40008000000 */
[----:B------:R-:W-:Y:S01]  /*8e90*/  IMAD.U32 R184, RZ, RZ, UR4 ;  /* 0x00000004ffb87e24 */ /* 0x000fe2000f8e00ff */
[----:B------:R-:W-:Y:S01]  /*8ea0*/  UIADD3 UR4, UP0, UPT, UR54, 0xa80, URZ ;  /* 0x00000a8036047890 */ /* 0x000fe2000ff1e0ff */
[----:B------:R-:W-:Y:S03]  /*8eb0*/  UMOV UR11, UR36 ;  /* 0x00000024000b7c82 */ /* 0x000fe60008000000 */
[----:B------:R-:W-:Y:S01]  /*8ec0*/  R2UR UR48, R184 ;  /* 0x00000000b83072ca */ /* 0x000fe200000e0000 */
[----:B------:R-:W-:Y:S02]  /*8ed0*/  UIADD3.X UR5, UPT, UPT, URZ, UR55, URZ, UP0, !UPT ;  /* 0x00000037ff057290 */ /* 0x000fe400087fe4ff */
[----:B------:R-:W-:Y:S10]  /*8ee0*/  UIADD3 UR9, UPT, UPT, UR49, 0x80, URZ ;  /* 0x0000008031097890 */ /* 0x000ff4000fffe0ff */
[----:B------:R3:W-:Y:S01]  /*8ef0*/  UTMASTG.3D [UR48], [UR4] ;  /* 0x00000030040073b5 */ /* 0x0007e20008010000 */
[----:B------:R3:W-:Y:S01]  /*8f00*/  UTMASTG.3D [UR8], [UR4] ;  /* 0x00000008040073b5 */ /* 0x0007e20008010000 */
[----:B------:R0:W-:Y:S01]  /*8f10*/  UTMACMDFLUSH ;  /* 0x00000000000079b7 */ /* 0x0001e20000000000 */
[----:B---3--:R-:W-:Y:S04]  /*8f20*/  DEPBAR.LE SB0, 0x1 ;  /* 0x000080400000791a */ /* 0x008fe80000000000 */
.L_x_119:
[----:B------:R-:W-:Y:S05]  /*8f30*/  BSYNC.RECONVERGENT B0 ;  /* 0x0000000000007941 */ /* 0x000fea0003800200 */
.L_x_118:
[----:B------:R-:W-:Y:S01]  /*8f40*/  BAR.SYNC.DEFER_BLOCKING 0x1, 0x80 ;  /* 0x0042000000007b1d */ /* 0x000fe20000010000 */
[----:B------:R-:W-:Y:S01]  /*8f50*/  ISETP.NE.AND P1, PT, R195, RZ, PT ;  /* 0x000000ffc300720c */ /* 0x000fe20003f25270 */
[----:B------:R-:W-:Y:S01]  /*8f60*/  UISETP.NE.AND UP0, UPT, UR53, URZ, UPT ;  /* 0x000000ff3500728c */ /* 0x000fe2000bf05270 */
[----:B------:R-:W-:Y:S11]  /*8f70*/  LEA R3, R138, UR44, 0x3 ;  /* 0x0000002c8a037c11 */ /* 0x000ff6000f8e18ff */
[----:B------:R-:W-:Y:S01]  /*8f80*/  @P1 SHF.L.U32 R6, RZ, 0x1f, RZ ;  /* 0x0000001fff061819 */ /* 0x000fe200000006ff */
[----:B------:R-:W-:Y:S06]  /*8f90*/  BRA.U !UP0, `(.L_x_120) ;  /* 0x0000000108247547 */ /* 0x000fec000b800000 */
[----:B------:R-:W3:Y:S01]  /*8fa0*/  S2R R0, SR_CgaCtaId ;  /* 0x0000000000007919 */ /* 0x000ee20000008800 */
[----:B------:R-:W-:Y:S01]  /*8fb0*/  IMAD.U32 R4, RZ, RZ, UR47 ;  /* 0x0000002fff047e24 */ /* 0x000fe2000f8e00ff */
[----:B------:R-:W-:Y:S04]  /*8fc0*/  UIADD3 UR4, UPT, UPT, UR47, 0x1, URZ ;  /* 0x000000012f047890 */ /* 0x000fe8000fffe0ff */
[----:B------:R-:W-:Y:S01]  /*8fd0*/  @P1 LEA R4, R4, UR44, 0x3 ;  /* 0x0000002c04041c11 */ /* 0x000fe2000f8e18ff */
[----:B------:R-:W-:Y:S04]  /*8fe0*/  UISETP.NE.AND UP0, UPT, UR4, 0x4, UPT ;  /* 0x000000040400788c */ /* 0x000fe8000bf05270 */
[----:B------:R-:W-:Y:S01]  /*8ff0*/  @P1 VIADD R5, R4, 0x90 ;  /* 0x0000009004051836 */ /* 0x000fe20000000000 */
[----:B------:R-:W-:Y:S04]  /*9000*/  USEL UR47, UR4, URZ, UP0 ;  /* 0x000000ff042f7287 */ /* 0x000fe80008000000 */
[----:B---3--:R-:W-:Y:S04]  /*9010*/  @P1 PRMT R0, R0, 0x654, R5 ;  /* 0x0000065400001816 */ /* 0x008fe80000000005 */
[----:B------:R3:W-:Y:S04]  /*9020*/  @P1 SYNCS.ARRIVE.TRANS64.RED.A1T0 RZ, [R0+URZ], RZ ;  /* 0x000000ff00ff19a7 */ /* 0x0007e800081004ff */
.L_x_120:
[----:B------:R-:W4:Y:S01]  /*9030*/  @P1 SYNCS.PHASECHK.TRANS64.TRYWAIT P0, [R3+URZ+0x70], R6 ;  /* 0x00007006030015a7 */ /* 0x000f2200080011ff */
[----:B------:R-:W-:Y:S01]  /*9040*/  BSSY B1, `(.L_x_121) ;  /* 0x0000019000017945 */ /* 0x000fe20003800000 */
[----:B----4-:R-:W-:Y:S03]  /*9050*/  @P1 SEL R137, RZ, 0x1, !P0 ;  /* 0x00000001ff891807 */ /* 0x010fe60004000000 */
[----:B------:R-:W-:Y:S05]  /*9060*/  @!P1 BRA `(.L_x_122) ;  /* 0x0000000000589947 */ /* 0x000fea0003800000 */
[----:B------:R-:W-:Y:S01]  /*9070*/  ISETP.NE.AND P1, PT, R139, RZ, PT ;  /* 0x000000ff8b00720c */ /* 0x000fe20003f25270 */
[----:B------:R-:W-:Y:S01]  /*9080*/  BSSY B0, `(.L_x_123) ;  /* 0x000000a000007945 */ /* 0x000fe20003800000 */
[----:B------:R-:W-:Y:S11]  /*9090*/  ISETP.NE.AND P0, PT, R137, RZ, PT ;  /* 0x000000ff8900720c */ /* 0x000ff60003f05270 */
[----:B------:R-:W-:Y:S04]  /*90a0*/  @P1 IMAD R9, R138, 0x2000, R191 ;  /* 0x000020008a091824 */ /* 0x000fe800078e02bf */
[----:B------:R-:W-:Y:S01]  /*90b0*/  @P1 IMAD.IADD R7, R200, 0x1, R9 ;  /* 0x00000001c8071824 */ /* 0x000fe200078e0209 */
[----:B------:R-:W-:Y:S03]  /*90c0*/  @P1 IADD3 R5, PT, PT, R198, R9, RZ ;  /* 0x00000009c6051210 */ /* 0x000fe60007ffe0ff */
[----:B------:R-:W-:Y:S01]  /*90d0*/  @P1 IMAD.IADD R4, R190, 0x1, R7 ;  /* 0x00000001be041824 */ /* 0x000fe200078e0207 */
[----:B------:R-:W-:Y:S06]  /*90e0*/  @P0 BRA `(.L_x_124) ;  /* 0x00000000000c0947 */ /* 0x000fec0003800000 */
[----:B---3--:R-:W-:Y:S04]  /*90f0*/  SHF.L.U32 R0, RZ, 0x1f, RZ ;  /* 0x0000001fff007819 */ /* 0x008fe800000006ff */
[----:B------:R-:W3:Y:S02]  /*9100*/  SYNCS.PHASECHK.TRANS64.TRYWAIT P0, [R3+URZ+0x70], R0 ;  /* 0x00007000030075a7 */ /* 0x000ee400080011ff */
[----:B---3--:R-:W-:Y:S05]  /*9110*/  @!P0 BRA `(.L_x_125) ;  /* 0x000000a800888947 */ /* 0x008fea0003800000 */
.L_x_124:
[----:B------:R-:W-:Y:S05]  /*9120*/  BSYNC B0 ;  /* 0x0000000000007941 */ /* 0x000fea0003800000 */
.L_x_123:
[----:B------:R-:W-:Y:S02]  /*9130*/  ISETP.NE.AND P0, PT, R139, RZ, PT ;  /* 0x000000ff8b00720c */ /* 0x000fe40003f05270 */
[----:B------:R-:W-:Y:S11]  /*9140*/  IADD3 R138, PT, PT, R138, 0x1, RZ ;  /* 0x000000018a8a7810 */ /* 0x000ff60007ffe0ff */
[----:B------:R4:W1:Y:S04]  /*9150*/  @P0 LDS.128 R160, [R5+0x20] ;  /* 0x0000200005a00984 */ /* 0x0008680000000c00 */
[----:B------:R4:W1:Y:S04]  /*9160*/  @P0 LDS.128 R140, [R5+0x1020] ;  /* 0x00102000058c0984 */ /* 0x0008680000000c00 */
[----:B------:R4:W1:Y:S04]  /*9170*/  @P0 LDS.128 R168, [R9] ;  /* 0x0000000009a80984 */ /* 0x0008680000000c00 */
[----:B------:R4:W1:Y:S04]  /*9180*/  @P0 LDS.128 R152, [R9+0x1000] ;  /* 0x0010000009980984 */ /* 0x0008680000000c00 */
[----:B------:R4:W1:Y:S04]  /*9190*/  @P0 LDS.128 R164, [R7+0x10] ;  /* 0x0000100007a40984 */ /* 0x0008680000000c00 */
[----:B------:R4:W1:Y:S04]  /*91a0*/  @P0 LDS.128 R148, [R7+0x1010] ;  /* 0x0010100007940984 */ /* 0x0008680000000c00 */
[----:B------:R4:W1:Y:S04]  /*91b0*/  @P0 LDS.128 R156, [R4+0x10] ;  /* 0x00001000049c0984 */ /* 0x0008680000000c00 */
[----:B------:R4:W1:Y:S02]  /*91c0*/  @P0 LDS.128 R144, [R4+0x1010] ;  /* 0x0010100004900984 */ /* 0x0008640000000c00 */
.L_x_122:
[----:B------:R-:W-:Y:S05]  /*91d0*/  BSYNC B1 ;  /* 0x0000000000017941 */ /* 0x000fea0003800000 */
.L_x_121:
[----:B------:R-:W-:Y:S05]  /*91e0*/  VIADD R201, R201, 0x400000 ;  /* 0x00400000c9c97836 */ /* 0x000fea0000000000 */
[----:B---3--:R-:W-:Y:S04]  /*91f0*/  SHF.R.U32.HI R0, RZ, 0x15, R201 ;  /* 0x00000015ff007819 */ /* 0x008fe800000116c9 */
[----:B------:R-:W-:Y:S04]  /*9200*/  LOP3.LUT R17, R0, 0x3, RZ, 0xc0, !PT ;  /* 0x0000000300117812 */ /* 0x000fe800078ec0ff */
[----:B------:R-:W-:Y:S11]  /*9210*/  ISETP.NE.AND P0, PT, R192, R17, PT ;  /* 0x00000011c000720c */ /* 0x000ff60003f05270 */
[----:B------:R-:W-:Y:S02]  /*9220*/  @!UPT UIADD3 URZ, UPT, UPT, URZ, URZ, URZ ;  /* 0x000000fffffff290 */ /* 0x000fe4000fffe0ff */
[----:B------:R-:W-:Y:S05]  /*9230*/  @P0 BRA `(.L_x_126) ;  /* 0x0000000000bc0947 */ /* 0x000fea0003800000 */
        /* <DEDUP_REMOVED lines=8> */
[----:B------:R-:W3:Y:S01]  /*92c0*/  LDCU.64 UR6, c[0x4][0x78] ;  /* 0x01000f00ff0677ac */ /* 0x000ee20008000a00 */
[----:B------:R-:W1:Y:S01]  /*92d0*/  LDC.64 R14, c[0x4][R15] ;  /* 0x010000000f0e7b82 */ /* 0x000e620000000a00 */
[----:B------:R-:W5:Y:S01]  /*92e0*/  LDCU.64 UR4, c[0x4][0x10] ;  /* 0x01000200ff0477ac */ /* 0x000f620008000a00 */
[----:B----4-:R-:W-:Y:S01]  /*92f0*/  MOV R5, UR9 ;  /* 0x0000000900057c02 */ /* 0x010fe20008000f00 */
[----:B------:R-:W-:Y:S01]  /*9300*/  IMAD.U32 R4, RZ, RZ, UR8 ;  /* 0x00000008ff047e24 */ /* 0x000fe2000f8e00ff */
[----:B---3--:R-:W-:Y:S01]  /*9310*/  MOV R7, UR7 ;  /* 0x0000000700077c02 */ /* 0x008fe20008000f00 */
[----:B------:R-:W-:Y:S01]  /*9320*/  IMAD.U32 R6, RZ, RZ, UR6 ;  /* 0x00000006ff067e24 */ /* 0x000fe2000f8e00ff */
[----:B-----5:R-:W-:Y:S01]  /*9330*/  MOV R11, UR5 ;  /* 0x00000005000b7c02 */ /* 0x020fe20008000f00 */
[----:B------:R-:W-:Y:S02]  /*9340*/  IMAD.U32 R10, RZ, RZ, UR4 ;  /* 0x00000004ff0a7e24 */ /* 0x000fe4000f8e00ff */
[----:B------:R-:W-:Y:S07]  /*9350*/  LEPC R20, `(.L_x_127) ;  /* 0x000000001014794e */ /* 0x000fee0000000000 */
[----:B-12---:R-:W-:Y:S05]  /*9360*/  CALL.ABS.NOINC R14 ;  /* 0x000000000e007343 */ /* 0x006fea0003c00000 */
.L_x_127:
[----:B------:R-:W-:Y:S05]  /*9370*/  WARPSYNC.ALL ;  /* 0x0000000000007948 */ /* 0x000fea0003800000 */
[C---:B------:R-:W-:Y:S01]  /*9380*/  R2UR UR4, R201.reuse ;  /* 0x00000000c90472ca */ /* 0x040fe200000e0000 */
[----:B------:R-:W-:Y:S05]  /*9390*/  VIADD R0, R201, 0x80 ;  /* 0x00000080c9007836 */ /* 0x000fea0000000000 */
[----:B------:R-:W-:Y:S04]  /*93a0*/  SHF.R.U32.HI R0, RZ, 0x15, R0 ;  /* 0x00000015ff007819 */ /* 0x000fe80000011600 */
[----:B------:R-:W-:Y:S03]  /*93b0*/  LOP3.LUT P0, RZ, R0, 0x3, R181, 0x48, !PT ;  /* 0x0000000300ff7812 */ /* 0x000fe600078048b5 */
[----:B------:R-:W3:Y:S10]  /*93c0*/  LDTM.x32 R24, tmem[UR4] ;  /* 0x00000004001879ee */ /* 0x000ef400082c0000 */
[----:B---3--:R-:W-:Y:S05]  /*93d0*/  @!P0 BRA `(.L_x_128) ;  /* 0x0000000000408947 */ /* 0x008fea0003800000 */
        /* <DEDUP_REMOVED lines=16> */
.L_x_128:
[----:B------:R-:W-:Y:S05]  /*94e0*/  WARPSYNC.ALL ;  /* 0x0000000000007948 */ /* 0x000fea0003800000 */
[----:B------:R-:W-:Y:S11]  /*94f0*/  R2UR UR4, R201 ;  /* 0x00000000c90472ca */ /* 0x000ff600000e0000 */
[----:B------:R-:W-:Y:S02]  /*9500*/  @!UPT UIADD3 URZ, UPT, UPT, URZ, URZ, URZ ;  /* 0x000000fffffff290 */ /* 0x000fe4000fffe0ff */
[----:B------:R-:W3:Y:S02]  /*9510*/  LDTM.x32 R56, tmem[UR4+0x80] ;  /* 0x00008004003879ee */ /* 0x000ee400082c0000 */
[----:B---3--:R-:W-:Y:S01]  /*9520*/  NOP ;  /* 0x0000000000007918 */ /* 0x008fe20000000000 */
.L_x_126:
[----:B-1----:R-:W-:Y:S01]  /*9530*/  SHF.L.U32 R18, R168, 0x10, RZ ;  /* 0x00000010a8127819 */ /* 0x002fe200000006ff */
[----:B------:R-:W-:Y:S01]  /*9540*/  FMUL R0, R130, R24 ;  /* 0x0000001882007220 */ /* 0x000fe20000400000 */
[C---:B------:R-:W-:Y:S01]  /*9550*/  SHF.L.U32 R19, R169.reuse, 0x10, RZ ;  /* 0x00000010a9137819 */ /* 0x040fe200000006ff */
[----:B------:R-:W-:Y:S05]  /*9560*/  WARPSYNC.ALL ;  /* 0x0000000000007948 */ /* 0x000fea0003800000 */
[----:B------:R-:W-:Y:S01]  /*9570*/  LOP3.LUT R20, R169, 0xffff0000, RZ, 0xc0, !PT ;  /* 0xffff0000a9147812 */ /* 0x000fe200078ec0ff */
[----:B------:R-:W1:Y:S01]  /*9580*/  S2UR UR5, SR_CgaCtaId ;  /* 0x00000000000579c3 */ /* 0x000e620000008800 */
[----:B------:R-:W-:Y:S01]  /*9590*/  ISETP.NE.AND P1, PT, R192, R17, PT ;  /* 0x00000011c000720c */ /* 0x000fe20003f25270 */
[----:B------:R-:W-:Y:S01]  /*95a0*/  FFMA R0, R133, R18, R0 ;  /* 0x0000001285007223 */ /* 0x000fe20000000000 */
[----:B------:R-:W-:Y:S01]  /*95b0*/  LOP3.LUT R18, R168, 0xffff0000, RZ, 0xc0, !PT ;  /* 0xffff0000a8127812 */ /* 0x000fe200078ec0ff */
[----:B------:R-:W-:Y:S01]  /*95c0*/  FMUL R3, R130, R25 ;  /* 0x0000001982037220 */ /* 0x000fe20000400000 */
[----:B------:R-:W-:Y:S01]  /*95d0*/  LOP3.LUT R16, R164, 0xffff0000, RZ, 0xc0, !PT ;  /* 0xffff0000a4107812 */ /* 0x000fe200078ec0ff */
[C---:B----4-:R-:W-:Y:S01]  /*95e0*/  FMUL R4, R130.reuse, R26 ;  /* 0x0000001a82047220 */ /* 0x050fe20000400000 */
[----:B------:R-:W-:Y:S01]  /*95f0*/  SHF.L.U32 R15, R165, 0x10, RZ ;  /* 0x00000010a50f7819 */ /* 0x000fe200000006ff */
[----:B------:R-:W-:Y:S01]  /*9600*/  FMUL R5, R130, R27 ;  /* 0x0000001b82057220 */ /* 0x000fe20000400000 */
[----:B------:R-:W-:Y:S01]  /*9610*/  SHF.L.U32 R17, R166, 0x10, RZ ;  /* 0x00000010a6117819 */ /* 0x000fe200000006ff */
[C---:B------:R-:W-:Y:S01]  /*9620*/  FFMA R3, R133.reuse, R18, R3 ;  /* 0x0000001285037223 */ /* 0x040fe20000000003 */
[----:B------:R-:W-:Y:S01]  /*9630*/  SHF.L.U32 R18, R170, 0x10, RZ ;  /* 0x00000010aa127819 */ /* 0x000fe200000006ff */
[C---:B------:R-:W-:Y:S01]  /*9640*/  FFMA R4, R133.reuse, R19, R4 ;  /* 0x0000001385047223 */ /* 0x040fe20000000004 */
[----:B------:R-:W-:Y:S01]  /*9650*/  SHF.L.U32 R19, R164, 0x10, RZ ;  /* 0x00000010a4137819 */ /* 0x000fe200000006ff */
[----:B------:R-:W-:Y:S01]  /*9660*/  FFMA R5, R133, R20, R5 ;  /* 0x0000001485057223 */ /* 0x000fe20000000005 */
[----:B------:R-:W-:Y:S01]  /*9670*/  LOP3.LUT R20, R170, 0xffff0000, RZ, 0xc0, !PT ;  /* 0xffff0000aa147812 */ /* 0x000fe200078ec0ff */
[C---:B------:R-:W-:Y:S01]  /*9680*/  FMUL R6, R130.reuse, R28 ;  /* 0x0000001c82067220 */ /* 0x040fe20000400000 */
[----:B------:R-:W-:Y:S01]  /*9690*/  F2FP.BF16.F32.PACK_AB R88, R3, R0 ;  /* 0x000000000358723e */ /* 0x000fe200000010ff */
[C---:B------:R-:W-:Y:S01]  /*96a0*/  FMUL R7, R130.reuse, R29 ;  /* 0x0000001d82077220 */ /* 0x040fe20000400000 */
[----:B------:R-:W-:Y:S01]  /*96b0*/  F2FP.BF16.F32.PACK_AB R89, R5, R4 ;  /* 0x000000040559723e */ /* 0x000fe200000010ff */
[----:B------:R-:W-:Y:S01]  /*96c0*/  FFMA R6, R133, R18, R6 ;  /* 0x0000001285067223 */ /* 0x000fe20000000006 */
[----:B------:R-:W-:Y:S01]  /*96d0*/  SHF.L.U32 R18, R171, 0x10, RZ ;  /* 0x00000010ab127819 */ /* 0x000fe200000006ff */
[----:B------:R-:W-:Y:S01]  /*96e0*/  FFMA R7, R133, R20, R7 ;  /* 0x0000001485077223 */ /* 0x000fe20000000007 */
[----:B------:R-:W-:Y:S01]  /*96f0*/  LOP3.LUT R20, R171, 0xffff0000, RZ, 0xc0, !PT ;  /* 0xffff0000ab147812 */ /* 0x000fe200078ec0ff */
[C---:B------:R-:W-:Y:S01]  /*9700*/  FMUL R8, R130.reuse, R30 ;  /* 0x0000001e82087220 */ /* 0x040fe20000400000 */
[----:B------:R-:W-:Y:S01]  /*9710*/  ISETP.NE.AND P2, PT, R195, RZ, PT ;  /* 0x000000ffc300720c */ /* 0x000fe20003f45270 */
[----:B------:R-:W-:Y:S01]  /*9720*/  FMUL R9, R130, R31 ;  /* 0x0000001f82097220 */ /* 0x000fe20000400000 */
[----:B------:R-:W-:Y:S01]  /*9730*/  F2FP.BF16.F32.PACK_AB R90, R7, R6 ;  /* 0x00000006075a723e */ /* 0x000fe200000010ff */
[----:B------:R-:W-:Y:S01]  /*9740*/  UIADD3 UR4, UPT, UPT, UR44, 0xe8, URZ ;  /* 0x000000e82c047890 */ /* 0x000fe2000fffe0ff */
[----:B------:R-:W-:Y:S01]  /*9750*/  ISETP.NE.AND P0, PT, R192, RZ, PT ;  /* 0x000000ffc000720c */ /* 0x000fe20003f05270 */
[----:B------:R-:W-:Y:S01]  /*9760*/  FFMA R8, R133, R18, R8 ;  /* 0x0000001285087223 */ /* 0x000fe20000000008 */
[----:B------:R-:W-:Y:S01]  /*9770*/  LOP3.LUT R18, R165, 0xffff0000, RZ, 0xc0, !PT ;  /* 0xffff0000a5127812 */ /* 0x000fe200078ec0ff */
[----:B------:R-:W-:Y:S01]  /*9780*/  FFMA R9, R133, R20, R9 ;  /* 0x0000001485097223 */ /* 0x000fe20000000009 */
[----:B------:R-:W-:Y:S01]  /*9790*/  LOP3.LUT R20, R167, 0xffff0000, RZ, 0xc0, !PT ;  /* 0xffff0000a7147812 */ /* 0x000fe200078ec0ff */
[----:B-1----:R-:W-:Y:S01]  /*97a0*/  UPRMT UR4, UR5, 0x654, UR4 ;  /* 0x0000065405047896 */ /* 0x002fe20008000004 */
[----:B------:R-:W-:Y:S01]  /*97b0*/  NOP ;  /* 0x0000000000007918 */ /* 0x000fe20000000000 */
[C---:B------:R-:W-:Y:S01]  /*97c0*/  FMUL R10, R130.reuse, R32 ;  /* 0x00000020820a7220 */ /* 0x040fe20000400000 */
[----:B------:R-:W-:Y:S01]  /*97d0*/  F2FP.BF16.F32.PACK_AB R91, R9, R8 ;  /* 0x00000008095b723e */ /* 0x000fe200000010ff */
[C---:B------:R-:W-:Y:S01]  /*97e0*/  FMUL R11, R130.reuse, R33 ;  /* 0x00000021820b7220 */ /* 0x040fe20000400000 */
[C---:B------:R-:W-:Y:S01]  /*97f0*/  FMUL R12, R130.reuse, R34 ;  /* 0x00000022820c7220 */ /* 0x040fe20000400000 */
[----:B------:R-:W-:Y:S01]  /*9800*/  FMUL R13, R130, R35 ;  /* 0x00000023820d7220 */ /* 0x000fe20000400000 */
[----:B------:R-:W-:Y:S01]  /*9810*/  FFMA R10, R133, R19, R10 ;  /* 0x00000013850a7223 */ /* 0x000fe2000000000a */
[----:B------:R-:W-:Y:S01]  /*9820*/  SHF.L.U32 R19, R167, 0x10, RZ ;  /* 0x00000010a7137819 */ /* 0x000fe200000006ff */
[----:B------:R-:W-:Y:S01]  /*9830*/  SYNCS.ARRIVE.TRANS64.RED.A1T0 RZ, [UR4], RZ ;  /* 0x000000ffffff79a7 */ /* 0x000fe20008100404 */
[----:B------:R1:W-:Y:S01]  /*9840*/  @!P1 STS.128 [R191+0x2000], R88 ;  /* 0x00200058bf009388 */ /* 0x0003e20000000c00 */
[C---:B------:R-:W-:Y:S01]  /*9850*/  FFMA R11, R133.reuse, R16, R11 ;  /* 0x00000010850b7223 */ /* 0x040fe2000000000b */
[C---:B------:R-:W-:Y:S01]  /*9860*/  FFMA R12, R133.reuse, R15, R12 ;  /* 0x0000000f850c7223 */ /* 0x040fe2000000000c */
[----:B------:R-:W-:Y:S01]  /*9870*/  FFMA R13, R133, R18, R13 ;  /* 0x00000012850d7223 */ /* 0x000fe2000000000d */
[----:B------:R-:W-:Y:S01]  /*9880*/  LOP3.LUT R18, R166, 0xffff0000, RZ, 0xc0, !PT ;  /* 0xffff0000a6127812 */ /* 0x000fe200078ec0ff */
[C---:B------:R-:W-:Y:S01]  /*9890*/  FMUL R14, R130.reuse, R36 ;  /* 0x00000024820e7220 */ /* 0x040fe20000400000 */
[----:B------:R-:W-:Y:S01]  /*98a0*/  F2FP.BF16.F32.PACK_AB R92, R11, R10 ;  /* 0x0000000a0b5c723e */ /* 0x000fe200000010ff */
[----:B------:R-:W-:Y:S01]  /*98b0*/  FMUL R15, R130, R37 ;  /* 0x00000025820f7220 */ /* 0x000fe20000400000 */
[----:B------:R-:W-:Y:S01]  /*98c0*/  SHF.L.U32 R11, R160, 0x10, RZ ;  /* 0x00000010a00b7819 */ /* 0x000fe200000006ff */
[----:B------:R-:W-:Y:S01]  /*98d0*/  FFMA R14, R133, R17, R14 ;  /* 0x00000011850e7223 */ /* 0x000fe2000000000e */
[----:B------:R-:W-:Y:S01]  /*98e0*/  F2FP.BF16.F32.PACK_AB R93, R13, R12 ;  /* 0x0000000c0d5d723e */ /* 0x000fe200000010ff */
[----:B------:R-:W-:Y:S01]  /*98f0*/  FMUL R16, R130, R38 ;  /* 0x0000002682107220 */ /* 0x000fe20000400000 */
[----:B------:R-:W-:Y:S01]  /*9900*/  LOP3.LUT R12, R160, 0xffff0000, RZ, 0xc0, !PT ;  /* 0xffff0000a00c7812 */ /* 0x000fe200078ec0ff */
[----:B------:R-:W-:Y:S01]  /*9910*/  FMUL R17, R130, R39 ;  /* 0x0000002782117220 */ /* 0x000fe20000400000 */
[----:B------:R-:W-:Y:S01]  /*9920*/  SHF.L.U32 R13, R161, 0x10, RZ ;  /* 0x00000010a10d7819 */ /* 0x000fe200000006ff */
[C---:B------:R-:W-:Y:S01]  /*9930*/  FFMA R15, R133.reuse, R18, R15 ;  /* 0x00000012850f7223 */ /* 0x040fe2000000000f */
[----:B------:R-:W-:Y:S01]  /*9940*/  LOP3.LUT R18, R158, 0xffff0000, RZ, 0xc0, !PT ;  /* 0xffff00009e127812 */ /* 0x000fe200078ec0ff */
[C---:B------:R-:W-:Y:S01]  /*9950*/  FFMA R16, R133.reuse, R19, R16 ;  /* 0x0000001385107223 */ /* 0x040fe20000000010 */
[C---:B------:R-:W-:Y:S01]  /*9960*/  FMUL R8, R130.reuse, R40 ;  /* 0x0000002882087220 */ /* 0x040fe20000400000 */
[----:B------:R-:W-:Y:S01]  /*9970*/  FFMA R17, R133, R20, R17 ;  /* 0x0000001485117223 */ /* 0x000fe20000000011 */
[----:B------:R-:W-:Y:S01]  /*9980*/  F2FP.BF16.F32.PACK_AB R94, R15, R14 ;  /* 0x0000000e0f5e723e */ /* 0x000fe200000010ff */
[C---:B------:R-:W-:Y:S01]  /*9990*/  FMUL R9, R130.reuse, R41 ;  /* 0x0000002982097220 */ /* 0x040fe20000400000 */
[----:B------:R-:W-:Y:S01]  /*99a0*/  LOP3.LUT R14, R161, 0xffff0000, RZ, 0xc0, !PT ;  /* 0xffff0000a10e7812 */ /* 0x000fe200078ec0ff */
[----:B------:R-:W-:Y:S01]  /*99b0*/  FFMA R8, R133, R11, R8 ;  /* 0x0000000b85087223 */ /* 0x000fe20000000008 */
[----:B------:R-:W-:Y:S01]  /*99c0*/  F2FP.BF16.F32.PACK_AB R95, R17, R16 ;  /* 0x00000010115f723e */ /* 0x000fe200000010ff */
[----:B------:R-:W-:Y:S01]  /*99d0*/  FMUL R10, R130, R42 ;  /* 0x0000002a820a7220 */ /* 0x000fe20000400000 */
[----:B------:R-:W-:Y:S01]  /*99e0*/  SHF.L.U32 R15, R162, 0x10, RZ ;  /* 0x00000010a20f7819 */ /* 0x000fe200000006ff */
[----:B------:R-:W-:Y:S01]  /*99f0*/  FMUL R11, R130, R43 ;  /* 0x0000002b820b7220 */ /* 0x000fe20000400000 */
[----:B------:R-:W-:Y:S01]  /*9a00*/  LOP3.LUT R16, R157, 0xffff0000, RZ, 0xc0, !PT ;  /* 0xffff00009d107812 */ /* 0x000fe200078ec0ff */
[----:B------:R-:W-:Y:S01]  /*9a10*/  FFMA R9, R133, R12, R9 ;  /* 0x0000000c85097223 */ /* 0x000fe20000000009 */
[----:B------:R-:W-:Y:S01]  /*9a20*/  SHF.L.U32 R17, R159, 0x10, RZ ;  /* 0x000000109f117819 */ /* 0x000fe200000006ff */
[----:B------:R-:W-:Y:S01]  /*9a30*/  FFMA R10, R133, R13, R10 ;  /* 0x0000000d850a7223 */ /* 0x000fe2000000000a */
[----:B------:R-:W-:Y:S01]  /*9a40*/  LOP3.LUT R20, R159, 0xffff0000, RZ, 0xc0, !PT ;  /* 0xffff00009f147812 */ /* 0x000fe200078ec0ff */
[----:B------:R-:W-:Y:S01]  /*9a50*/  FFMA R11, R133, R14, R11 ;  /* 0x0000000e850b7223 */ /* 0x000fe2000000000b */
[----:B------:R-:W-:Y:S01]  /*9a60*/  LOP3.LUT R14, R162, 0xffff0000, RZ, 0xc0, !PT ;  /* 0xffff0000a20e7812 */ /* 0x000fe200078ec0ff */
[C---:B------:R-:W-:Y:S01]  /*9a70*/  FMUL R12, R130.reuse, R44 ;  /* 0x0000002c820c7220 */ /* 0x040fe20000400000 */
[----:B-1----:R-:W-:Y:S01]  /*9a80*/  F2FP.BF16.F32.PACK_AB R88, R9, R8 ;  /* 0x000000080958723e */ /* 0x002fe200000010ff */
[----:B------:R1:W-:Y:S01]  /*9a90*/  @!P1 STS.128 [R199+0x2010], R92 ;  /* 0x0020105cc7009388 */ /* 0x0003e20000000c00 */
[----:B------:R-:W-:Y:S01]  /*9aa0*/  F2FP.BF16.F32.PACK_AB R89, R11, R10 ;  /* 0x0000000a0b59723e */ /* 0x000fe200000010ff */
[----:B------:R-:W-:Y:S01]  /*9ab0*/  FMUL R13, R130, R45 ;  /* 0x0000002d820d7220 */ /* 0x000fe20000400000 */
[----:B------:R-:W-:Y:S01]  /*9ac0*/  SHF.L.U32 R11, R163, 0x10, RZ ;  /* 0x00000010a30b7819 */ /* 0x000fe200000006ff */
[C---:B------:R-:W-:Y:S01]  /*9ad0*/  FFMA R12, R133.reuse, R15, R12 ;  /* 0x0000000f850c7223 */ /* 0x040fe2000000000c */
[----:B------:R-:W-:Y:S01]  /*9ae0*/  SHF.L.U32 R15, R156, 0x10, RZ ;  /* 0x000000109c0f7819 */ /* 0x000fe200000006ff */
[----:B------:R-:W-:Y:S01]  /*9af0*/  FFMA R13, R133, R14, R13 ;  /* 0x0000000e850d7223 */ /* 0x000fe2000000000d */
[----:B------:R-:W-:Y:S01]  /*9b00*/  LOP3.LUT R14, R163, 0xffff0000, RZ, 0xc0, !PT ;  /* 0xffff0000a30e7812 */ /* 0x000fe200078ec0ff */
[C---:B------:R-:W-:Y:S01]  /*9b10*/  FMUL R8, R130.reuse, R46 ;  /* 0x0000002e82087220 */ /* 0x040fe20000400000 */
[C---:B------:R-:W-:Y:S01]  /*9b20*/  FMUL R9, R130.reuse, R47 ;  /* 0x0000002f82097220 */ /* 0x040fe20000400000 */
[----:B------:R-:W-:Y:S01]  /*9b30*/  FMUL R10, R130, R48 ;  /* 0x00000030820a7220 */ /* 0x000fe20000400000 */
[----:B------:R-:W-:Y:S01]  /*9b40*/  F2FP.BF16.F32.PACK_AB R90, R13, R12 ;  /* 0x0000000c0d5a723e */ /* 0x000fe200000010ff */
[C---:B------:R-:W-:Y:S01]  /*9b50*/  FFMA R8, R133.reuse, R11, R8 ;  /* 0x0000000b85087223 */ /* 0x040fe20000000008 */
[C---:B------:R-:W-:Y:S01]  /*9b60*/  FFMA R9, R133.reuse, R14, R9 ;  /* 0x0000000e85097223 */ /* 0x040fe20000000009 */
[----:B------:R-:W-:Y:S01]  /*9b70*/  LOP3.LUT R14, R156, 0xffff0000, RZ, 0xc0, !PT ;  /* 0xffff00009c0e7812 */ /* 0x000fe200078ec0ff */
[----:B------:R-:W-:Y:S01]  /*9b80*/  FFMA R10, R133, R15, R10 ;  /* 0x0000000f850a7223 */ /* 0x000fe2000000000a */
[----:B------:R-:W-:Y:S01]  /*9b90*/  SHF.L.U32 R15, R157, 0x10, RZ ;  /* 0x000000109d0f7819 */ /* 0x000fe200000006ff */
[C---:B------:R-:W-:Y:S01]  /*9ba0*/  FMUL R11, R130.reuse, R49 ;  /* 0x00000031820b7220 */ /* 0x040fe20000400000 */
[----:B------:R-:W-:Y:S01]  /*9bb0*/  F2FP.BF16.F32.PACK_AB R91, R9, R8 ;  /* 0x00000008095b723e */ /* 0x000fe200000010ff */
[C---:B------:R-:W-:Y:S01]  /*9bc0*/  FMUL R12, R130.reuse, R50 ;  /* 0x00000032820c7220 */ /* 0x040fe20000400000 */
[C---:B------:R-:W-:Y:S01]  /*9bd0*/  FMUL R13, R130.reuse, R51 ;  /* 0x00000033820d7220 */ /* 0x040fe20000400000 */
[C---:B------:R-:W-:Y:S01]  /*9be0*/  FFMA R11, R133.reuse, R14, R11 ;  /* 0x0000000e850b7223 */ /* 0x040fe2000000000b */
[----:B------:R-:W-:Y:S01]  /*9bf0*/  FMUL R8, R130, R52 ;  /* 0x0000003482087220 */ /* 0x000fe20000400000 */
[C---:B------:R-:W-:Y:S01]  /*9c00*/  FFMA R12, R133.reuse, R15, R12 ;  /* 0x0000000f850c7223 */ /* 0x040fe2000000000c */
[C---:B------:R-:W-:Y:S01]  /*9c10*/  FFMA R13, R133.reuse, R16, R13 ;  /* 0x00000010850d7223 */ /* 0x040fe2000000000d */
[----:B------:R-:W-:Y:S01]  /*9c20*/  SHF.L.U32 R16, R158, 0x10, RZ ;  /* 0x000000109e107819 */ /* 0x000fe200000006ff */
[C---:B------:R-:W-:Y:S01]  /*9c30*/  FMUL R9, R130.reuse, R53 ;  /* 0x0000003582097220 */ /* 0x040fe20000400000 */
[C---:B------:R-:W-:Y:S01]  /*9c40*/  FMUL R14, R130.reuse, R54 ;  /* 0x00000036820e7220 */ /* 0x040fe20000400000 */
[----:B------:R-:W-:Y:S01]  /*9c50*/  FMUL R15, R130, R55 ;  /* 0x00000037820f7220 */ /* 0x000fe20000400000 */
[----:B------:R3:W-:Y:S01]  /*9c60*/  @!P1 STS.128 [R197+0x2020], R88 ;  /* 0x00202058c5009388 */ /* 0x0007e20000000c00 */
[----:B------:R-:W-:Y:S01]  /*9c70*/  FFMA R8, R133, R16, R8 ;  /* 0x0000001085087223 */ /* 0x000fe20000000008 */
[----:B-1----:R-:W-:Y:S01]  /*9c80*/  F2FP.BF16.F32.PACK_AB R93, R13, R12 ;  /* 0x0000000c0d5d723e */ /* 0x002fe200000010ff */
[C---:B------:R-:W-:Y:S01]  /*9c90*/  FFMA R9, R133.reuse, R18, R9 ;  /* 0x0000001285097223 */ /* 0x040fe20000000009 */
[C---:B------:R-:W-:Y:S01]  /*9ca0*/  LOP3.LUT R12, R152.reuse, 0xffff0000, RZ, 0xc0, !PT ;  /* 0xffff0000980c7812 */ /* 0x040fe200078ec0ff */
[C---:B------:R-:W-:Y:S01]  /*9cb0*/  FFMA R14, R133.reuse, R17, R14 ;  /* 0x00000011850e7223 */ /* 0x040fe2000000000e */
[----:B------:R-:W-:Y:S01]  /*9cc0*/  SHF.L.U32 R17, R152, 0x10, RZ ;  /* 0x0000001098117819 */ /* 0x000fe200000006ff */
[----:B------:R-:W-:Y:S01]  /*9cd0*/  FFMA R15, R133, R20, R15 ;  /* 0x00000014850f7223 */ /* 0x000fe2000000000f */
[----:B------:R-:W-:Y:S01]  /*9ce0*/  F2FP.BF16.F32.PACK_AB R94, R9, R8 ;  /* 0x00000008095e723e */ /* 0x000fe200000010ff */
        /* <DEDUP_REMOVED lines=8> */
[----:B------:R-:W-:Y:S01]  /*9d70*/  FMUL R9, R130, R58 ;  /* 0x0000003a82097220 */ /* 0x000fe20000400000 */
[----:B------:R-:W-:Y:S01]  /*9d80*/  SHF.L.U32 R18, R154, 0x10, RZ ;  /* 0x000000109a127819 */ /* 0x000fe200000006ff */
[----:B------:R-:W-:Y:S01]  /*9d90*/  FMUL R10, R130, R59 ;  /* 0x0000003b820a7220 */ /* 0x000fe20000400000 */
[----:B------:R-:W-:Y:S01]  /*9da0*/  LOP3.LUT R15, R154, 0xffff0000, RZ, 0xc0, !PT ;  /* 0xffff00009a0f7812 */ /* 0x000fe200078ec0ff */
[----:B------:R-:W-:Y:S01]  /*9db0*/  FMUL R11, R130, R60 ;  /* 0x0000003c820b7220 */ /* 0x000fe20000400000 */
[----:B------:R-:W-:Y:S01]  /*9dc0*/  LOP3.LUT R17, R155, 0xffff0000, RZ, 0xc0, !PT ;  /* 0xffff00009b117812 */ /* 0x000fe200078ec0ff */
[C---:B------:R-:W-:Y:S01]  /*9dd0*/  FFMA R9, R133.reuse, R14, R9 ;  /* 0x0000000e85097223 */ /* 0x040fe20000000009 */
[----:B------:R-:W-:Y:S01]  /*9de0*/  F2FP.BF16.F32.PACK_AB R96, R8, R16 ;  /* 0x000000100860723e */ /* 0x000fe200000010ff */
[----:B------:R-:W-:Y:S01]  /*9df0*/  FFMA R10, R133, R13, R10 ;  /* 0x0000000d850a7223 */ /* 0x000fe2000000000a */
[----:B------:R-:W-:Y:S01]  /*9e00*/  LOP3.LUT R16, R141, 0xffff0000, RZ, 0xc0, !PT ;  /* 0xffff00008d107812 */ /* 0x000fe200078ec0ff */
[C---:B------:R-:W-:Y:S01]  /*9e10*/  FMUL R12, R130.reuse, R61 ;  /* 0x0000003d820c7220 */ /* 0x040fe20000400000 */
[----:B------:R-:W-:Y:S01]  /*9e20*/  LOP3.LUT R20, R147, 0xffff0000, RZ, 0xc0, !PT ;  /* 0xffff000093147812 */ /* 0x000fe200078ec0ff */
[----:B------:R-:W-:Y:S01]  /*9e30*/  FFMA R11, R133, R18, R11 ;  /* 0x00000012850b7223 */ /* 0x000fe2000000000b */
[----:B------:R-:W-:Y:S01]  /*9e40*/  SHF.L.U32 R18, R155, 0x10, RZ ;  /* 0x000000109b127819 */ /* 0x000fe200000006ff */
[----:B------:R-:W-:Y:S01]  /*9e50*/  FMUL R13, R130, R62 ;  /* 0x0000003e820d7220 */ /* 0x000fe20000400000 */
[----:B------:R-:W-:Y:S01]  /*9e60*/  F2FP.BF16.F32.PACK_AB R97, R10, R9 ;  /* 0x000000090a61723e */ /* 0x000fe200000010ff */
[C---:B------:R-:W-:Y:S01]  /*9e70*/  FFMA R12, R133.reuse, R15, R12 ;  /* 0x0000000f850c7223 */ /* 0x040fe2000000000c */
[----:B------:R-:W-:Y:S01]  /*9e80*/  SHF.L.U32 R15, R150, 0x10, RZ ;  /* 0x00000010960f7819 */ /* 0x000fe200000006ff */
[----:B------:R-:W-:Y:S01]  /*9e90*/  FMUL R14, R130, R63 ;  /* 0x0000003f820e7220 */ /* 0x000fe20000400000 */
[----:B------:R-:W-:Y:S01]  /*9ea0*/  FFMA R13, R133, R18, R13 ;  /* 0x00000012850d7223 */ /* 0x000fe2000000000d */
[----:B------:R-:W-:Y:S01]  /*9eb0*/  LOP3.LUT R18, R145, 0xffff0000, RZ, 0xc0, !PT ;  /* 0xffff000091127812 */ /* 0x000fe200078ec0ff */
[----:B------:R1:W-:Y:S01]  /*9ec0*/  @!P1 STS.128 [R196+0x2010], R92 ;  /* 0x0020105cc4009388 */ /* 0x0003e20000000c00 */
[----:B------:R-:W-:Y:S01]  /*9ed0*/  F2FP.BF16.F32.PACK_AB R98, R12, R11 ;  /* 0x0000000b0c62723e */ /* 0x000fe200000010ff */
[C---:B------:R-:W-:Y:S01]  /*9ee0*/  FFMA R14, R133.reuse, R17, R14 ;  /* 0x00000011850e7223 */ /* 0x040fe2000000000e */
[----:B------:R-:W-:Y:S01]  /*9ef0*/  SHF.L.U32 R11, R148, 0x10, RZ ;  /* 0x00000010940b7819 */ /* 0x000fe200000006ff */
[----:B------:R-:W-:Y:S01]  /*9f00*/  FMUL R8, R130, R64 ;  /* 0x0000004082087220 */ /* 0x000fe20000400000 */
[----:B------:R-:W-:Y:S01]  /*9f10*/  LOP3.LUT R12, R148, 0xffff0000, RZ, 0xc0, !PT ;  /* 0xffff0000940c7812 */ /* 0x000fe200078ec0ff */
[----:B------:R-:W-:Y:S01]  /*9f20*/  FMUL R9, R130, R65 ;  /* 0x0000004182097220 */ /* 0x000fe20000400000 */
[----:B------:R-:W-:Y:S01]  /*9f30*/  F2FP.BF16.F32.PACK_AB R99, R14, R13 ;  /* 0x0000000d0e63723e */ /* 0x000fe200000010ff */
[----:B------:R-:W-:Y:S01]  /*9f40*/  FFMA R8, R133, R11, R8 ;  /* 0x0000000b85087223 */ /* 0x000fe20000000008 */
[----:B------:R-:W-:Y:S01]  /*9f50*/  SHF.L.U32 R13, R149, 0x10, RZ ;  /* 0x00000010950d7819 */ /* 0x000fe200000006ff */
[----:B------:R-:W-:Y:S01]  /*9f60*/  FFMA R9, R133, R12, R9 ;  /* 0x0000000c85097223 */ /* 0x000fe20000000009 */
[----:B------:R-:W-:Y:S01]  /*9f70*/  LOP3.LUT R14, R149, 0xffff0000, RZ, 0xc0, !PT ;  /* 0xffff0000950e7812 */ /* 0x000fe200078ec0ff */
[C---:B------:R-:W-:Y:S01]  /*9f80*/  FMUL R10, R130.reuse, R66 ;  /* 0x00000042820a7220 */ /* 0x040fe20000400000 */
[----:B------:R-:W-:Y:S01]  /*9f90*/  SHF.L.U32 R17, R147, 0x10, RZ ;  /* 0x0000001093117819 */ /* 0x000fe200000006ff */
[C---:B------:R-:W-:Y:S01]  /*9fa0*/  FMUL R11, R130.reuse, R67 ;  /* 0x00000043820b7220 */ /* 0x040fe20000400000 */
[----:B---3--:R-:W-:Y:S01]  /*9fb0*/  F2FP.BF16.F32.PACK_AB R88, R9, R8 ;  /* 0x000000080958723e */ /* 0x008fe200000010ff */
[C---:B------:R-:W-:Y:S01]  /*9fc0*/  FFMA R10, R133.reuse, R13, R10 ;  /* 0x0000000d850a7223 */ /* 0x040fe2000000000a */
[----:B------:R-:W-:Y:S01]  /*9fd0*/  FMUL R12, R130, R68 ;  /* 0x00000044820c7220 */ /* 0x000fe20000400000 */
[C---:B------:R-:W-:Y:S01]  /*9fe0*/  FFMA R11, R133.reuse, R14, R11 ;  /* 0x0000000e850b7223 */ /* 0x040fe2000000000b */
[----:B------:R-:W-:Y:S01]  /*9ff0*/  LOP3.LUT R14, R150, 0xffff0000, RZ, 0xc0, !PT ;  /* 0xffff0000960e7812 */ /* 0x000fe200078ec0ff */
[C---:B------:R-:W-:Y:S01]  /*a000*/  FMUL R13, R130.reuse, R69 ;  /* 0x00000045820d7220 */ /* 0x040fe20000400000 */
[----:B------:R3:W-:Y:S01]  /*a010*/  @!P1 STS.128 [R191+0x3000], R96 ;  /* 0x00300060bf009388 */ /* 0x0007e20000000c00 */
[----:B------:R-:W-:Y:S01]  /*a020*/  FFMA R12, R133, R15, R12 ;  /* 0x0000000f850c7223 */ /* 0x000fe2000000000c */
[----:B------:R-:W-:Y:S01]  /*a030*/  F2FP.BF16.F32.PACK_AB R89, R11, R10 ;  /* 0x0000000a0b59723e */ /* 0x000fe200000010ff */
[----:B------:R-:W-:Y:S01]  /*a040*/  FFMA R13, R133, R14, R13 ;  /* 0x0000000e850d7223 */ /* 0x000fe2000000000d */
[C---:B------:R-:W-:Y:S01]  /*a050*/  SHF.L.U32 R11, R151.reuse, 0x10, RZ ;  /* 0x00000010970b7819 */ /* 0x040fe200000006ff */
[C---:B------:R-:W-:Y:S01]  /*a060*/  FMUL R8, R130.reuse, R70 ;  /* 0x0000004682087220 */ /* 0x040fe20000400000 */
[----:B------:R-:W-:Y:S01]  /*a070*/  LOP3.LUT R14, R151, 0xffff0000, RZ, 0xc0, !PT ;  /* 0xffff0000970e7812 */ /* 0x000fe200078ec0ff */
[----:B------:R-:W-:Y:S01]  /*a080*/  FMUL R9, R130, R71 ;  /* 0x0000004782097220 */ /* 0x000fe20000400000 */
[----:B------:R-:W-:Y:S01]  /*a090*/  SHF.L.U32 R15, R140, 0x10, RZ ;  /* 0x000000108c0f7819 */ /* 0x000fe200000006ff */
        /* <DEDUP_REMOVED lines=10> */
[----:B------:R-:W-:Y:S01]  /*a140*/  FMUL R13, R130, R75 ;  /* 0x0000004b820d7220 */ /* 0x000fe20000400000 */
[C---:B------:R-:W-:Y:S01]  /*a150*/  FFMA R11, R133.reuse, R14, R11 ;  /* 0x0000000e850b7223 */ /* 0x040fe2000000000b */
[----:B------:R-:W-:Y:S01]  /*a160*/  SHF.L.U32 R14, R142, 0x10, RZ ;  /* 0x000000108e0e7819 */ /* 0x000fe200000006ff */
[C---:B------:R-:W-:Y:S01]  /*a170*/  FFMA R12, R133.reuse, R15, R12 ;  /* 0x0000000f850c7223 */ /* 0x040fe2000000000c */
[----:B------:R-:W-:Y:S01]  /*a180*/  SHF.L.U32 R15, R144, 0x10, RZ ;  /* 0x00000010900f7819 */ /* 0x000fe200000006ff */
[----:B------:R-:W-:Y:S01]  /*a190*/  FFMA R13, R133, R16, R13 ;  /* 0x00000010850d7223 */ /* 0x000fe2000000000d */
[----:B------:R-:W-:Y:S01]  /*a1a0*/  LOP3.LUT R16, R142, 0xffff0000, RZ, 0xc0, !PT ;  /* 0xffff00008e107812 */ /* 0x000fe200078ec0ff */
[----:B------:R4:W-:Y:S01]  /*a1b0*/  @!P1 STS.128 [R199+0x3010], R88 ;  /* 0x00301058c7009388 */ /* 0x0009e20000000c00 */
[----:B-1----:R-:W-:Y:S01]  /*a1c0*/  F2FP.BF16.F32.PACK_AB R92, R11, R10 ;  /* 0x0000000a0b5c723e */ /* 0x002fe200000010ff */
[C---:B------:R-:W-:Y:S01]  /*a1d0*/  FMUL R8, R130.reuse, R76 ;  /* 0x0000004c82087220 */ /* 0x040fe20000400000 */
[----:B------:R-:W-:Y:S01]  /*a1e0*/  F2FP.BF16.F32.PACK_AB R93, R13, R12 ;  /* 0x0000000c0d5d723e */ /* 0x000fe200000010ff */
[C---:B------:R-:W-:Y:S01]  /*a1f0*/  FMUL R9, R130.reuse, R77 ;  /* 0x0000004d82097220 */ /* 0x040fe20000400000 */
[----:B------:R-:W-:Y:S01]  /*a200*/  SHF.L.U32 R13, R143, 0x10, RZ ;  /* 0x000000108f0d7819 */ /* 0x000fe200000006ff */
[----:B------:R-:W-:Y:S01]  /*a210*/  FFMA R8, R133, R14, R8 ;  /* 0x0000000e85087223 */ /* 0x000fe20000000008 */
[----:B------:R-:W-:Y:S01]  /*a220*/  LOP3.LUT R14, R143, 0xffff0000, RZ, 0xc0, !PT ;  /* 0xffff00008f0e7812 */ /* 0x000fe200078ec0ff */
[----:B------:R-:W1:Y:S01]  /*a230*/  S2R R201, SR_CgaCtaId ;  /* 0x0000000000c97919 */ /* 0x000e620000008800 */
[C---:B------:R-:W-:Y:S01]  /*a240*/  FMUL R10, R130.reuse, R78 ;  /* 0x0000004e820a7220 */ /* 0x040fe20000400000 */
[----:B------:R-:W-:Y:S01]  /*a250*/  FFMA R9, R133, R16, R9 ;  /* 0x0000001085097223 */ /* 0x000fe20000000009 */
[----:B------:R-:W-:Y:S01]  /*a260*/  SHF.L.U32 R16, R145, 0x10, RZ ;  /* 0x0000001091107819 */ /* 0x000fe200000006ff */
[C---:B------:R-:W-:Y:S01]  /*a270*/  FMUL R11, R130.reuse, R79 ;  /* 0x0000004f820b7220 */ /* 0x040fe20000400000 */
[----:B------:R-:W-:Y:S01]  /*a280*/  FFMA R10, R133, R13, R10 ;  /* 0x0000000d850a7223 */ /* 0x000fe2000000000a */
[----:B------:R-:W-:Y:S01]  /*a290*/  FMUL R12, R130, R80 ;  /* 0x00000050820c7220 */ /* 0x000fe20000400000 */
[----:B------:R-:W-:Y:S01]  /*a2a0*/  F2FP.BF16.F32.PACK_AB R94, R9, R8 ;  /* 0x00000008095e723e */ /* 0x000fe200000010ff */
[C---:B------:R-:W-:Y:S01]  /*a2b0*/  FFMA R11, R133.reuse, R14, R11 ;  /* 0x0000000e850b7223 */ /* 0x040fe2000000000b */
[----:B------:R-:W-:Y:S01]  /*a2c0*/  LOP3.LUT R14, R144, 0xffff0000, RZ, 0xc0, !PT ;  /* 0xffff0000900e7812 */ /* 0x000fe200078ec0ff */
[C---:B------:R-:W-:Y:S01]  /*a2d0*/  FMUL R8, R130.reuse, R81 ;  /* 0x0000005182087220 */ /* 0x040fe20000400000 */
[C---:B------:R-:W-:Y:S01]  /*a2e0*/  FMUL R9, R130.reuse, R82 ;  /* 0x0000005282097220 */ /* 0x040fe20000400000 */
[----:B------:R-:W-:Y:S01]  /*a2f0*/  FMUL R13, R130, R83 ;  /* 0x00000053820d7220 */ /* 0x000fe20000400000 */
[C---:B------:R-:W-:Y:S01]  /*a300*/  FFMA R12, R133.reuse, R15, R12 ;  /* 0x0000000f850c7223 */ /* 0x040fe2000000000c */
[C---:B------:R-:W-:Y:S01]  /*a310*/  FFMA R8, R133.reuse, R14, R8 ;  /* 0x0000000e85087223 */ /* 0x040fe20000000008 */
[----:B------:R-:W-:Y:S01]  /*a320*/  FFMA R9, R133, R16, R9 ;  /* 0x0000001085097223 */ /* 0x000fe20000000009 */
[----:B------:R-:W-:Y:S01]  /*a330*/  F2FP.BF16.F32.PACK_AB R95, R11, R10 ;  /* 0x0000000a0b5f723e */ /* 0x000fe200000010ff */
[C---:B------:R-:W-:Y:S01]  /*a340*/  FFMA R13, R133.reuse, R18, R13 ;  /* 0x00000012850d7223 */ /* 0x040fe2000000000d */
[----:B------:R-:W-:Y:S01]  /*a350*/  SHF.L.U32 R16, R146, 0x10, RZ ;  /* 0x0000001092107819 */ /* 0x000fe200000006ff */
[----:B------:R-:W-:Y:S01]  /*a360*/  FMUL R10, R130, R84 ;  /* 0x00000054820a7220 */ /* 0x000fe20000400000 */
[----:B------:R-:W-:Y:S01]  /*a370*/  LOP3.LUT R18, R146, 0xffff0000, RZ, 0xc0, !PT ;  /* 0xffff000092127812 */ /* 0x000fe200078ec0ff */
[----:B------:R4:W-:Y:S01]  /*a380*/  @!P1 STS.128 [R197+0x3020], R92 ;  /* 0x0030205cc5009388 */ /* 0x0009e20000000c00 */
[C---:B------:R-:W-:Y:S01]  /*a390*/  FMUL R11, R130.reuse, R85 ;  /* 0x00000055820b7220 */ /* 0x040fe20000400000 */
[C---:B------:R-:W-:Y:S01]  /*a3a0*/  FMUL R14, R130.reuse, R86 ;  /* 0x00000056820e7220 */ /* 0x040fe20000400000 */
[----:B------:R-:W-:Y:S01]  /*a3b0*/  FMUL R15, R130, R87 ;  /* 0x00000057820f7220 */ /* 0x000fe20000400000 */
[C---:B------:R-:W-:Y:S01]  /*a3c0*/  FFMA R10, R133.reuse, R16, R10 ;  /* 0x00000010850a7223 */ /* 0x040fe2000000000a */
[C---:B------:R-:W-:Y:S01]  /*a3d0*/  FFMA R11, R133.reuse, R18, R11 ;  /* 0x00000012850b7223 */ /* 0x040fe2000000000b */
[C---:B------:R-:W-:Y:S01]  /*a3e0*/  FFMA R14, R133.reuse, R17, R14 ;  /* 0x00000011850e7223 */ /* 0x040fe2000000000e */
[----:B------:R-:W-:Y:S01]  /*a3f0*/  FFMA R15, R133, R20, R15 ;  /* 0x00000014850f7223 */ /* 0x000fe2000000000f */
[----:B---3--:R-:W-:Y:S01]  /*a400*/  F2FP.BF16.F32.PACK_AB R96, R8, R12 ;  /* 0x0000000c0860723e */ /* 0x008fe200000010ff */
[----:B------:R-:W-:Y:S01]  /*a410*/  BSSY.RECONVERGENT B0, `(.L_x_129) ;  /* 0x0000021000007945 */ /* 0x000fe20003800200 */
[----:B------:R-:W-:Y:S02]  /*a420*/  F2FP.BF16.F32.PACK_AB R97, R13, R9 ;  /* 0x000000090d61723e */ /* 0x000fe400000010ff */
[----:B------:R-:W-:Y:S02]  /*a430*/  F2FP.BF16.F32.PACK_AB R98, R11, R10 ;  /* 0x0000000a0b62723e */ /* 0x000fe400000010ff */
[----:B------:R-:W-:Y:S02]  /*a440*/  F2FP.BF16.F32.PACK_AB R99, R15, R14 ;  /* 0x0000000e0f63723e */ /* 0x000fe400000010ff */
[----:B------:R-:W-:Y:S02]  /*a450*/  MOV R12, UR47 ;  /* 0x0000002f000c7c02 */ /* 0x000fe40008000f00 */
[----:B------:R-:W-:Y:S01]  /*a460*/  LEA R11, R138, UR44, 0x3 ;  /* 0x0000002c8a0b7c11 */ /* 0x000fe2000f8e18ff */
[----:B------:R4:W-:Y:S01]  /*a470*/  @!P1 STS.128 [R196+0x3010], R96 ;  /* 0x00301060c4009388 */ /* 0x0009e20000000c00 */
[----:B------:R-:W-:Y:S02]  /*a480*/  @P2 LEA R12, R12, UR44, 0x3 ;  /* 0x0000002c0c0c2c11 */ /* 0x000fe4000f8e18ff */
[----:B------:R-:W-:Y:S02]  /*a490*/  @P2 SHF.L.U32 R14, RZ, 0x1f, RZ ;  /* 0x0000001fff0e2819 */ /* 0x000fe400000006ff */
[----:B------:R-:W-:Y:S01]  /*a4a0*/  @P2 IADD3 R12, PT, PT, R12, 0x90, RZ ;  /* 0x000000900c0c2810 */ /* 0x000fe20007ffe0ff */
[----:B------:R-:W-:Y:S01]  /*a4b0*/  @!PT LDS RZ, [RZ] ;  /* 0x00000000fffff984 */ /* 0x000fe20000000800 */
[----:B------:R-:W-:Y:S01]  /*a4c0*/  @!PT LDS RZ, [RZ] ;  /* 0x00000000fffff984 */ /* 0x000fe20000000800 */
[----:B------:R-:W-:Y:S01]  /*a4d0*/  @!PT LDS RZ, [RZ] ;  /* 0x00000000fffff984 */ /* 0x000fe20000000800 */
[----:B------:R-:W-:Y:S01]  /*a4e0*/  @!PT LDS RZ, [RZ] ;  /* 0x00000000fffff984 */ /* 0x000fe20000000800 */
[----:B------:R3:W-:Y:S06]  /*a4f0*/  MEMBAR.ALL.CTA ;  /* 0x0000000000007992 */ /* 0x0007ec0000008000 */
[----:B---3--:R-:W3:Y:S01]  /*a500*/  FENCE.VIEW.ASYNC.S ;  /* 0x00000000000073c6 */ /* 0x008ee20000000000 */
[----:B-1----:R-:W-:Y:S01]  /*a510*/  @P2 PRMT R12, R201, 0x654, R12 ;  /* 0x00000654c90c2816 */ /* 0x002fe2000000000c */
[----:B---3--:R-:W-:Y:S06]  /*a520*/  BAR.SYNC.DEFER_BLOCKING 0x1, 0x80 ;  /* 0x0042000000007b1d */ /* 0x008fec0000010000 */
[----:B------:R-:W-:Y:S05]  /*a530*/  @P0 BRA `(.L_x_130) ;  /* 0x0000000000380947 */ /* 0x000fea0003800000 */
[----:B------:R-:W-:Y:S01]  /*a540*/  R2UR UR9, R202 ;  /* 0x00000000ca0972ca */ /* 0x000fe200000e0000 */
[----:B------:R-:W-:Y:S02]  /*a550*/  UIADD3 UR4, UP0, UPT, UR54, 0xa80, URZ ;  /* 0x00000a8036047890 */ /* 0x000fe4000ff1e0ff */
[----:B------:R-:W-:Y:S02]  /*a560*/  UIADD3 UR10, UPT, UPT, UR50, 0x40, URZ ;  /* 0x00000040320a7890 */ /* 0x000fe4000fffe0ff */
[----:B------:R-:W-:Y:S02]  /*a570*/  UIADD3 UR8, UPT, UPT, UR44, 0x2200, URZ ;  /* 0x000022002c087890 */ /* 0x000fe4000fffe0ff */
[----:B------:R-:W-:Y:S01]  /*a580*/  UIADD3.X UR5, UPT, UPT, URZ, UR55, URZ, UP0, !UPT ;  /* 0x00000037ff057290 */ /* 0x000fe200087fe4ff */
[----:B------:R-:W-:Y:S01]  /*a590*/  UMOV UR11, UR36 ;  /* 0x00000024000b7c82 */ /* 0x000fe20008000000 */
[----:B------:R-:W-:Y:S01]  /*a5a0*/  UIADD3 UR12, UPT, UPT, UR44, 0x3200, URZ ;  /* 0x000032002c0c7890 */ /* 0x000fe2000fffe0ff */
[----:B------:R-:W-:Y:S03]  /*a5b0*/  UMOV UR15, UR36 ;  /* 0x00000024000f7c82 */ /* 0x000fe60008000000 */
[----:B------:R-:W-:Y:S01]  /*a5c0*/  UIADD3 UR13, UPT, UPT, UR9, 0x80, URZ ;  /* 0x00000080090d7890 */ /* 0x000fe2000fffe0ff */
[----:B------:R-:W-:Y:S02]  /*a5d0*/  UMOV UR14, UR10 ;  /* 0x0000000a000e7c82 */ /* 0x000fe40008000000 */
[----:B------:R1:W-:Y:S06]  /*a5e0*/  UTMASTG.3D [UR8], [UR4] ;  /* 0x00000008040073b5 */ /* 0x0003ec0008010000 */
[----:B------:R1:W-:Y:S01]  /*a5f0*/  UTMASTG.3D [UR12], [UR4] ;  /* 0x0000000c040073b5 */ /* 0x0003e20008010000 */
[----:B------:R0:W-:Y:S01]  /*a600*/  UTMACMDFLUSH ;  /* 0x00000000000079b7 */ /* 0x0001e20000000000 */
[----:B-1----:R-:W-:Y:S04]  /*a610*/  DEPBAR.LE SB0, 0x1 ;  /* 0x000080400000791a */ /* 0x002fe80000000000 */
.L_x_130:
[----:B------:R-:W-:Y:S05]  /*a620*/  BSYNC.RECONVERGENT B0 ;  /* 0x0000000000007941 */ /* 0x000fea0003800200 */
.L_x_129:
[----:B------:R-:W-:Y:S01]  /*a630*/  BAR.SYNC.DEFER_BLOCKING 0x1, 0x80 ;  /* 0x0042000000007b1d */ /* 0x000fe20000010000 */
[----:B------:R-:W-:Y:S02]  /*a640*/  UISETP.NE.AND UP0, UPT, UR43, URZ, UPT ;  /* 0x000000ff2b00728c */ /* 0x000fe4000bf05270 */
[----:B------:R-:W-:Y:S03]  /*a650*/  UIADD3 UR5, UPT, UPT, UR47, 0x1, URZ ;  /* 0x000000012f057890 */ /* 0x000fe6000fffe0ff */
[----:B------:R1:W-:Y:S01]  /*a660*/  @P2 SYNCS.ARRIVE.TRANS64.RED.A1T0 RZ, [R12+URZ], RZ ;  /* 0x000000ff0cff29a7 */ /* 0x0003e200081004ff */
[----:B------:R-:W-:Y:S01]  /*a670*/  UMOV UR4, 0x40 ;  /* 0x0000004000047882 */ /* 0x000fe20000000000 */
[----:B------:R-:W-:Y:S01]  /*a680*/  BSSY B1, `(.L_x_131) ;  /* 0x0000021000017945 */ /* 0x000fe20003800000 */
[----:B------:R-:W-:Y:S02]  /*a690*/  USEL UR4, UR4, 0x20, !UP0 ;  /* 0x0000002004047887 */ /* 0x000fe4000c000000 */
[----:B------:R-:W-:Y:S02]  /*a6a0*/  UISETP.NE.AND UP0, UPT, UR5, 0x4, UPT ;  /* 0x000000040500788c */ /* 0x000fe4000bf05270 */
[----:B------:R-:W-:Y:S01]  /*a6b0*/  UIADD3 UR49, UPT, UPT, UR52, UR4, URZ ;  /* 0x0000000434317290 */ /* 0x000fe2000fffe0ff */
[----:B------:R-:W3:Y:S01]  /*a6c0*/  @P2 SYNCS.PHASECHK.TRANS64.TRYWAIT P0, [R11+URZ+0x70], R14 ;  /* 0x0000700e0b0025a7 */ /* 0x000ee200080011ff */
[----:B----4-:R-:W-:Y:S01]  /*a6d0*/  VIADD R92, R131, UR4 ;  /* 0x00000004835c7c36 */ /* 0x010fe20008000000 */
[----:B------:R-:W-:Y:S04]  /*a6e0*/  USEL UR46, UR5, URZ, UP0 ;  /* 0x000000ff052e7287 */ /* 0x000fe80008000000 */
[----:B------:R-:W-:Y:S04]  /*a6f0*/  SHF.R.U32.HI R6, RZ, 0x15, R92 ;  /* 0x00000015ff067819 */ /* 0x000fe8000001165c */
[----:B------:R-:W-:Y:S02]  /*a700*/  LOP3.LUT R17, R6, 0x3, RZ, 0xc0, !PT ;  /* 0x0000000306117812 */ /* 0x000fe400078ec0ff */
[----:B---3--:R-:W-:Y:S01]  /*a710*/  @P2 SEL R137, RZ, 0x1, !P0 ;  /* 0x00000001ff892807 */ /* 0x008fe20004000000 */
[----:B-1----:R-:W-:Y:S06]  /*a720*/  @!P2 BRA `(.L_x_132) ;  /* 0x000000000058a947 */ /* 0x002fec0003800000 */
        /* <DEDUP_REMOVED lines=8> */
[----:B------:R-:W-:Y:S04]  /*a7b0*/  SHF.L.U32 R4, RZ, 0x1f, RZ ;  /* 0x0000001fff047819 */ /* 0x000fe800000006ff */
[----:B------:R-:W1:Y:S02]  /*a7c0*/  SYNCS.PHASECHK.TRANS64.TRYWAIT P0, [R11+URZ+0x70], R4 ;  /* 0x000070040b0075a7 */ /* 0x000e6400080011ff */
[----:B-1----:R-:W-:Y:S05]  /*a7d0*/  @!P0 BRA `(.L_x_135) ;  /* 0x0000009000ec8947 */ /* 0x002fea0003800000 */
.L_x_134:
[----:B------:R-:W-:Y:S05]  /*a7e0*/  BSYNC B0 ;  /* 0x0000000000007941 */ /* 0x000fea0003800000 */
.L_x_133:
[----:B------:R-:W-:Y:S02]  /*a7f0*/  ISETP.NE.AND P0, PT, R139, RZ, PT ;  /* 0x000000ff8b00720c */ /* 0x000fe40003f05270 */
[----:B------:R-:W-:Y:S11]  /*a800*/  IADD3 R138, PT, PT, R138, 0x1, RZ ;  /* 0x000000018a8a7810 */ /* 0x000ff60007ffe0ff */
[----:B------:R3:W4:Y:S04]  /*a810*/  @P0 LDS.128 R160, [R3+0x20] ;  /* 0x0000200003a00984 */ /* 0x0007280000000c00 */
[----:B------:R3:W1:Y:S04]  /*a820*/  @P0 LDS.128 R140, [R3+0x1020] ;  /* 0x00102000038c0984 */ /* 0x0006680000000c00 */
[----:B------:R3:W1:Y:S04]  /*a830*/  @P0 LDS.128 R168, [R7] ;  /* 0x0000000007a80984 */ /* 0x0006680000000c00 */
[----:B------:R3:W1:Y:S04]  /*a840*/  @P0 LDS.128 R152, [R7+0x1000] ;  /* 0x0010000007980984 */ /* 0x0006680000000c00 */
[----:B------:R3:W1:Y:S04]  /*a850*/  @P0 LDS.128 R164, [R5+0x10] ;  /* 0x0000100005a40984 */ /* 0x0006680000000c00 */
[----:B------:R3:W1:Y:S04]  /*a860*/  @P0 LDS.128 R148, [R5+0x1010] ;  /* 0x0010100005940984 */ /* 0x0006680000000c00 */
[----:B------:R3:W1:Y:S04]  /*a870*/  @P0 LDS.128 R156, [R0+0x10] ;  /* 0x00001000009c0984 */ /* 0x0006680000000c00 */
[----:B------:R3:W1:Y:S02]  /*a880*/  @P0 LDS.128 R144, [R0+0x1010] ;  /* 0x0010100000900984 */ /* 0x0006640000000c00 */
.L_x_132:
[----:B------:R-:W-:Y:S05]  /*a890*/  BSYNC B1 ;  /* 0x0000000000017941 */ /* 0x000fea0003800000 */
.L_x_131:
[----:B------:R-:W-:Y:S11]  /*a8a0*/  ISETP.NE.AND P0, PT, R192, R17, PT ;  /* 0x00000011c000720c */ /* 0x000ff60003f05270 */
[----:B------:R-:W-:Y:S02]  /*a8b0*/  @!UPT UIADD3 URZ, UPT, UPT, URZ, URZ, URZ ;  /* 0x000000fffffff290 */ /* 0x000fe4000fffe0ff */
[----:B------:R-:W-:Y:S05]  /*a8c0*/  @P0 BRA `(.L_x_136) ;  /* 0x0000000000bc0947 */ /* 0x000fea0003800000 */
[----:B------:R-:W-:Y:S11]  /*a8d0*/  LOP3.LUT P0, RZ, R6, 0x3, R181, 0x48, !PT ;  /* 0x0000000306ff7812 */ /* 0x000ff600078048b5 */
[----:B------:R-:W-:Y:S02]  /*a8e0*/  @!UPT UIADD3 URZ, UPT, UPT, URZ, URZ, URZ ;  /* 0x000000fffffff290 */ /* 0x000fe4000fffe0ff */
[----:B------:R-:W-:Y:S05]  /*a8f0*/  @!P0 BRA `(.L_x_137) ;  /* 0x0000000000408947 */ /* 0x000fea0003800000 */
[----:B------:R-:W3:Y:S01]  /*a900*/  LDCU.64 UR8, c[0x4][0x70] ;  /* 0x01000e00ff0877ac */ /* 0x000ee20008000a00 */
[----:B------:R-:W-:Y:S01]  /*a910*/  MOV R15, 0x0 ;  /* 0x00000000000f7802 */ /* 0x000fe20000000f00 */
[----:B------:R-:W-:Y:S02]  /*a920*/  HFMA2 R12, -RZ, RZ, 0, 5.9604644775390625e-08 ;  /* 0x00000001ff0c7431 */ /* 0x000fe400000001ff */
[----:B------:R-:W-:Y:S02]  /*a930*/  IMAD.MOV.U32 R8, RZ, RZ, 0x192 ;  /* 0x00000192ff087424 */ /* 0x000fe400078e00ff */
[----:B------:R-:W-:Y:S01]  /*a940*/  IMAD.MOV.U32 R13, RZ, RZ, RZ ;  /* 0x000000ffff0d7224 */ /* 0x000fe200078e00ff */
[----:B------:R-:W5:Y:S01]  /*a950*/  LDCU.64 UR6, c[0x4][0x78] ;  /* 0x01000f00ff0677ac */ /* 0x000f620008000a00 */
[----:B------:R-:W2:Y:S01]  /*a960*/  LDC.64 R14, c[0x4][R15] ;  /* 0x010000000f0e7b82 */ /* 0x000ea20000000a00 */
[----:B------:R-:W4:Y:S01]  /*a970*/  LDCU.64 UR4, c[0x4][0x10] ;  /* 0x01000200ff0477ac */ /* 0x000f220008000a00 */
[----:B---3--:R-:W-:Y:S01]  /*a980*/  MOV R5, UR9 ;  /* 0x0000000900057c02 */ /* 0x008fe20008000f00 */
[----:B-1----:R-:W-:Y:S01]  /*a990*/  IMAD.U32 R4, RZ, RZ, UR8 ;  /* 0x00000008ff047e24 */ /* 0x002fe2000f8e00ff */
[----:B-----5:R-:W-:Y:S01]  /*a9a0*/  MOV R7, UR7 ;  /* 0x0000000700077c02 */ /* 0x020fe20008000f00 */
[----:B------:R-:W-:Y:S01]  /*a9b0*/  IMAD.U32 R6, RZ, RZ, UR6 ;  /* 0x00000006ff067e24 */ /* 0x000fe2000f8e00ff */
[----:B----4-:R-:W-:Y:S01]  /*a9c0*/  MOV R11, UR5 ;  /* 0x00000005000b7c02 */ /* 0x010fe20008000f00 */
[----:B------:R-:W-:Y:S02]  /*a9d0*/  IMAD.U32 R10, RZ, RZ, UR4 ;  /* 0x00000004ff0a7e24 */ /* 0x000fe4000f8e00ff */
[----:B------:R-:W-:Y:S07]  /*a9e0*/  LEPC R20, `(.L_x_137) ;  /* 0x000000001014794e */ /* 0x000fee0000000000 */
[----:B--2---:R-:W-:Y:S05]  /*a9f0*/  CALL.ABS.NOINC R14 ;  /* 0x000000000e007343 */ /* 0x004fea0003c00000 */
.L_x_137:
[----:B------:R-:W-:Y:S05]  /*aa00*/  WARPSYNC.ALL ;  /* 0x0000000000007948 */ /* 0x000fea0003800000 */
[C---:B------:R-:W-:Y:S01]  /*aa10*/  R2UR UR4, R92.reuse ;  /* 0x000000005c0472ca */ /* 0x040fe200000e0000 */
[----:B---3--:R-:W-:Y:S05]  /*aa20*/  VIADD R0, R92, 0x80 ;  /* 0x000000805c007836 */ /* 0x008fea0000000000 */
[----:B------:R-:W-:Y:S04]  /*aa30*/  SHF.R.U32.HI R0, RZ, 0x15, R0 ;  /* 0x00000015ff007819 */ /* 0x000fe80000011600 */
[----:B------:R-:W-:Y:S03]  /*aa40*/  LOP3.LUT P0, RZ, R0, 0x3, R181, 0x48, !PT ;  /* 0x0000000300ff7812 */ /* 0x000fe600078048b5 */
[----:B------:R-:W3:Y:S10]  /*aa50*/  LDTM.x32 R24, tmem[UR4] ;  /* 0x00000004001879ee */ /* 0x000ef400082c0000 */
[----:B---3--:R-:W-:Y:S05]  /*aa60*/  @!P0 BRA `(.L_x_138) ;  /* 0x0000000000408947 */ /* 0x008fea0003800000 */
        /* <DEDUP_REMOVED lines=16> */
.L_x_138:
[----:B------:R-:W-:Y:S05]  /*ab70*/  WARPSYNC.ALL ;  /* 0x0000000000007948 */ /* 0x000fea0003800000 */
[----:B------:R-:W-:Y:S11]  /*ab80*/  R2UR UR4, R92 ;  /* 0x000000005c0472ca */ /* 0x000ff600000e0000 */
[----:B------:R-:W-:Y:S02]  /*ab90*/  @!UPT UIADD3 URZ, UPT, UPT, URZ, URZ, URZ ;  /* 0x000000fffffff290 */ /* 0x000fe4000fffe0ff */
[----:B------:R-:W3:Y:S02]  /*aba0*/  LDTM.x32 R56, tmem[UR4+0x80] ;  /* 0x00008004003879ee */ /* 0x000ee400082c0000 */
[----:B---3--:R-:W-:Y:S01]  /*abb0*/  NOP ;  /* 0x0000000000007918 */ /* 0x008fe20000000000 */
.L_x_136:
[----:B-1----:R-:W-:Y:S01]  /*abc0*/  SHF.L.U32 R4, R168, 0x10, RZ ;  /* 0x00000010a8047819 */ /* 0x002fe200000006ff */
[----:B---3--:R-:W-:Y:S01]  /*abd0*/  FMUL R0, R130, R24 ;  /* 0x0000001882007220 */ /* 0x008fe20000400000 */
[----:B------:R-:W-:Y:S01]  /*abe0*/  LOP3.LUT R6, R168, 0xffff0000, RZ, 0xc0, !PT ;  /* 0xffff0000a8067812 */ /* 0x000fe200078ec0ff */
[C---:B------:R-:W-:Y:S01]  /*abf0*/  FMUL R3, R130.reuse, R25 ;  /* 0x0000001982037220 */ /* 0x040fe20000400000 */
[----:B------:R-:W-:Y:S01]  /*ac00*/  SHF.L.U32 R7, R169, 0x10, RZ ;  /* 0x00000010a9077819 */ /* 0x000fe200000006ff */
[----:B------:R-:W-:Y:S01]  /*ac10*/  FFMA R0, R133, R4, R0 ;  /* 0x0000000485007223 */ /* 0x000fe20000000000 */
[----:B------:R-:W-:Y:S01]  /*ac20*/  LOP3.LUT R8, R169, 0xffff0000, RZ, 0xc0, !PT ;  /* 0xffff0000a9087812 */ /* 0x000fe200078ec0ff */
[----:B------:R-:W-:Y:S01]  /*ac30*/  FMUL R4, R130, R26 ;  /* 0x0000001a82047220 */ /* 0x000fe20000400000 */
[C---:B------:R-:W-:Y:S01]  /*ac40*/  SHF.L.U32 R9, R170.reuse, 0x10, RZ ;  /* 0x00000010aa097819 */ /* 0x040fe200000006ff */
[----:B------:R-:W-:Y:S01]  /*ac50*/  FFMA R3, R133, R6, R3 ;  /* 0x0000000685037223 */ /* 0x000fe20000000003 */
[----:B------:R-:W-:Y:S01]  /*ac60*/  LOP3.LUT R10, R170, 0xffff0000, RZ, 0xc0, !PT ;  /* 0xffff0000aa0a7812 */ /* 0x000fe200078ec0ff */
[C---:B------:R-:W-:Y:S01]  /*ac70*/  FMUL R5, R130.reuse, R27 ;  /* 0x0000001b82057220 */ /* 0x040fe20000400000 */
[C---:B------:R-:W-:Y:S01]  /*ac80*/  SHF.L.U32 R11, R171.reuse, 0x10, RZ ;  /* 0x00000010ab0b7819 */ /* 0x040fe200000006ff */
[----:B------:R-:W-:Y:S01]  /*ac90*/  FMUL R6, R130, R28 ;  /* 0x0000001c82067220 */ /* 0x000fe20000400000 */
[----:B------:R-:W-:Y:S01]  /*aca0*/  LOP3.LUT R12, R171, 0xffff0000, RZ, 0xc0, !PT ;  /* 0xffff0000ab0c7812 */ /* 0x000fe200078ec0ff */
[C---:B------:R-:W-:Y:S01]  /*acb0*/  FFMA R4, R133.reuse, R7, R4 ;  /* 0x0000000785047223 */ /* 0x040fe20000000004 */
[----:B------:R-:W-:Y:S01]  /*acc0*/  ISETP.NE.AND P1, PT, R192, R17, PT ;  /* 0x00000011c000720c */ /* 0x000fe20003f25270 */
[----:B------:R-:W-:Y:S01]  /*acd0*/  FFMA R5, R133, R8, R5 ;  /* 0x0000000885057223 */ /* 0x000fe20000000005 */
[----:B------:R-:W-:Y:S01]  /*ace0*/  F2FP.BF16.F32.PACK_AB R16, R3, R0 ;  /* 0x000000000310723e */ /* 0x000fe200000010ff */
[C---:B------:R-:W-:Y:S01]  /*acf0*/  FMUL R7, R130.reuse, R29 ;  /* 0x0000001d82077220 */ /* 0x040fe20000400000 */
[----:B------:R-:W-:Y:S01]  /*ad00*/  LOP3.LUT R14, R159, 0xffff0000, RZ, 0xc0, !PT ;  /* 0xffff00009f0e7812 */ /* 0x000fe200078ec0ff */
[----:B------:R-:W-:Y:S01]  /*ad10*/  FFMA R6, R133, R9, R6 ;  /* 0x0000000985067223 */ /* 0x000fe20000000006 */
[----:B------:R-:W-:Y:S01]  /*ad20*/  F2FP.BF16.F32.PACK_AB R17, R5, R4 ;  /* 0x000000040511723e */ /* 0x000fe200000010ff */
[C---:B------:R-:W-:Y:S01]  /*ad30*/  FMUL R8, R130.reuse, R30 ;  /* 0x0000001e82087220 */ /* 0x040fe20000400000 */
[----:B------:R-:W-:Y:S01]  /*ad40*/  ISETP.NE.AND P2, PT, R195, RZ, PT ;  /* 0x000000ffc300720c */ /* 0x000fe20003f45270 */
[----:B------:R-:W-:Y:S01]  /*ad50*/  FMUL R9, R130, R31 ;  /* 0x0000001f82097220 */ /* 0x000fe20000400000 */
[----:B------:R-:W-:Y:S01]  /*ad60*/  ISETP.NE.AND P0, PT, R192, RZ, PT ;  /* 0x000000ffc000720c */ /* 0x000fe20003f05270 */
[C---:B------:R-:W-:Y:S01]  /*ad70*/  FFMA R7, R133.reuse, R10, R7 ;  /* 0x0000000a85077223 */ /* 0x040fe20000000007 */
[C---:B------:R-:W-:Y:S01]  /*ad80*/  FFMA R8, R133.reuse, R11, R8 ;  /* 0x0000000b85087223 */ /* 0x040fe20000000008 */
[----:B------:R-:W-:Y:S01]  /*ad90*/  SHF.L.U32 R11, R164, 0x10, RZ ;  /* 0x00000010a40b7819 */ /* 0x000fe200000006ff */
[----:B------:R-:W-:Y:S01]  /*ada0*/  FFMA R9, R133, R12, R9 ;  /* 0x0000000c85097223 */ /* 0x000fe20000000009 */
[----:B------:R-:W-:Y:S01]  /*adb0*/  SHF.L.U32 R12, R166, 0x10, RZ ;  /* 0x00000010a60c7819 */ /* 0x000fe200000006ff */
[C---:B------:R-:W-:Y:S01]  /*adc0*/  FMUL R10, R130.reuse, R32 ;  /* 0x00000020820a7220 */ /* 0x040fe20000400000 */
[----:B------:R-:W-:Y:S01]  /*add0*/  F2FP.BF16.F32.PACK_AB R18, R7, R6 ;  /* 0x000000060712723e */ /* 0x000fe200000010ff */
[----:B------:R-:W-:Y:S01]  /*ade0*/  FMUL R0, R130, R33 ;  /* 0x0000002182007220 */ /* 0x000fe20000400000 */
[----:B------:R-:W-:Y:S01]  /*adf0*/  F2FP.BF16.F32.PACK_AB R19, R9, R8 ;  /* 0x000000080913723e */ /* 0x000fe200000010ff */
[----:B------:R-:W-:Y:S01]  /*ae00*/  FFMA R10, R133, R11, R10 ;  /* 0x0000000b850a7223 */ /* 0x000fe2000000000a */
[----:B------:R-:W-:Y:S01]  /*ae10*/  LOP3.LUT R6, R164, 0xffff0000, RZ, 0xc0, !PT ;  /* 0xffff0000a4067812 */ /* 0x000fe200078ec0ff */
[C---:B------:R-:W-:Y:S01]  /*ae20*/  FMUL R3, R130.reuse, R34 ;  /* 0x0000002282037220 */ /* 0x040fe20000400000 */
[C---:B------:R-:W-:Y:S01]  /*ae30*/  SHF.L.U32 R8, R165.reuse, 0x10, RZ ;  /* 0x00000010a5087819 */ /* 0x040fe200000006ff */
[----:B------:R1:W-:Y:S01]  /*ae40*/  @!P1 STS.128 [R191+0x4000], R16 ;  /* 0x00400010bf009388 */ /* 0x0003e20000000c00 */
[----:B------:R-:W-:Y:S01]  /*ae50*/  LOP3.LUT R7, R165, 0xffff0000, RZ, 0xc0, !PT ;  /* 0xffff0000a5077812 */ /* 0x000fe200078ec0ff */
[----:B------:R-:W-:Y:S01]  /*ae60*/  FMUL R4, R130, R35 ;  /* 0x0000002382047220 */ /* 0x000fe20000400000 */
[----:B------:R-:W-:Y:S01]  /*ae70*/  LOP3.LUT R9, R166, 0xffff0000, RZ, 0xc0, !PT ;  /* 0xffff0000a6097812 */ /* 0x000fe200078ec0ff */
[C---:B------:R-:W-:Y:S01]  /*ae80*/  FMUL R5, R130.reuse, R36 ;  /* 0x0000002482057220 */ /* 0x040fe20000400000 */
[----:B------:R-:W-:Y:S01]  /*ae90*/  LOP3.LUT R11, R167, 0xffff0000, RZ, 0xc0, !PT ;  /* 0xffff0000a70b7812 */ /* 0x000fe200078ec0ff */
[C---:B------:R-:W-:Y:S01]  /*aea0*/  FFMA R0, R133.reuse, R6, R0 ;  /* 0x0000000685007223 */ /* 0x040fe20000000000 */
[C---:B------:R-:W-:Y:S01]  /*aeb0*/  FFMA R3, R133.reuse, R8, R3 ;  /* 0x0000000885037223 */ /* 0x040fe20000000003 */
[C---:B------:R-:W-:Y:S01]  /*aec0*/  FFMA R4, R133.reuse, R7, R4 ;  /* 0x0000000785047223 */ /* 0x040fe20000000004 */
[----:B------:R-:W-:Y:S01]  /*aed0*/  FFMA R5, R133, R12, R5 ;  /* 0x0000000c85057223 */ /* 0x000fe20000000005 */
[----:B------:R-:W-:Y:S01]  /*aee0*/  SHF.L.U32 R12, R167, 0x10, RZ ;  /* 0x00000010a70c7819 */ /* 0x000fe200000006ff */
[----:B------:R-:W-:Y:S01]  /*aef0*/  FMUL R6, R130, R37 ;  /* 0x0000002582067220 */ /* 0x000fe20000400000 */
[----:B------:R-:W-:Y:S01]  /*af00*/  F2FP.BF16.F32.PACK_AB R20, R0, R10 ;  /* 0x0000000a0014723e */ /* 0x000fe200000010ff */
[----:B------:R-:W-:Y:S01]  /*af10*/  FMUL R7, R130, R38 ;  /* 0x0000002682077220 */ /* 0x000fe20000400000 */
[----:B------:R-:W-:Y:S01]  /*af20*/  F2FP.BF16.F32.PACK_AB R21, R4, R3 ;  /* 0x000000030415723e */ /* 0x000fe200000010ff */
[----:B------:R-:W-:Y:S01]  /*af30*/  FMUL R8, R130, R39 ;  /* 0x0000002782087220 */ /* 0x000fe20000400000 */
[----:B----4-:R-:W-:Y:S01]  /*af40*/  SHF.L.U32 R3, R160, 0x10, RZ ;  /* 0x00000010a0037819 */ /* 0x010fe200000006ff */
[C---:B------:R-:W-:Y:S01]  /*af50*/  FFMA R6, R133.reuse, R9, R6 ;  /* 0x0000000985067223 */ /* 0x040fe20000000006 */
[----:B------:R-:W-:Y:S01]  /*af60*/  SHF.L.U32 R9, R162, 0x10, RZ ;  /* 0x00000010a2097819 */ /* 0x000fe200000006ff */
[----:B------:R-:W-:Y:S01]  /*af70*/  FFMA R7, R133, R12, R7 ;  /* 0x0000000c85077223 */ /* 0x000fe20000000007 */
[----:B------:R-:W-:Y:S01]  /*af80*/  LOP3.LUT R10, R157, 0xffff0000, RZ, 0xc0, !PT ;  /* 0xffff00009d0a7812 */ /* 0x000fe200078ec0ff */
[C---:B------:R-:W-:Y:S01]  /*af90*/  FFMA R8, R133.reuse, R11, R8 ;  /* 0x0000000b85087223 */ /* 0x040fe20000000008 */
[----:B------:R-:W-:Y:S01]  /*afa0*/  F2FP.BF16.F32.PACK_AB R22, R6, R5 ;  /* 0x000000050616723e */ /* 0x000fe200000010ff */
[----:B------:R-:W-:Y:S01]  /*afb0*/  FMUL R0, R130, R40 ;  /* 0x0000002882007220 */ /* 0x000fe20000400000 */
[----:B------:R-:W-:Y:S01]  /*afc0*/  LOP3.LUT R6, R160, 0xffff0000, RZ, 0xc0, !PT ;  /* 0xffff0000a0067812 */ /* 0x000fe200078ec0ff */
[----:B------:R-:W-:Y:S01]  /*afd0*/  FMUL R4, R130, R42 ;  /* 0x0000002a82047220 */ /* 0x000fe20000400000 */
[----:B------:R-:W-:Y:S01]  /*afe0*/  F2FP.BF16.F32.PACK_AB R23, R8, R7 ;  /* 0x000000070817723e */ /* 0x000fe200000010ff */
[----:B------:R-:W-:Y:S01]  /*aff0*/  FFMA R0, R133, R3, R0 ;  /* 0x0000000385007223 */ /* 0x000fe20000000000 */
[C---:B------:R-:W-:Y:S01]  /*b000*/  SHF.L.U32 R7, R161.reuse, 0x10, RZ ;  /* 0x00000010a1077819 */ /* 0x040fe200000006ff */
[C---:B------:R-:W-:Y:S01]  /*b010*/  FMUL R3, R130.reuse, R41 ;  /* 0x0000002982037220 */ /* 0x040fe20000400000 */
[----:B------:R-:W-:Y:S01]  /*b020*/  LOP3.LUT R8, R161, 0xffff0000, RZ, 0xc0, !PT ;  /* 0xffff0000a1087812 */ /* 0x000fe200078ec0ff */
[----:B------:R-:W-:Y:S01]  /*b030*/  FMUL R5, R130, R43 ;  /* 0x0000002b82057220 */ /* 0x000fe20000400000 */
[----:B------:R-:W-:Y:S01]  /*b040*/  LOP3.LUT R12, R158, 0xffff0000, RZ, 0xc0, !PT ;  /* 0xffff00009e0c7812 */ /* 0x000fe200078ec0ff */
[----:B------:R-:W-:Y:S01]  /*b050*/  FFMA R3, R133, R6, R3 ;  /* 0x0000000685037223 */ /* 0x000fe20000000003 */
[----:B------:R-:W-:Y:S01]  /*b060*/  SHF.L.U32 R11, R159, 0x10, RZ ;  /* 0x000000109f0b7819 */ /* 0x000fe200000006ff */
[C---:B------:R-:W-:Y:S01]  /*b070*/  FFMA R4, R133.reuse, R7, R4 ;  /* 0x0000000785047223 */ /* 0x040fe20000000004 */
        /* <DEDUP_REMOVED lines=60> */
[----:B------:R-:W-:Y:S01]  /*b440*/  FFMA R5, R133, R12, R5 ;  /* 0x0000000c85057223 */ /* 0x000fe20000000005 */
[----:B------:R-:W-:Y:S01]  /*b450*/  SHF.L.U32 R12, R155, 0x10, RZ ;  /* 0x000000109b0c7819 */ /* 0x000fe200000006ff */
[----:B------:R-:W-:Y:S01]  /*b460*/  FMUL R6, R130, R61 ;  /* 0x0000003d82067220 */ /* 0x000fe20000400000 */
[----:B------:R-:W-:Y:S01]  /*b470*/  F2FP.BF16.F32.PACK_AB R89, R4, R3 ;  /* 0x000000030459723e */ /* 0x000fe200000010ff */
[----:B------:R-:W-:Y:S01]  /*b480*/  FMUL R7, R130, R62 ;  /* 0x0000003e82077220 */ /* 0x000fe20000400000 */
[----:B------:R-:W-:Y:S01]  /*b490*/  SHF.L.U32 R3, R148, 0x10, RZ ;  /* 0x0000001094037819 */ /* 0x000fe200000006ff */
[----:B------:R-:W-:Y:S01]  /*b4a0*/  FMUL R8, R130, R63 ;  /* 0x0000003f82087220 */ /* 0x000fe20000400000 */
[----:B------:R-:W-:Y:S01]  /*b4b0*/  LOP3.LUT R14, R147, 0xffff0000, RZ, 0xc0, !PT ;  /* 0xffff0000930e7812 */ /* 0x000fe200078ec0ff */
        /* <DEDUP_REMOVED lines=8> */
[----:B------:R1:W-:Y:S01]  /*b540*/  @!P1 STS.128 [R196+0x4010], R20 ;  /* 0x00401014c4009388 */ /* 0x0003e20000000c00 */
[----:B------:R-:W-:Y:S01]  /*b550*/  F2FP.BF16.F32.PACK_AB R91, R8, R7 ;  /* 0x00000007085b723e */ /* 0x000fe200000010ff */
[----:B------:R-:W-:Y:S01]  /*b560*/  FFMA R0, R133, R3, R0 ;  /* 0x0000000385007223 */ /* 0x000fe20000000000 */
[C---:B------:R-:W-:Y:S01]  /*b570*/  SHF.L.U32 R7, R149.reuse, 0x10, RZ ;  /* 0x0000001095077819 */ /* 0x040fe200000006ff */
[C---:B------:R-:W-:Y:S01]  /*b580*/  FMUL R3, R130.reuse, R65 ;  /* 0x0000004182037220 */ /* 0x040fe20000400000 */
[----:B------:R-:W-:Y:S01]  /*b590*/  LOP3.LUT R8, R149, 0xffff0000, RZ, 0xc0, !PT ;  /* 0xffff000095087812 */ /* 0x000fe200078ec0ff */
[C---:B------:R-:W-:Y:S01]  /*b5a0*/  FMUL R4, R130.reuse, R66 ;  /* 0x0000004282047220 */ /* 0x040fe20000400000 */
[----:B------:R-:W-:Y:S01]  /*b5b0*/  SHF.L.U32 R11, R147, 0x10, RZ ;  /* 0x00000010930b7819 */ /* 0x000fe200000006ff */
[C---:B------:R-:W-:Y:S01]  /*b5c0*/  FMUL R5, R130.reuse, R67 ;  /* 0x0000004382057220 */ /* 0x040fe20000400000 */
[C---:B------:R-:W-:Y:S01]  /*b5d0*/  FFMA R3, R133.reuse, R6, R3 ;  /* 0x0000000685037223 */ /* 0x040fe20000000003 */
[C---:B------:R-:W-:Y:S01]  /*b5e0*/  FFMA R4, R133.reuse, R7, R4 ;  /* 0x0000000785047223 */ /* 0x040fe20000000004 */
[----:B------:R-:W-:Y:S01]  /*b5f0*/  FMUL R6, R130, R68 ;  /* 0x0000004482067220 */ /* 0x000fe20000400000 */
[----:B------:R-:W-:Y:S01]  /*b600*/  FFMA R5, R133, R8, R5 ;  /* 0x0000000885057223 */ /* 0x000fe20000000005 */
[----:B------:R-:W-:Y:S01]  /*b610*/  LOP3.LUT R8, R150, 0xffff0000, RZ, 0xc0, !PT ;  /* 0xffff000096087812 */ /* 0x000fe200078ec0ff */
[C---:B------:R-:W-:Y:S01]  /*b620*/  FMUL R7, R130.reuse, R69 ;  /* 0x0000004582077220 */ /* 0x040fe20000400000 */
[----:B---3--:R-:W-:Y:S01]  /*b630*/  F2FP.BF16.F32.PACK_AB R16, R3, R0 ;  /* 0x000000000310723e */ /* 0x008fe200000010ff */
[----:B------:R3:W-:Y:S01]  /*b640*/  @!P1 STS.128 [R191+0x5000], R88 ;  /* 0x00500058bf009388 */ /* 0x0007e20000000c00 */
[----:B------:R-:W-:Y:S01]  /*b650*/  F2FP.BF16.F32.PACK_AB R17, R5, R4 ;  /* 0x000000040511723e */ /* 0x000fe200000010ff */
[----:B------:R-:W-:Y:S01]  /*b660*/  FFMA R6, R133, R9, R6 ;  /* 0x0000000985067223 */ /* 0x000fe20000000006 */
[----:B------:R-:W-:Y:S01]  /*b670*/  SHF.L.U32 R5, R151, 0x10, RZ ;  /* 0x0000001097057819 */ /* 0x000fe200000006ff */
[----:B------:R-:W-:Y:S01]  /*b680*/  FFMA R7, R133, R8, R7 ;  /* 0x0000000885077223 */ /* 0x000fe20000000007 */
[----:B------:R-:W-:Y:S01]  /*b690*/  LOP3.LUT R8, R151, 0xffff0000, RZ, 0xc0, !PT ;  /* 0xffff000097087812 */ /* 0x000fe200078ec0ff */
[----:B------:R-:W-:Y:S01]  /*b6a0*/  FMUL R0, R130, R70 ;  /* 0x0000004682007220 */ /* 0x000fe20000400000 */
[----:B------:R-:W-:Y:S01]  /*b6b0*/  SHF.L.U32 R9, R140, 0x10, RZ ;  /* 0x000000108c097819 */ /* 0x000fe200000006ff */
[C---:B------:R-:W-:Y:S01]  /*b6c0*/  FMUL R3, R130.reuse, R71 ;  /* 0x0000004782037220 */ /* 0x040fe20000400000 */
[----:B------:R-:W-:Y:S01]  /*b6d0*/  F2FP.BF16.F32.PACK_AB R18, R7, R6 ;  /* 0x000000060712723e */ /* 0x000fe200000010ff */
[----:B------:R-:W-:Y:S01]  /*b6e0*/  FMUL R4, R130, R72 ;  /* 0x0000004882047220 */ /* 0x000fe20000400000 */
        /* <DEDUP_REMOVED lines=15> */
[C---:B------:R-:W-:Y:S01]  /*b7e0*/  FMUL R0, R130.reuse, R76 ;  /* 0x0000004c82007220 */ /* 0x040fe20000400000 */
[----:B-1----:R-:W-:Y:S01]  /*b7f0*/  F2FP.BF16.F32.PACK_AB R20, R5, R4 ;  /* 0x000000040514723e */ /* 0x002fe200000010ff */
[C---:B------:R-:W-:Y:S01]  /*b800*/  FMUL R3, R130.reuse, R77 ;  /* 0x0000004d82037220 */ /* 0x040fe20000400000 */
[----:B------:R-:W-:Y:S01]  /*b810*/  F2FP.BF16.F32.PACK_AB R21, R7, R6 ;  /* 0x000000060715723e */ /* 0x000fe200000010ff */
[----:B------:R3:W-:Y:S01]  /*b820*/  @!P1 STS.128 [R199+0x5010], R16 ;  /* 0x00501010c7009388 */ /* 0x0007e20000000c00 */
[----:B------:R-:W-:Y:S01]  /*b830*/  SHF.L.U32 R7, R143, 0x10, RZ ;  /* 0x000000108f077819 */ /* 0x000fe200000006ff */
[----:B------:R-:W-:Y:S01]  /*b840*/  FFMA R0, R133, R8, R0 ;  /* 0x0000000885007223 */ /* 0x000fe20000000000 */
[----:B------:R-:W-:Y:S01]  /*b850*/  LOP3.LUT R8, R143, 0xffff0000, RZ, 0xc0, !PT ;  /* 0xffff00008f087812 */ /* 0x000fe200078ec0ff */
        /* <DEDUP_REMOVED lines=28> */
[----:B------:R-:W-:Y:S02]  /*ba20*/  F2FP.BF16.F32.PACK_AB R12, R0, R6 ;  /* 0x00000006000c723e */ /* 0x000fe400000010ff */
[----:B------:R-:W-:Y:S02]  /*ba30*/  F2FP.BF16.F32.PACK_AB R13, R7, R3 ;  /* 0x00000003070d723e */ /* 0x000fe400000010ff */
[----:B------:R-:W-:Y:S02]  /*ba40*/  F2FP.BF16.F32.PACK_AB R14, R5, R4 ;  /* 0x00000004050e723e */ /* 0x000fe400000010ff */
[----:B------:R-:W-:Y:S02]  /*ba50*/  F2FP.BF16.F32.PACK_AB R15, R9, R8 ;  /* 0x00000008090f723e */ /* 0x000fe400000010ff */
[----:B------:R-:W-:Y:S02]  /*ba60*/  MOV R0, UR46 ;  /* 0x0000002e00007c02 */ /* 0x000fe40008000f00 */
[----:B------:R-:W-:Y:S01]  /*ba70*/  @P2 SHF.L.U32 R3, RZ, 0x1f, RZ ;  /* 0x0000001fff032819 */ /* 0x000fe200000006ff */
[----:B------:R3:W-:Y:S01]  /*ba80*/  @!P1 STS.128 [R196+0x5010], R12 ;  /* 0x0050100cc4009388 */ /* 0x0007e20000000c00 */
[----:B------:R-:W-:Y:S04]  /*ba90*/  @P2 LEA R0, R0, UR44, 0x3 ;  /* 0x0000002c00002c11 */ /* 0x000fe8000f8e18ff */
[----:B------:R-:W-:Y:S02]  /*baa0*/  @P2 IADD3 R4, PT, PT, R0, 0x90, RZ ;  /* 0x0000009000042810 */ /* 0x000fe40007ffe0ff */
[----:B------:R-:W-:Y:S01]  /*bab0*/  LEA R0, R138, UR44, 0x3 ;  /* 0x0000002c8a007c11 */ /* 0x000fe2000f8e18ff */
[----:B------:R-:W-:Y:S01]  /*bac0*/  @!PT LDS RZ, [RZ] ;  /* 0x00000000fffff984 */ /* 0x000fe20000000800 */
[----:B------:R-:W-:Y:S01]  /*bad0*/  @!PT LDS RZ, [RZ] ;  /* 0x00000000fffff984 */ /* 0x000fe20000000800 */
[----:B------:R-:W-:Y:S01]  /*bae0*/  @!PT LDS RZ, [RZ] ;  /* 0x00000000fffff984 */ /* 0x000fe20000000800 */
[----:B------:R-:W-:Y:S01]  /*baf0*/  @!PT LDS RZ, [RZ] ;  /* 0x00000000fffff984 */ /* 0x000fe20000000800 */
[----:B------:R1:W-:Y:S06]  /*bb00*/  MEMBAR.ALL.CTA ;  /* 0x0000000000007992 */ /* 0x0003ec0000008000 */
[----:B-1----:R-:W1:Y:S02]  /*bb10*/  FENCE.VIEW.ASYNC.S ;  /* 0x00000000000073c6 */ /* 0x002e640000000000 */
[----:B------:R-:W-:Y:S05]  /*bb20*/  WARPSYNC.ALL ;  /* 0x0000000000007948 */ /* 0x000fea0003800000 */
[----:B------:R-:W-:Y:S01]  /*bb30*/  BSSY.RECONVERGENT B0, `(.L_x_139) ;  /* 0x0000010000007945 */ /* 0x000fe20003800200 */
[----:B------:R-:W-:Y:S01]  /*bb40*/  @P2 PRMT R4, R201, 0x654, R4 ;  /* 0x00000654c9042816 */ /* 0x000fe20000000004 */
[----:B-1----:R-:W-:Y:S06]  /*bb50*/  BAR.SYNC.DEFER_BLOCKING 0x1, 0x80 ;  /* 0x0042000000007b1d */ /* 0x002fec0000010000 */
[----:B------:R-:W-:Y:S05]  /*bb60*/  @P0 BRA `(.L_x_140) ;  /* 0x0000000000300947 */ /* 0x000fea0003800000 */
[----:B------:R-:W-:Y:S02]  /*bb70*/  UIADD3 UR4, UP0, UPT, UR54, 0xa80, URZ ;  /* 0x00000a8036047890 */ /* 0x000fe4000ff1e0ff */
[----:B------:R-:W-:Y:S02]  /*bb80*/  UIADD3 UR48, UPT, UPT, UR44, 0x4200, URZ ;  /* 0x000042002c307890 */ /* 0x000fe4000fffe0ff */
[----:B------:R-:W-:Y:S01]  /*bb90*/  UIADD3.X UR5, UPT, UPT, URZ, UR55, URZ, UP0, !UPT ;  /* 0x00000037ff057290 */ /* 0x000fe200087fe4ff */
[----:B------:R-:W-:Y:S01]  /*bba0*/  UMOV UR51, UR36 ;  /* 0x0000002400337c82 */ /* 0x000fe20008000000 */
[----:B------:R-:W-:Y:S02]  /*bbb0*/  UIADD3 UR9, UPT, UPT, UR49, 0x80, URZ ;  /* 0x0000008031097890 */ /* 0x000fe4000fffe0ff */
[----:B------:R-:W-:Y:S01]  /*bbc0*/  UIADD3 UR8, UPT, UPT, UR44, 0x5200, URZ ;  /* 0x000052002c087890 */ /* 0x000fe2000fffe0ff */
[----:B------:R-:W-:Y:S01]  /*bbd0*/  UMOV UR10, UR50 ;  /* 0x00000032000a7c82 */ /* 0x000fe20008000000 */
[----:B------:R-:W-:Y:S03]  /*bbe0*/  UMOV UR11, UR36 ;  /* 0x00000024000b7c82 */ /* 0x000fe60008000000 */
[----:B------:R1:W-:Y:S04]  /*bbf0*/  UTMASTG.3D [UR48], [UR4] ;  /* 0x00000030040073b5 */ /* 0x0003e80008010000 */
[----:B------:R1:W-:Y:S01]  /*bc00*/  UTMASTG.3D [UR8], [UR4] ;  /* 0x00000008040073b5 */ /* 0x0003e20008010000 */
[----:B------:R0:W-:Y:S01]  /*bc10*/  UTMACMDFLUSH ;  /* 0x00000000000079b7 */ /* 0x0001e20000000000 */
[----:B-1----:R-:W-:Y:S04]  /*bc20*/  DEPBAR.LE SB0, 0x1 ;  /* 0x000080400000791a */ /* 0x002fe80000000000 */
.L_x_140:
[----:B------:R-:W-:Y:S05]  /*bc30*/  BSYNC.RECONVERGENT B0 ;  /* 0x0000000000007941 */ /* 0x000fea0003800200 */
.L_x_139:
[----:B------:R-:W-:Y:S01]  /*bc40*/  BAR.SYNC.DEFER_BLOCKING 0x1, 0x80 ;  /* 0x0042000000007b1d */ /* 0x000fe20000010000 */
[----:B------:R-:W-:Y:S01]  /*bc50*/  UIADD3 UR4, UPT, UPT, UR46, 0x1, URZ ;  /* 0x000000012e047890 */ /* 0x000fe2000fffe0ff */
[----:B---3--:R-:W-:Y:S03]  /*bc60*/  HFMA2 R16, -RZ, RZ, 0, 0 ;  /* 0x00000000ff107431 */ /* 0x008fe600000001ff */
[----:B------:R-:W-:Y:S04]  /*bc70*/  UISETP.NE.AND UP0, UPT, UR4, 0x4, UPT ;  /* 0x000000040400788c */ /* 0x000fe8000bf05270 */
[----:B------:R-:W-:Y:S01]  /*bc80*/  USEL UR47, UR4, URZ, UP0 ;  /* 0x000000ff042f7287 */ /* 0x000fe20008000000 */
[----:B------:R1:W-:Y:S01]  /*bc90*/  @P2 SYNCS.ARRIVE.TRANS64.RED.A1T0 RZ, [R4+URZ], RZ ;  /* 0x000000ff04ff29a7 */ /* 0x0003e200081004ff */
[----:B------:R-:W-:Y:S01]  /*bca0*/  BSSY B1, `(.L_x_141) ;  /* 0x000001e000017945 */ /* 0x000fe20003800000 */
[----:B------:R-:W3:Y:S02]  /*bcb0*/  @P2 SYNCS.PHASECHK.TRANS64.TRYWAIT P0, [R0+URZ+0x70], R3 ;  /* 0x00007003000025a7 */ /* 0x000ee400080011ff */
        /* <DEDUP_REMOVED lines=13> */
.L_x_144:
[----:B------:R-:W-:Y:S05]  /*bd90*/  BSYNC B0 ;  /* 0x0000000000007941 */ /* 0x000fea0003800000 */
.L_x_143:
[----:B------:R-:W-:Y:S01]  /*bda0*/  ISETP.NE.AND P0, PT, R139, RZ, PT ;  /* 0x000000ff8b00720c */ /* 0x000fe20003f05270 */
[----:B------:R-:W-:Y:S11]  /*bdb0*/  VIADD R138, R138, 0x1 ;  /* 0x000000018a8a7836 */ /* 0x000ff60000000000 */
[----:B------:R-:W-:Y:S01]  /*bdc0*/  @!UPT UIADD3 URZ, UPT, UPT, URZ, URZ, URZ ;  /* 0x000000fffffff290 */ /* 0x000fe2000fffe0ff */
[----:B------:R3:W4:Y:S04]  /*bdd0*/  @P0 LDS.128 R160, [R4+0x20] ;  /* 0x0000200004a00984 */ /* 0x0007280000000c00 */
[----:B------:R3:W1:Y:S04]  /*bde0*/  @P0 LDS.128 R140, [R4+0x1020] ;  /* 0x00102000048c0984 */ /* 0x0006680000000c00 */
[----:B------:R3:W1:Y:S04]  /*bdf0*/  @P0 LDS.128 R168, [R7] ;  /* 0x0000000007a80984 */ /* 0x0006680000000c00 */
[----:B------:R3:W1:Y:S04]  /*be00*/  @P0 LDS.128 R152, [R7+0x1000] ;  /* 0x0010000007980984 */ /* 0x0006680000000c00 */
[----:B------:R3:W1:Y:S04]  /*be10*/  @P0 LDS.128 R164, [R5+0x10] ;  /* 0x0000100005a40984 */ /* 0x0006680000000c00 */
[----:B------:R3:W1:Y:S04]  /*be20*/  @P0 LDS.128 R148, [R5+0x1010] ;  /* 0x0010100005940984 */ /* 0x0006680000000c00 */
[----:B------:R3:W1:Y:S04]  /*be30*/  @P0 LDS.128 R156, [R3+0x10] ;  /* 0x00001000039c0984 */ /* 0x0006680000000c00 */
[----:B------:R3:W1:Y:S01]  /*be40*/  @P0 LDS.128 R144, [R3+0x1010] ;  /* 0x0010100003900984 */ /* 0x0006620000000c00 */
[C---:B------:R-:W-:Y:S04]  /*be50*/  ISETP.NE.AND P0, PT, R138.reuse, 0x4, PT ;  /* 0x000000048a00780c */ /* 0x040fe80003f05270 */
[----:B------:R-:W-:Y:S02]  /*be60*/  SEL R138, R138, RZ, P0 ;  /* 0x000000ff8a8a7207 */ /* 0x000fe40000000000 */
[----:B------:R-:W-:Y:S02]  /*be70*/  SEL R16, RZ, 0x1, P0 ;  /* 0x00000001ff107807 */ /* 0x000fe40000000000 */
.L_x_142:
[----:B------:R-:W-:Y:S05]  /*be80*/  BSYNC B1 ;  /* 0x0000000000017941 */ /* 0x000fea0003800000 */
.L_x_141:
[----:B------:R-:W-:Y:S05]  /*be90*/  VIADD R92, R92, 0x400000 ;  /* 0x004000005c5c7836 */ /* 0x000fea0000000000 */
[----:B-1----:R-:W-:Y:S04]  /*bea0*/  SHF.R.U32.HI R0, RZ, 0x15, R92 ;  /* 0x00000015ff007819 */ /* 0x002fe8000001165c */
[----:B------:R-:W-:Y:S04]  /*beb0*/  LOP3.LUT R17, R0, 0x3, RZ, 0xc0, !PT ;  /* 0x0000000300117812 */ /* 0x000fe800078ec0ff */
        /* <DEDUP_REMOVED lines=11> */
[----:B------:R-:W1:Y:S01]  /*bf70*/  LDCU.64 UR6, c[0x4][0x78] ;  /* 0x01000f00ff0677ac */ /* 0x000e620008000a00 */
[----:B------:R-:W2:Y:S01]  /*bf80*/  LDC.64 R14, c[0x4][R15] ;  /* 0x010000000f0e7b82 */ /* 0x000ea20000000a00 */
[----:B------:R-:W5:Y:S01]  /*bf90*/  LDCU.64 UR4, c[0x4][0x10] ;  /* 0x01000200ff0477ac */ /* 0x000f620008000a00 */
[----:B---3--:R-:W-:Y:S01]  /*bfa0*/  MOV R5, UR9 ;  /* 0x0000000900057c02 */ /* 0x008fe20008000f00 */
[----:B------:R-:W-:Y:S01]  /*bfb0*/  IMAD.U32 R4, RZ, RZ, UR8 ;  /* 0x00000008ff047e24 */ /* 0x000fe2000f8e00ff */
[----:B-1----:R-:W-:Y:S01]  /*bfc0*/  MOV R7, UR7 ;  /* 0x0000000700077c02 */ /* 0x002fe20008000f00 */
[----:B------:R-:W-:Y:S01]  /*bfd0*/  IMAD.U32 R6, RZ, RZ, UR6 ;  /* 0x00000006ff067e24 */ /* 0x000fe2000f8e00ff */
[----:B-----5:R-:W-:Y:S01]  /*bfe0*/  MOV R11, UR5 ;  /* 0x00000005000b7c02 */ /* 0x020fe20008000f00 */
[----:B------:R-:W-:Y:S02]  /*bff0*/  IMAD.U32 R10, RZ, RZ, UR4 ;  /* 0x00000004ff0a7e24 */ /* 0x000fe4000f8e00ff */
[----:B------:R-:W-:Y:S07]  /*c000*/  LEPC R20, `(.L_x_147) ;  /* 0x000000001014794e */ /* 0x000fee0000000000 */
[----:B--2-4-:R-:W-:Y:S05]  /*c010*/  CALL.ABS.NOINC R14 ;  /* 0x000000000e007343 */ /* 0x014fea0003c00000 */
.L_x_147:
[----:B------:R-:W-:Y:S05]  /*c020*/  WARPSYNC.ALL ;  /* 0x0000000000007948 */ /* 0x000fea0003800000 */
[C---:B------:R-:W-:Y:S01]  /*c030*/  R2UR UR4, R92.reuse ;  /* 0x000000005c0472ca */ /* 0x040fe200000e0000 */
[----:B------:R-:W-:Y:S05]  /*c040*/  VIADD R0, R92, 0x80 ;  /* 0x000000805c007836 */ /* 0x000fea0000000000 */
[----:B------:R-:W-:Y:S04]  /*c050*/  SHF.R.U32.HI R0, RZ, 0x15, R0 ;  /* 0x00000015ff007819 */ /* 0x000fe80000011600 */
[----:B------:R-:W-:Y:S03]  /*c060*/  LOP3.LUT P0, RZ, R0, 0x3, R181, 0x48, !PT ;  /* 0x0000000300ff7812 */ /* 0x000fe600078048b5 */
[----:B------:R-:W1:Y:S10]  /*c070*/  LDTM.x32 R24, tmem[UR4] ;  /* 0x00000004001879ee */ /* 0x000e7400082c0000 */
[----:B-1----:R-:W-:Y:S05]  /*c080*/  @!P0 BRA `(.L_x_148) ;  /* 0x0000000000408947 */ /* 0x002fea0003800000 */
        /* <DEDUP_REMOVED lines=16> */
.L_x_148:
[----:B------:R-:W-:Y:S05]  /*c190*/  WARPSYNC.ALL ;  /* 0x0000000000007948 */ /* 0x000fea0003800000 */
[----:B------:R-:W-:Y:S11]  /*c1a0*/  R2UR UR4, R92 ;  /* 0x000000005c0472ca */ /* 0x000ff600000e0000 */
[----:B------:R-:W-:Y:S02]  /*c1b0*/  @!UPT UIADD3 URZ, UPT, UPT, URZ, URZ, URZ ;  /* 0x000000fffffff290 */ /* 0x000fe4000fffe0ff */
[----:B------:R-:W1:Y:S02]  /*c1c0*/  LDTM.x32 R56, tmem[UR4+0x80] ;  /* 0x00008004003879ee */ /* 0x000e6400082c0000 */
[----:B-1----:R-:W-:Y:S01]  /*c1d0*/  NOP ;  /* 0x0000000000007918 */ /* 0x002fe20000000000 */
.L_x_146:
[----:B---3--:R-:W-:Y:S01]  /*c1e0*/  SHF.L.U32 R4, R168, 0x10, RZ ;  /* 0x00000010a8047819 */ /* 0x008fe200000006ff */
[----:B------:R-:W-:Y:S01]  /*c1f0*/  FMUL R0, R130, R24 ;  /* 0x0000001882007220 */ /* 0x000fe20000400000 */
        /* <DEDUP_REMOVED lines=233> */
[----:B------:R-:W-:Y:S01]  /*d090*/  LEA R9, R138, UR44, 0x3 ;  /* 0x0000002c8a097c11 */ /* 0x000fe2000f8e18ff */
[----:B------:R3:W-:Y:S01]  /*d0a0*/  @!P1 STS.128 [R196+0x7010], R12 ;  /* 0x0070100cc4009388 */ /* 0x0007e20000000c00 */
[----:B------:R-:W-:Y:S02]  /*d0b0*/  @P2 LEA R0, R0, UR44, 0x3 ;  /* 0x0000002c00002c11 */ /* 0x000fe4000f8e18ff */
[----:B------:R-:W-:Y:S02]  /*d0c0*/  @P2 SHF.L.U32 R4, R16, 0x1f, RZ ;  /* 0x0000001f10042819 */ /* 0x000fe400000006ff */
[----:B------:R-:W-:Y:S01]  /*d0d0*/  @P2 IADD3 R0, PT, PT, R0, 0x90, RZ ;  /* 0x0000009000002810 */ /* 0x000fe20007ffe0ff */
        /* <DEDUP_REMOVED lines=13> */
[----:B------:R-:W-:Y:S02]  /*d1b0*/  UIADD3 UR8, UPT, UPT, UR44, 0x6200, URZ ;  /* 0x000062002c087890 */ /* 0x000fe4000fffe0ff */
[----:B------:R-:W-:Y:S01]  /*d1c0*/  UIADD3.X UR5, UPT, UPT, URZ, UR55, URZ, UP0, !UPT ;  /* 0x00000037ff057290 */ /* 0x000fe200087fe4ff */
[----:B------:R-:W-:Y:S01]  /*d1d0*/  UMOV UR9, UR49 ;  /* 0x0000003100097c82 */ /* 0x000fe20008000000 */
[----:B------:R-:W-:Y:S01]  /*d1e0*/  UMOV UR11, UR36 ;  /* 0x00000024000b7c82 */ /* 0x000fe20008000000 */
[----:B------:R-:W-:Y:S02]  /*d1f0*/  UIADD3 UR13, UPT, UPT, UR49, 0x80, URZ ;  /* 0x00000080310d7890 */ /* 0x000fe4000fffe0ff */
[----:B------:R-:W-:Y:S01]  /*d200*/  UIADD3 UR12, UPT, UPT, UR44, 0x7200, URZ ;  /* 0x000072002c0c7890 */ /* 0x000fe2000fffe0ff */
[----:B------:R-:W-:Y:S03]  /*d210*/  UMOV UR15, UR36 ;  /* 0x00000024000f7c82 */ /* 0x000fe60008000000 */
[----:B------:R1:W-:Y:S01]  /*d220*/  UTMASTG.3D [UR8], [UR4] ;  /* 0x00000008040073b5 */ /* 0x0003e20008010000 */
[----:B------:R-:W-:Y:S04]  /*d230*/  UMOV UR14, UR10 ;  /* 0x0000000a000e7c82 */ /* 0x000fe80008000000 */
[----:B------:R1:W-:Y:S01]  /*d240*/  UTMASTG.3D [UR12], [UR4] ;  /* 0x0000000c040073b5 */ /* 0x0003e20008010000 */
[----:B------:R0:W-:Y:S01]  /*d250*/  UTMACMDFLUSH ;  /* 0x00000000000079b7 */ /* 0x0001e20000000000 */
[----:B-1----:R-:W-:Y:S04]  /*d260*/  DEPBAR.LE SB0, 0x1 ;  /* 0x000080400000791a */ /* 0x002fe80000000000 */
.L_x_150:
[----:B------:R-:W-:Y:S05]  /*d270*/  BSYNC.RECONVERGENT B0 ;  /* 0x0000000000007941 */ /* 0x000fea0003800200 */
.L_x_149:
        /* <DEDUP_REMOVED lines=9> */
[----:B------:R-:W4:Y:S01]  /*d310*/  @P2 SYNCS.PHASECHK.TRANS64.TRYWAIT P0, [R9+URZ+0x70], R4 ;  /* 0x00007004090025a7 */ /* 0x000f2200080011ff */
[----:B------:R-:W-:Y:S01]  /*d320*/  VIADD R17, R131, UR4 ;  /* 0x0000000483117c36 */ /* 0x000fe20008000000 */
[----:B------:R-:W-:Y:S04]  /*d330*/  USEL UR46, UR5, URZ, UP0 ;  /* 0x000000ff052e7287 */ /* 0x000fe80008000000 */
[----:B------:R-:W-:Y:S04]  /*d340*/  SHF.R.U32.HI R6, RZ, 0x15, R17 ;  /* 0x00000015ff067819 */ /* 0x000fe80000011611 */
[----:B------:R-:W-:Y:S02]  /*d350*/  LOP3.LUT R19, R6, 0x3, RZ, 0xc0, !PT ;  /* 0x0000000306137812 */ /* 0x000fe400078ec0ff */
[----:B----4-:R-:W-:Y:S01]  /*d360*/  @P2 SEL R137, RZ, 0x1, !P0 ;  /* 0x00000001ff892807 */ /* 0x010fe20004000000 */
        /* <DEDUP_REMOVED lines=9> */
[----:B------:R-:W-:Y:S04]  /*d400*/  SHF.L.U32 R4, R16, 0x1f, RZ ;  /* 0x0000001f10047819 */ /* 0x000fe800000006ff */
[----:B------:R-:W1:Y:S02]  /*d410*/  SYNCS.PHASECHK.TRANS64.TRYWAIT P0, [R9+URZ+0x70], R4 ;  /* 0x00007004090075a7 */ /* 0x000e6400080011ff */
[----:B-1----:R-:W-:Y:S05]  /*d420*/  @!P0 BRA `(.L_x_155) ;  /* 0x0000006800008947 */ /* 0x002fea0003800000 */
.L_x_154:
[----:B------:R-:W-:Y:S05]  /*d430*/  BSYNC B0 ;  /* 0x0000000000007941 */ /* 0x000fea0003800000 */
.L_x_153:
[----:B------:R-:W-:Y:S01]  /*d440*/  ISETP.NE.AND P0, PT, R139, RZ, PT ;  /* 0x000000ff8b00720c */ /* 0x000fe20003f05270 */
[----:B------:R-:W-:Y:S11]  /*d450*/  VIADD R138, R138, 0x1 ;  /* 0x000000018a8a7836 */ /* 0x000ff60000000000 */
[----:B------:R-:W-:Y:S01]  /*d460*/  @!UPT UIADD3 URZ, UPT, UPT, URZ, URZ, URZ ;  /* 0x000000fffffff290 */ /* 0x000fe2000fffe0ff */
[----:B------:R4:W2:Y:S04]  /*d470*/  @P0 LDS.128 R160, [R3+0x20] ;  /* 0x0000200003a00984 */ /* 0x0008a80000000c00 */
[----:B------:R4:W2:Y:S04]  /*d480*/  @P0 LDS.128 R140, [R3+0x1020] ;  /* 0x00102000038c0984 */ /* 0x0008a80000000c00 */
[----:B------:R4:W2:Y:S04]  /*d490*/  @P0 LDS.128 R168, [R7] ;  /* 0x0000000007a80984 */ /* 0x0008a80000000c00 */
[----:B------:R4:W2:Y:S04]  /*d4a0*/  @P0 LDS.128 R152, [R7+0x1000] ;  /* 0x0010000007980984 */ /* 0x0008a80000000c00 */
[----:B------:R4:W2:Y:S04]  /*d4b0*/  @P0 LDS.128 R164, [R5+0x10] ;  /* 0x0000100005a40984 */ /* 0x0008a80000000c00 */
[----:B------:R4:W2:Y:S04]  /*d4c0*/  @P0 LDS.128 R148, [R5+0x1010] ;  /* 0x0010100005940984 */ /* 0x0008a80000000c00 */
[----:B------:R4:W2:Y:S04]  /*d4d0*/  @P0 LDS.128 R156, [R0+0x10] ;  /* 0x00001000009c0984 */ /* 0x0008a80000000c00 */
[----:B------:R4:W2:Y:S01]  /*d4e0*/  @P0 LDS.128 R144, [R0+0x1010] ;  /* 0x0010100000900984 */ /* 0x0008a20000000c00 */
[C---:B------:R-:W-:Y:S04]  /*d4f0*/  ISETP.NE.AND P0, PT, R138.reuse, 0x4, PT ;  /* 0x000000048a00780c */ /* 0x040fe80003f05270 */
[----:B-1----:R-:W-:Y:S02]  /*d500*/  SEL R9, RZ, 0x1, P0 ;  /* 0x00000001ff097807 */ /* 0x002fe40000000000 */
[----:B------:R-:W-:Y:S02]  /*d510*/  SEL R138, R138, RZ, P0 ;  /* 0x000000ff8a8a7207 */ /* 0x000fe40000000000 */
[----:B------:R-:W-:Y:S02]  /*d520*/  LOP3.LUT R16, R16, R9, RZ, 0x3c, !PT ;  /* 0x0000000910107212 */ /* 0x000fe400078e3cff */
.L_x_152:
[----:B------:R-:W-:Y:S05]  /*d530*/  BSYNC B1 ;  /* 0x0000000000017941 */ /* 0x000fea0003800000 */
.L_x_151:
[----:B------:R-:W-:Y:S11]  /*d540*/  ISETP.NE.AND P0, PT, R192, R19, PT ;  /* 0x00000013c000720c */ /* 0x000ff60003f05270 */
[----:B------:R-:W-:Y:S02]  /*d550*/  @!UPT UIADD3 URZ, UPT, UPT, URZ, URZ, URZ ;  /* 0x000000fffffff290 */ /* 0x000fe4000fffe0ff */
[----:B------:R-:W-:Y:S05]  /*d560*/  @P0 BRA `(.L_x_156) ;  /* 0x0000000000bc0947 */ /* 0x000fea0003800000 */
[----:B------:R-:W-:Y:S11]  /*d570*/  LOP3.LUT P0, RZ, R6, 0x3, R181, 0x48, !PT ;  /* 0x0000000306ff7812 */ /* 0x000ff600078048b5 */
[----:B------:R-:W-:Y:S02]  /*d580*/  @!UPT UIADD3 URZ, UPT, UPT, URZ, URZ, URZ ;  /* 0x000000fffffff290 */ /* 0x000fe4000fffe0ff */
[----:B------:R-:W-:Y:S05]  /*d590*/  @!P0 BRA `(.L_x_157) ;  /* 0x0000000000408947 */ /* 0x000fea0003800000 */
[----:B------:R-:W4:Y:S01]  /*d5a0*/  LDCU.64 UR8, c[0x4][0x70] ;  /* 0x01000e00ff0877ac */ /* 0x000f220008000a00 */
[----:B---3--:R-:W-:Y:S01]  /*d5b0*/  MOV R15, 0x0 ;  /* 0x00000000000f7802 */ /* 0x008fe20000000f00 */
[----:B------:R-:W-:Y:S02]  /*d5c0*/  HFMA2 R12, -RZ, RZ, 0, 5.9604644775390625e-08 ;  /* 0x00000001ff0c7431 */ /* 0x000fe400000001ff */
[----:B------:R-:W-:Y:S02]  /*d5d0*/  IMAD.MOV.U32 R8, RZ, RZ, 0x192 ;  /* 0x00000192ff087424 */ /* 0x000fe400078e00ff */
[----:B------:R-:W-:Y:S01]  /*d5e0*/  IMAD.MOV.U32 R13, RZ, RZ, RZ ;  /* 0x000000ffff0d7224 */ /* 0x000fe200078e00ff */
[----:B------:R-:W1:Y:S01]  /*d5f0*/  LDCU.64 UR6, c[0x4][0x78] ;  /* 0x01000f00ff0677ac */ /* 0x000e620008000a00 */
[----:B------:R-:W3:Y:S01]  /*d600*/  LDC.64 R14, c[0x4][R15] ;  /* 0x010000000f0e7b82 */ /* 0x000ee20000000a00 */
[----:B------:R-:W5:Y:S01]  /*d610*/  LDCU.64 UR4, c[0x4][0x10] ;  /* 0x01000200ff0477ac */ /* 0x000f620008000a00 */
[----:B----4-:R-:W-:Y:S01]  /*d620*/  MOV R5, UR9 ;  /* 0x0000000900057c02 */ /* 0x010fe20008000f00 */
[----:B------:R-:W-:Y:S01]  /*d630*/  IMAD.U32 R4, RZ, RZ, UR8 ;  /* 0x00000008ff047e24 */ /* 0x000fe2000f8e00ff */
[----:B-1----:R-:W-:Y:S01]  /*d640*/  MOV R7, UR7 ;  /* 0x0000000700077c02 */ /* 0x002fe20008000f00 */
[----:B------:R-:W-:Y:S01]  /*d650*/  IMAD.U32 R6, RZ, RZ, UR6 ;  /* 0x00000006ff067e24 */ /* 0x000fe2000f8e00ff */
[----:B-----5:R-:W-:Y:S01]  /*d660*/  MOV R11, UR5 ;  /* 0x00000005000b7c02 */ /* 0x020fe20008000f00 */
[----:B------:R-:W-:Y:S02]  /*d670*/  IMAD.U32 R10, RZ, RZ, UR4 ;  /* 0x00000004ff0a7e24 */ /* 0x000fe4000f8e00ff */
[----:B------:R-:W-:Y:S07]  /*d680*/  LEPC R20, `(.L_x_157) ;  /* 0x000000001014794e */ /* 0x000fee0000000000 */
[----:B--23--:R-:W-:Y:S05]  /*d690*/  CALL.ABS.NOINC R14 ;  /* 0x000000000e007343 */ /* 0x00cfea0003c00000 */
.L_x_157:
[----:B------:R-:W-:Y:S05]  /*d6a0*/  WARPSYNC.ALL ;  /* 0x0000000000007948 */ /* 0x000fea0003800000 */
[C---:B------:R-:W-:Y:S01]  /*d6b0*/  R2UR UR4, R17.reuse ;  /* 0x00000000110472ca */ /* 0x040fe200000e0000 */
[----:B----4-:R-:W-:Y:S05]  /*d6c0*/  VIADD R0, R17, 0x80 ;  /* 0x0000008011007836 */ /* 0x010fea0000000000 */
[----:B------:R-:W-:Y:S04]  /*d6d0*/  SHF.R.U32.HI R0, RZ, 0x15, R0 ;  /* 0x00000015ff007819 */ /* 0x000fe80000011600 */
[----:B------:R-:W-:Y:S03]  /*d6e0*/  LOP3.LUT P0, RZ, R0, 0x3, R181, 0x48, !PT ;  /* 0x0000000300ff7812 */ /* 0x000fe600078048b5 */
[----:B------:R-:W1:Y:S10]  /*d6f0*/  LDTM.x32 R24, tmem[UR4] ;  /* 0x00000004001879ee */ /* 0x000e7400082c0000 */
[----:B-1----:R-:W-:Y:S05]  /*d700*/  @!P0 BRA `(.L_x_158) ;  /* 0x0000000000408947 */ /* 0x002fea0003800000 */
[----:B------:R-:W1:Y:S01]  /*d710*/  LDCU.64 UR8, c[0x4][0x70] ;  /* 0x01000e00ff0877ac */ /* 0x000e620008000a00 */
[----:B---3--:R-:W-:Y:S01]  /*d720*/  MOV R15, 0x0 ;  /* 0x00000000000f7802 */ /* 0x008fe20000000f00 */
[----:B------:R-:W-:Y:S02]  /*d730*/  HFMA2 R12, -RZ, RZ, 0, 5.9604644775390625e-08 ;  /* 0x00000001ff0c7431 */ /* 0x000fe400000001ff */
[----:B------:R-:W-:Y:S02]  /*d740*/  IMAD.MOV.U32 R8, RZ, RZ, 0x192 ;  /* 0x00000192ff087424 */ /* 0x000fe400078e00ff */
[----:B------:R-:W-:Y:S01]  /*d750*/  IMAD.MOV.U32 R13, RZ, RZ, RZ ;  /* 0x000000ffff0d7224 */ /* 0x000fe200078e00ff */
[----:B------:R-:W3:Y:S01]  /*d760*/  LDCU.64 UR6, c[0x4][0x78] ;  /* 0x01000f00ff0677ac */ /* 0x000ee20008000a00 */
[----:B------:R-:W4:Y:S01]  /*d770*/  LDC.64 R14, c[0x4][R15] ;  /* 0x010000000f0e7b82 */ /* 0x000f220000000a00 */
[----:B------:R-:W5:Y:S01]  /*d780*/  LDCU.64 UR4, c[0x4][0x10] ;  /* 0x01000200ff0477ac */ /* 0x000f620008000a00 */
[----:B-1----:R-:W-:Y:S01]  /*d790*/  MOV R5, UR9 ;  /* 0x0000000900057c02 */ /* 0x002fe20008000f00 */
[----:B------:R-:W-:Y:S01]  /*d7a0*/  IMAD.U32 R4, RZ, RZ, UR8 ;  /* 0x00000008ff047e24 */ /* 0x000fe2000f8e00ff */
[----:B---3--:R-:W-:Y:S01]  /*d7b0*/  MOV R7, UR7 ;  /* 0x0000000700077c02 */ /* 0x008fe20008000f00 */
[----:B------:R-:W-:Y:S01]  /*d7c0*/  IMAD.U32 R6, RZ, RZ, UR6 ;  /* 0x00000006ff067e24 */ /* 0x000fe2000f8e00ff */
[----:B-----5:R-:W-:Y:S01]  /*d7d0*/  MOV R11, UR5 ;  /* 0x00000005000b7c02 */ /* 0x020fe20008000f00 */
[----:B------:R-:W-:Y:S02]  /*d7e0*/  IMAD.U32 R10, RZ, RZ, UR4 ;  /* 0x00000004ff0a7e24 */ /* 0x000fe4000f8e00ff */
[----:B------:R-:W-:Y:S07]  /*d7f0*/  LEPC R20, `(.L_x_158) ;  /* 0x000000001014794e */ /* 0x000fee0000000000 */
[----:B--2-4-:R-:W-:Y:S05]  /*d800*/  CALL.ABS.NOINC R14 ;  /* 0x000000000e007343 */ /* 0x014fea0003c00000 */
.L_x_158:
[----:B------:R-:W-:Y:S05]  /*d810*/  WARPSYNC.ALL ;  /* 0x0000000000007948 */ /* 0x000fea0003800000 */
[----:B------:R-:W-:Y:S11]  /*d820*/  R2UR UR4, R17 ;  /* 0x00000000110472ca */ /* 0x000ff600000e0000 */
[----:B------:R-:W-:Y:S02]  /*d830*/  @!UPT UIADD3 URZ, UPT, UPT, URZ, URZ, URZ ;  /* 0x000000fffffff290 */ /* 0x000fe4000fffe0ff */
[----:B------:R-:W1:Y:S02]  /*d840*/  LDTM.x32 R56, tmem[UR4+0x80] ;  /* 0x00008004003879ee */ /* 0x000e6400082c0000 */
[----:B-1----:R-:W-:Y:S01]  /*d850*/  NOP ;  /* 0x0000000000007918 */ /* 0x002fe20000000000 */
.L_x_156:
[----:B--2---:R-:W-:Y:S01]  /*d860*/  SHF.L.U32 R4, R168, 0x10, RZ ;  /* 0x00000010a8047819 */ /* 0x004fe200000006ff */
[----:B----4-:R-:W-:Y:S01]  /*d870*/  FMUL R0, R130, R24 ;  /* 0x0000001882007220 */ /* 0x010fe20000400000 */
        /* <DEDUP_REMOVED lines=12> */
[----:B---3--:R-:W-:Y:S01]  /*d940*/  LOP3.LUT R12, R171, 0xffff0000, RZ, 0xc0, !PT ;  /* 0xffff0000ab0c7812 */ /* 0x008fe200078ec0ff */
        /* <DEDUP_REMOVED lines=25> */
[----:B------:R1:W-:Y:S01]  /*dae0*/  @!P1 STS.128 [R191], R20 ;  /* 0x00000014bf009388 */ /* 0x0003e20000000c00 */
        /* <DEDUP_REMOVED lines=15> */
[----:B------:R-:W-:Y:S01]  /*dbe0*/  SHF.L.U32 R3, R160, 0x10, RZ ;  /* 0x00000010a0037819 */ /* 0x000fe200000006ff */
        /* <DEDUP_REMOVED lines=110> */
[----:B--2---:R-:W-:Y:S01]  /*e2d0*/  F2FP.BF16.F32.PACK_AB R20, R3, R0 ;  /* 0x000000000314723e */ /* 0x004fe200000010ff */
        /* <DEDUP_REMOVED lines=83> */
[----:B------:R-:W-:Y:S01]  /*e810*/  UIADD3 UR4, UPT, UPT, UR44, 0x200, URZ ;  /* 0x000002002c047890 */ /* 0x000fe2000fffe0ff */
[----:B------:R-:W-:Y:S01]  /*e820*/  UMOV UR51, UR36 ;  /* 0x0000002400337c82 */ /* 0x000fe20008000000 */
[----:B------:R-:W-:Y:S02]  /*e830*/  UIADD3 UR9, UPT, UPT, UR49, 0x80, URZ ;  /* 0x0000008031097890 */ /* 0x000fe4000fffe0ff */
[----:B------:R-:W-:Y:S02]  /*e840*/  UIADD3 UR8, UPT, UPT, UR44, 0x1200, URZ ;  /* 0x000012002c087890 */ /* 0x000fe4000fffe0ff */
[----:B------:R-:W-:Y:S01]  /*e850*/  MOV R184, UR4 ;  /* 0x0000000400b87c02 */ /* 0x000fe20008000f00 */
[----:B------:R-:W-:Y:S01]  /*e860*/  UIADD3 UR4, UP0, UPT, UR54, 0xa80, URZ ;  /* 0x00000a8036047890 */ /* 0x000fe2000ff1e0ff */
[----:B------:R-:W-:Y:S02]  /*e870*/  UMOV UR10, UR50 ;  /* 0x00000032000a7c82 */ /* 0x000fe40008000000 */
[----:B------:R-:W-:Y:S01]  /*e880*/  R2UR UR48, R184 ;  /* 0x00000000b83072ca */ /* 0x000fe200000e0000 */
[----:B------:R-:W-:Y:S01]  /*e890*/  UIADD3.X UR5, UPT, UPT, URZ, UR55, URZ, UP0, !UPT ;  /* 0x00000037ff057290 */ /* 0x000fe200087fe4ff */
[----:B------:R-:W-:Y:S11]  /*e8a0*/  UMOV UR11, UR36 ;  /* 0x00000024000b7c82 */ /* 0x000ff60008000000 */
[----:B------:R1:W-:Y:S01]  /*e8b0*/  UTMASTG.3D [UR48], [UR4] ;  /* 0x00000030040073b5 */ /* 0x0003e20008010000 */
[----:B------:R1:W-:Y:S01]  /*e8c0*/  UTMASTG.3D [UR8], [UR4] ;  /* 0x00000008040073b5 */ /* 0x0003e20008010000 */
[----:B------:R0:W-:Y:S01]  /*e8d0*/  UTMACMDFLUSH ;  /* 0x00000000000079b7 */ /* 0x0001e20000000000 */
[----:B-1----:R-:W-:Y:S04]  /*e8e0*/  DEPBAR.LE SB0, 0x1 ;  /* 0x000080400000791a */ /* 0x002fe80000000000 */
.L_x_160:
[----:B------:R-:W-:Y:S05]  /*e8f0*/  BSYNC.RECONVERGENT B0 ;  /* 0x0000000000007941 */ /* 0x000fea0003800200 */
.L_x_159:
[----:B------:R-:W-:Y:S01]  /*e900*/  BAR.SYNC.DEFER_BLOCKING 0x1, 0x80 ;  /* 0x0042000000007b1d */ /* 0x000fe20000010000 */
[----:B------:R-:W-:Y:S04]  /*e910*/  UIADD3 UR4, UPT, UPT, UR46, 0x1, URZ ;  /* 0x000000012e047890 */ /* 0x000fe8000fffe0ff */
        /* <DEDUP_REMOVED lines=18> */
.L_x_164:
[----:B------:R-:W-:Y:S05]  /*ea40*/  BSYNC B0 ;  /* 0x0000000000007941 */ /* 0x000fea0003800000 */
.L_x_163:
[----:B------:R-:W-:Y:S01]  /*ea50*/  ISETP.NE.AND P0, PT, R139, RZ, PT ;  /* 0x000000ff8b00720c */ /* 0x000fe20003f05270 */
[----:B------:R-:W-:Y:S11]  /*ea60*/  VIADD R138, R138, 0x1 ;  /* 0x000000018a8a7836 */ /* 0x000ff60000000000 */
[----:B------:R-:W-:Y:S01]  /*ea70*/  @!UPT UIADD3 URZ, UPT, UPT, URZ, URZ, URZ ;  /* 0x000000fffffff290 */ /* 0x000fe2000fffe0ff */
[----:B------:R3:W4:Y:S04]  /*ea80*/  @P0 LDS.128 R160, [R3+0x20] ;  /* 0x0000200003a00984 */ /* 0x0007280000000c00 */
        /* <DEDUP_REMOVED lines=11> */
.L_x_162:
[----:B------:R-:W-:Y:S05]  /*eb40*/  BSYNC B1 ;  /* 0x0000000000017941 */ /* 0x000fea0003800000 */
.L_x_161:
[----:B---3--:R-:W-:Y:S05]  /*eb50*/  VIADD R3, R17, 0x400000 ;  /* 0x0040000011037836 */ /* 0x008fea0000000000 */
[----:B------:R-:W-:Y:S04]  /*eb60*/  SHF.R.U32.HI R0, RZ, 0x15, R3 ;  /* 0x00000015ff007819 */ /* 0x000fe80000011603 */
[----:B------:R-:W-:Y:S04]  /*eb70*/  LOP3.LUT R17, R0, 0x3, RZ, 0xc0, !PT ;  /* 0x0000000300117812 */ /* 0x000fe800078ec0ff */
[----:B------:R-:W-:Y:S11]  /*eb80*/  ISETP.NE.AND P0, PT, R192, R17, PT ;  /* 0x00000011c000720c */ /* 0x000ff60003f05270 */
[----:B------:R-:W-:Y:S02]  /*eb90*/  @!UPT UIADD3 URZ, UPT, UPT, URZ, URZ, URZ ;  /* 0x000000fffffff290 */ /* 0x000fe4000fffe0ff */
[----:B------:R-:W-:Y:S05]  /*eba0*/  @P0 BRA `(.L_x_166) ;  /* 0x0000000000bc0947 */ /* 0x000fea0003800000 */
[----:B------:R-:W-:Y:S02]  /*ebb0*/  LOP3.LUT P0, RZ, R0, 0x3, R181, 0x48, !PT ;  /* 0x0000000300ff7812 */ /* 0x000fe400078048b5 */
[----:B------:R-:W-:Y:S11]  /*ebc0*/  MOV R18, R3 ;  /* 0x0000000300127202 */ /* 0x000ff60000000f00 */
[----:B------:R-:W-:Y:S05]  /*ebd0*/  @!P0 BRA `(.L_x_167) ;  /* 0x0000000000408947 */ /* 0x000fea0003800000 */
[----:B------:R-:W1:Y:S01]  /*ebe0*/  LDCU.64 UR8, c[0x4][0x70] ;  /* 0x01000e00ff0877ac */ /* 0x000e620008000a00 */
[----:B--2---:R-:W-:Y:S01]  /*ebf0*/  MOV R15, 0x0 ;  /* 0x00000000000f7802 */ /* 0x004fe20000000f00 */
[----:B------:R-:W-:Y:S02]  /*ec00*/  HFMA2 R12, -RZ, RZ, 0, 5.9604644775390625e-08 ;  /* 0x00000001ff0c7431 */ /* 0x000fe400000001ff */
[----:B------:R-:W-:Y:S02]  /*ec10*/  IMAD.MOV.U32 R8, RZ, RZ, 0x192 ;  /* 0x00000192ff087424 */ /* 0x000fe400078e00ff */
[----:B------:R-:W-:Y:S01]  /*ec20*/  IMAD.MOV.U32 R13, RZ, RZ, RZ ;  /* 0x000000ffff0d7224 */ /* 0x000fe200078e00ff */
[----:B------:R-:W2:Y:S01]  /*ec30*/  LDCU.64 UR6, c[0x4][0x78] ;  /* 0x01000f00ff0677ac */ /* 0x000ea20008000a00 */
[----:B------:R-:W3:Y:S01]  /*ec40*/  LDC.64 R14, c[0x4][R15] ;  /* 0x010000000f0e7b82 */ /* 0x000ee20000000a00 */
[----:B------:R-:W5:Y:S01]  /*ec50*/  LDCU.64 UR4, c[0x4][0x10] ;  /* 0x01000200ff0477ac */ /* 0x000f620008000a00 */
[----:B-1----:R-:W-:Y:S01]  /*ec60*/  MOV R5, UR9 ;  /* 0x0000000900057c02 */ /* 0x002fe20008000f00 */
[----:B------:R-:W-:Y:S01]  /*ec70*/  IMAD.U32 R4, RZ, RZ, UR8 ;  /* 0x00000008ff047e24 */ /* 0x000fe2000f8e00ff */
[----:B--2---:R-:W-:Y:S01]  /*ec80*/  MOV R7, UR7 ;  /* 0x0000000700077c02 */ /* 0x004fe20008000f00 */
[----:B------:R-:W-:Y:S01]  /*ec90*/  IMAD.U32 R6, RZ, RZ, UR6 ;  /* 0x00000006ff067e24 */ /* 0x000fe2000f8e00ff */
[----:B-----5:R-:W-:Y:S01]  /*eca0*/  MOV R11, UR5 ;  /* 0x00000005000b7c02 */ /* 0x020fe20008000f00 */
[----:B------:R-:W-:Y:S02]  /*ecb0*/  IMAD.U32 R10, RZ, RZ, UR4 ;  /* 0x00000004ff0a7e24 */ /* 0x000fe4000f8e00ff */
[----:B------:R-:W-:Y:S07]  /*ecc0*/  LEPC R20, `(.L_x_167) ;  /* 0x000000001014794e */ /* 0x000fee0000000000 */
[----:B---34-:R-:W-:Y:S05]  /*ecd0*/  CALL.ABS.NOINC R14 ;  /* 0x000000000e007343 */ /* 0x018fea0003c00000 */
.L_x_167:
[----:B------:R-:W-:Y:S05]  /*ece0*/  WARPSYNC.ALL ;  /* 0x0000000000007948 */ /* 0x000fea0003800000 */
[C---:B------:R-:W-:Y:S01]  /*ecf0*/  R2UR UR4, R18.reuse ;  /* 0x00000000120472ca */ /* 0x040fe200000e0000 */
[----:B------:R-:W-:Y:S05]  /*ed00*/  VIADD R0, R18, 0x80 ;  /* 0x0000008012007836 */ /* 0x000fea0000000000 */
[----:B------:R-:W-:Y:S04]  /*ed10*/  SHF.R.U32.HI R0, RZ, 0x15, R0 ;  /* 0x00000015ff007819 */ /* 0x000fe80000011600 */
[----:B------:R-:W-:Y:S03]  /*ed20*/  LOP3.LUT P0, RZ, R0, 0x3, R181, 0x48, !PT ;  /* 0x0000000300ff7812 */ /* 0x000fe600078048b5 */
[----:B------:R-:W1:Y:S10]  /*ed30*/  LDTM.x32 R24, tmem[UR4] ;  /* 0x00000004001879ee */ /* 0x000e7400082c0000 */
[----:B-1----:R-:W-:Y:S05]  /*ed40*/  @!P0 BRA `(.L_x_168) ;  /* 0x0000000000408947 */ /* 0x002fea0003800000 */
        /* <DEDUP_REMOVED lines=16> */
.L_x_168:
[----:B------:R-:W-:Y:S05]  /*ee50*/  WARPSYNC.ALL ;  /* 0x0000000000007948 */ /* 0x000fea0003800000 */
[----:B------:R-:W-:Y:S11]  /*ee60*/  R2UR UR4, R18 ;  /* 0x00000000120472ca */ /* 0x000ff600000e0000 */
[----:B------:R-:W-:Y:S02]  /*ee70*/  @!UPT UIADD3 URZ, UPT, UPT, URZ, URZ, URZ ;  /* 0x000000fffffff290 */ /* 0x000fe4000fffe0ff */
[----:B------:R-:W1:Y:S02]  /*ee80*/  LDTM.x32 R56, tmem[UR4+0x80] ;  /* 0x00008004003879ee */ /* 0x000e6400082c0000 */
[----:B-1----:R-:W-:Y:S01]  /*ee90*/  NOP ;  /* 0x0000000000007918 */ /* 0x002fe20000000000 */
.L_x_166:
[----:B--2---:R-:W-:Y:S01]  /*eea0*/  SHF.L.U32 R4, R168, 0x10, RZ ;  /* 0x00000010a8047819 */ /* 0x004fe200000006ff */
        /* <DEDUP_REMOVED lines=234> */
[----:B------:R-:W-:Y:S01]  /*fd50*/  @P2 SHF.L.U32 R3, R16, 0x1f, RZ ;  /* 0x0000001f10032819 */ /* 0x000fe200000006ff */
        /* <DEDUP_REMOVED lines=29> */
.L_x_170:
[----:B------:R-:W-:Y:S05]  /*ff30*/  BSYNC.RECONVERGENT B0 ;  /* 0x0000000000007941 */ /* 0x000fea0003800200 */
.L_x_169:
[----:B------:R-:W-:Y:S01]  /*ff40*/  BAR.SYNC.DEFER_BLOCKING 0x1, 0x80 ;  /* 0x0042000000007b1d */ /* 0x000fe20000010000 */
[----:B------:R-:W-:Y:S02]  /*ff50*/  UISETP.NE.AND UP0, UPT, UR43, URZ, UPT ;  /* 0x000000ff2b00728c */ /* 0x000fe4000bf05270 */
[----:B------:R-:W-:Y:S02]  /*ff60*/  UIADD3 UR5, UPT, UPT, UR47, 0x1, URZ ;  /* 0x000000012f057890 */ /* 0x000fe4000fffe0ff */
[----:B------:R-:W-:Y:S02]  /*ff70*/  USEL UR4, URZ, 0x60, !UP0 ;  /* 0x00000060ff047887 */ /* 0x000fe4000c000000 */
[----:B------:R-:W-:Y:S02]  /*ff80*/  UISETP.NE.AND UP0, UPT, UR5, 0x4, UPT ;  /* 0x000000040500788c */ /* 0x000fe4000bf05270 */
[----:B------:R-:W-:Y:S02]  /*ff90*/  UIADD3 UR49, UPT, UPT, UR52, UR4, URZ ;  /* 0x0000000434317290 */ /* 0x000fe4000fffe0ff */
[----:B------:R-:W-:Y:S01]  /*ffa0*/  VIADD R131, R131, UR4 ;  /* 0x0000000483837c36 */ /* 0x000fe20008000000 */
[----:B------:R-:W-:Y:S04]  /*ffb0*/  USEL UR46, UR5, URZ, UP0 ;  /* 0x000000ff052e7287 */ /* 0x000fe80008000000 */
[----:B------:R-:W-:Y:S04]  /*ffc0*/  SHF.R.U32.HI R6, RZ, 0x15, R131 ;  /* 0x00000015ff067819 */ /* 0x000fe80000011683 */
[----:B------:R-:W-:Y:S01]  /*ffd0*/  LOP3.LUT R17, R6, 0x3, RZ, 0xc0, !PT ;  /* 0x0000000306117812 */ /* 0x000fe200078ec0ff */
        /* <DEDUP_REMOVED lines=16> */
.L_x_174:
[----:B------:R-:W-:Y:S05]  /*100e0*/  BSYNC B0 ;  /* 0x0000000000007941 */ /* 0x000fea0003800000 */
.L_x_173:
        /* <DEDUP_REMOVED lines=15> */
.L_x_172:
[----:B------:R-:W-:Y:S05]  /*101e0*/  BSYNC B1 ;  /* 0x0000000000017941 */ /* 0x000fea0003800000 */
.L_x_171:
[----:B------:R-:W-:Y:S11]  /*101f0*/  ISETP.NE.AND P0, PT, R192, R17, PT ;  /* 0x00000011c000720c */ /* 0x000ff60003f05270 */
[----:B------:R-:W-:Y:S02]  /*10200*/  @!UPT UIADD3 URZ, UPT, UPT, URZ, URZ, URZ ;  /* 0x000000fffffff290 */ /* 0x000fe4000fffe0ff */
[----:B------:R-:W-:Y:S05]  /*10210*/  @P0 BRA `(.L_x_176) ;  /* 0x0000000000bc0947 */ /* 0x000fea0003800000 */
[----:B------:R-:W-:Y:S11]  /*10220*/  LOP3.LUT P0, RZ, R6, 0x3, R181, 0x48, !PT ;  /* 0x0000000306ff7812 */ /* 0x000ff600078048b5 */
[----:B------:R-:W-:Y:S02]  /*10230*/  @!UPT UIADD3 URZ, UPT, UPT, URZ, URZ, URZ ;  /* 0x000000fffffff290 */ /* 0x000fe4000fffe0ff */
[----:B------:R-:W-:Y:S05]  /*10240*/  @!P0 BRA `(.L_x_177) ;  /* 0x0000000000408947 */ /* 0x000fea0003800000 */
[----:B------:R-:W3:Y:S01]  /*10250*/  LDCU.64 UR8, c[0x4][0x70] ;  /* 0x01000e00ff0877ac */ /* 0x000ee20008000a00 */
[----:B--2---:R-:W-:Y:S01]  /*10260*/  MOV R15, 0x0 ;  /* 0x00000000000f7802 */ /* 0x004fe20000000f00 */
        /* <DEDUP_REMOVED lines=14> */
.L_x_177:
        /* <DEDUP_REMOVED lines=23> */
.L_x_178:
[----:B------:R-:W-:Y:S05]  /*104c0*/  WARPSYNC.ALL ;  /* 0x0000000000007948 */ /* 0x000fea0003800000 */
[----:B------:R-:W-:Y:S11]  /*104d0*/  R2UR UR4, R131 ;  /* 0x00000000830472ca */ /* 0x000ff600000e0000 */
[----:B------:R-:W-:Y:S02]  /*104e0*/  @!UPT UIADD3 URZ, UPT, UPT, URZ, URZ, URZ ;  /* 0x000000fffffff290 */ /* 0x000fe4000fffe0ff */
[----:B------:R-:W1:Y:S02]  /*104f0*/  LDTM.x32 R56, tmem[UR4+0x80] ;  /* 0x00008004003879ee */ /* 0x000e6400082c0000 */
[----:B-1----:R-:W-:Y:S01]  /*10500*/  NOP ;  /* 0x0000000000007918 */ /* 0x002fe20000000000 */
.L_x_176:
[----:B--23--:R-:W-:Y:S01]  /*10510*/  SHF.L.U32 R4, R168, 0x10, RZ ;  /* 0x00000010a8047819 */ /* 0x00cfe200000006ff */
        /* <DEDUP_REMOVED lines=262> */
.L_x_180:
[----:B------:R-:W-:Y:S05]  /*11580*/  BSYNC.RECONVERGENT B0 ;  /* 0x0000000000007941 */ /* 0x000fea0003800200 */
.L_x_179:
        /* <DEDUP_REMOVED lines=14> */
[----:B------:R-:W-:Y:S01]  /*11670*/  @P1 IADD3 R7, PT, PT, R200, R5, RZ ;  /* 0x00000005c8071210 */ /* 0x000fe20007ffe0ff */
[----:B------:R-:W-:Y:S06]  /*11680*/  @P0 BRA `(.L_x_184) ;  /* 0x00000000000c0947 */ /* 0x000fec0003800000 */
[----:B------:R-:W-:Y:S04]  /*11690*/  SHF.L.U32 R16, R16, 0x1f, RZ ;  /* 0x0000001f10107819 */ /* 0x000fe800000006ff */
[----:B------:R-:W1:Y:S02]  /*116a0*/  SYNCS.PHASECHK.TRANS64.TRYWAIT P0, [R3+URZ+0x70], R16 ;  /* 0x00007010030075a7 */ /* 0x000e6400080011ff */
[----:B-1----:R-:W-:Y:S05]  /*116b0*/  @!P0 BRA `(.L_x_185) ;  /* 0x0000002400988947 */ /* 0x002fea0003800000 */
.L_x_184:
[----:B------:R-:W-:Y:S05]  /*116c0*/  BSYNC B0 ;  /* 0x0000000000007941 */ /* 0x000fea0003800000 */
.L_x_183:
[----:B------:R-:W-:Y:S11]  /*116d0*/  ISETP.NE.AND P0, PT, R139, RZ, PT ;  /* 0x000000ff8b00720c */ /* 0x000ff60003f05270 */
[----:B------:R-:W-:Y:S02]  /*116e0*/  @!UPT UIADD3 URZ, UPT, UPT, URZ, URZ, URZ ;  /* 0x000000fffffff290 */ /* 0x000fe4000fffe0ff */
[----:B------:R3:W4:Y:S01]  /*116f0*/  @P0 LDS.128 R168, [R5] ;  /* 0x0000000005a80984 */ /* 0x0007220000000c00 */
[----:B------:R-:W-:Y:S03]  /*11700*/  @P0 IADD3 R0, PT, PT, R190, R7, RZ ;  /* 0x00000007be000210 */ /* 0x000fe60007ffe0ff */
[----:B------:R3:W1:Y:S04]  /*11710*/  @P0 LDS.128 R152, [R5+0x1000] ;  /* 0x0010000005980984 */ /* 0x0006680000000c00 */
[----:B------:R3:W1:Y:S04]  /*11720*/  @P0 LDS.128 R160, [R198+0x20] ;  /* 0x00002000c6a00984 */ /* 0x0006680000000c00 */
[----:B------:R3:W1:Y:S04]  /*11730*/  @P0 LDS.128 R140, [R198+0x1020] ;  /* 0x00102000c68c0984 */ /* 0x0006680000000c00 */
[----:B------:R3:W1:Y:S04]  /*11740*/  @P0 LDS.128 R164, [R7+0x10] ;  /* 0x0000100007a40984 */ /* 0x0006680000000c00 */
[----:B------:R3:W1:Y:S04]  /*11750*/  @P0 LDS.128 R148, [R7+0x1010] ;  /* 0x0010100007940984 */ /* 0x0006680000000c00 */
[----:B------:R3:W1:Y:S04]  /*11760*/  @P0 LDS.128 R156, [R0+0x10] ;  /* 0x00001000009c0984 */ /* 0x0006680000000c00 */
[----:B------:R3:W1:Y:S02]  /*11770*/  @P0 LDS.128 R144, [R0+0x1010] ;  /* 0x0010100000900984 */ /* 0x0006640000000c00 */
.L_x_182:
[----:B------:R-:W-:Y:S05]  /*11780*/  BSYNC B1 ;  /* 0x0000000000017941 */ /* 0x000fea0003800000 */
.L_x_181:
        /* <DEDUP_REMOVED lines=14> */
[----:B------:R-:W2:Y:S01]  /*11870*/  LDCU.64 UR6, c[0x4][0x78] ;  /* 0x01000f00ff0677ac */ /* 0x000ea20008000a00 */
[----:B------:R-:W1:Y:S01]  /*11880*/  LDC.64 R14, c[0x4][R15] ;  /* 0x010000000f0e7b82 */ /* 0x000e620000000a00 */
[----:B------:R-:W5:Y:S01]  /*11890*/  LDCU.64 UR4, c[0x4][0x10] ;  /* 0x01000200ff0477ac */ /* 0x000f620008000a00 */
[----:B---3--:R-:W-:Y:S01]  /*118a0*/  MOV R5, UR9 ;  /* 0x0000000900057c02 */ /* 0x008fe20008000f00 */
[----:B------:R-:W-:Y:S01]  /*118b0*/  IMAD.U32 R4, RZ, RZ, UR8 ;  /* 0x00000008ff047e24 */ /* 0x000fe2000f8e00ff */
[----:B--2---:R-:W-:Y:S01]  /*118c0*/  MOV R7, UR7 ;  /* 0x0000000700077c02 */ /* 0x004fe20008000f00 */
[----:B------:R-:W-:Y:S01]  /*118d0*/  IMAD.U32 R6, RZ, RZ, UR6 ;  /* 0x00000006ff067e24 */ /* 0x000fe2000f8e00ff */
[----:B-----5:R-:W-:Y:S01]  /*118e0*/  MOV R11, UR5 ;  /* 0x00000005000b7c02 */ /* 0x020fe20008000f00 */
[----:B------:R-:W-:Y:S02]  /*118f0*/  IMAD.U32 R10, RZ, RZ, UR4 ;  /* 0x00000004ff0a7e24 */ /* 0x000fe4000f8e00ff */
[----:B------:R-:W-:Y:S07]  /*11900*/  LEPC R20, `(.L_x_187) ;  /* 0x000000001014794e */ /* 0x000fee0000000000 */
[----:B-1--4-:R-:W-:Y:S05]  /*11910*/  CALL.ABS.NOINC R14 ;  /* 0x000000000e007343 */ /* 0x012fea0003c00000 */
.L_x_187:
[----:B------:R-:W-:Y:S05]  /*11920*/  WARPSYNC.ALL ;  /* 0x0000000000007948 */ /* 0x000fea0003800000 */
[C---:B------:R-:W-:Y:S01]  /*11930*/  R2UR UR4, R131.reuse ;  /* 0x00000000830472ca */ /* 0x040fe200000e0000 */
[----:B------:R-:W-:Y:S05]  /*11940*/  VIADD R0, R131, 0x80 ;  /* 0x0000008083007836 */ /* 0x000fea0000000000 */
[----:B------:R-:W-:Y:S04]  /*11950*/  SHF.R.U32.HI R0, RZ, 0x15, R0 ;  /* 0x00000015ff007819 */ /* 0x000fe80000011600 */
[----:B------:R-:W-:Y:S03]  /*11960*/  LOP3.LUT P0, RZ, R0, 0x3, R181, 0x48, !PT ;  /* 0x0000000300ff7812 */ /* 0x000fe600078048b5 */
[----:B------:R-:W3:Y:S10]  /*11970*/  LDTM.x32 R24, tmem[UR4] ;  /* 0x00000004001879ee */ /* 0x000ef400082c0000 */
[----:B---3--:R-:W-:Y:S05]  /*11980*/  @!P0 BRA `(.L_x_188) ;  /* 0x0000000000408947 */ /* 0x008fea0003800000 */
        /* <DEDUP_REMOVED lines=16> */
.L_x_188:
[----:B------:R-:W-:Y:S05]  /*11a90*/  WARPSYNC.ALL ;  /* 0x0000000000007948 */ /* 0x000fea0003800000 */
[----:B------:R-:W-:Y:S11]  /*11aa0*/  R2UR UR4, R131 ;  /* 0x00000000830472ca */ /* 0x000ff600000e0000 */
[----:B------:R-:W-:Y:S02]  /*11ab0*/  @!UPT UIADD3 URZ, UPT, UPT, URZ, URZ, URZ ;  /* 0x000000fffffff290 */ /* 0x000fe4000fffe0ff */
[----:B------:R-:W3:Y:S02]  /*11ac0*/  LDTM.x32 R56, tmem[UR4+0x80] ;  /* 0x00008004003879ee */ /* 0x000ee400082c0000 */
[----:B---3--:R-:W-:Y:S01]  /*11ad0*/  NOP ;  /* 0x0000000000007918 */ /* 0x008fe20000000000 */
.L_x_186:
[----:B----4-:R-:W-:Y:S01]  /*11ae0*/  SHF.L.U32 R6, R168, 0x10, RZ ;  /* 0x00000010a8067819 */ /* 0x010fe200000006ff */
[----:B------:R-:W-:Y:S01]  /*11af0*/  FMUL R0, R130, R24 ;  /* 0x0000001882007220 */ /* 0x000fe20000400000 */
[----:B------:R-:W-:Y:S01]  /*11b00*/  LOP3.LUT R8, R168, 0xffff0000, RZ, 0xc0, !PT ;  /* 0xffff0000a8087812 */ /* 0x000fe200078ec0ff */
[----:B-1----:R-:W-:Y:S01]  /*11b10*/  FMUL R3, R130, R25 ;  /* 0x0000001982037220 */ /* 0x002fe20000400000 */
[----:B------:R-:W-:Y:S01]  /*11b20*/  SHF.L.U32 R7, R169, 0x10, RZ ;  /* 0x00000010a9077819 */ /* 0x000fe200000006ff */
[----:B------:R-:W-:Y:S01]  /*11b30*/  FFMA R0, R133, R6, R0 ;  /* 0x0000000685007223 */ /* 0x000fe20000000000 */
[----:B--2---:R-:W-:Y:S01]  /*11b40*/  LOP3.LUT R88, R169, 0xffff0000, RZ, 0xc0, !PT ;  /* 0xffff0000a9587812 */ /* 0x004fe200078ec0ff */
[----:B------:R-:W-:Y:S01]  /*11b50*/  FFMA R3, R133, R8, R3 ;  /* 0x0000000885037223 */ /* 0x000fe20000000003 */
[----:B------:R-:W-:Y:S01]  /*11b60*/  SHF.L.U32 R89, R170, 0x10, RZ ;  /* 0x00000010aa597819 */ /* 0x000fe200000006ff */
[----:B------:R-:W-:Y:S01]  /*11b70*/  FMUL R4, R130, R26 ;  /* 0x0000001a82047220 */ /* 0x000fe20000400000 */
[----:B------:R-:W-:Y:S01]  /*11b80*/  LOP3.LUT R90, R170, 0xffff0000, RZ, 0xc0, !PT ;  /* 0xffff0000aa5a7812 */ /* 0x000fe200078ec0ff */
[----:B------:R-:W-:Y:S01]  /*11b90*/  FMUL R5, R130, R27 ;  /* 0x0000001b82057220 */ /* 0x000fe20000400000 */
[----:B------:R-:W-:Y:S01]  /*11ba0*/  SHF.L.U32 R91, R171, 0x10, RZ ;  /* 0x00000010ab5b7819 */ /* 0x000fe200000006ff */
[----:B------:R-:W-:Y:S01]  /*11bb0*/  FFMA R4, R133, R7, R4 ;  /* 0x0000000785047223 */ /* 0x000fe20000000004 */
[----:B------:R-:W-:Y:S01]  /*11bc0*/  LOP3.LUT R92, R171, 0xffff0000, RZ, 0xc0, !PT ;  /* 0xffff0000ab5c7812 */ /* 0x000fe200078ec0ff */
[C---:B------:R-:W-:Y:S01]  /*11bd0*/  FFMA R5, R133.reuse, R88, R5 ;  /* 0x0000005885057223 */ /* 0x040fe20000000005 */
[----:B------:R-:W-:Y:S01]  /*11be0*/  ISETP.NE.AND P1, PT, R192, R17, PT ;  /* 0x00000011c000720c */ /* 0x000fe20003f25270 */
        /* <DEDUP_REMOVED lines=21> */
[----:B------:R-:W-:Y:S01]  /*11d40*/  LOP3.LUT R102, R160, 0xffff0000, RZ, 0xc0, !PT ;  /* 0xffff0000a0667812 */ /* 0x000fe200078ec0ff */
[----:B------:R-:W-:Y:S01]  /*11d50*/  FMUL R3, R130, R33 ;  /* 0x0000002182037220 */ /* 0x000fe20000400000 */
[----:B------:R-:W-:Y:S01]  /*11d60*/  SHF.L.U32 R103, R161, 0x10, RZ ;  /* 0x00000010a1677819 */ /* 0x000fe200000006ff */
[----:B------:R-:W-:Y:S01]  /*11d70*/  FFMA R0, R133, R93, R0 ;  /* 0x0000005d85007223 */ /* 0x000fe20000000000 */
[----:B------:R-:W-:Y:S01]  /*11d80*/  LOP3.LUT R104, R161, 0xffff0000, RZ, 0xc0, !PT ;  /* 0xffff0000a1687812 */ /* 0x000fe200078ec0ff */
[----:B------:R-:W-:Y:S01]  /*11d90*/  FFMA R3, R133, R94, R3 ;  /* 0x0000005e85037223 */ /* 0x000fe20000000003 */
[----:B------:R-:W-:Y:S01]  /*11da0*/  SHF.L.U32 R105, R162, 0x10, RZ ;  /* 0x00000010a2697819 */ /* 0x000fe200000006ff */
[----:B------:R-:W-:Y:S01]  /*11db0*/  FMUL R17, R130, R63 ;  /* 0x0000003f82117220 */ /* 0x000fe20000400000 */
[----:B------:R-:W-:Y:S01]  /*11dc0*/  LOP3.LUT R106, R162, 0xffff0000, RZ, 0xc0, !PT ;  /* 0xffff0000a26a7812 */ /* 0x000fe200078ec0ff */
[C---:B------:R-:W-:Y:S01]  /*11dd0*/  FMUL R63, R130.reuse, R77 ;  /* 0x0000004d823f7220 */ /* 0x040fe20000400000 */
[----:B------:R-:W-:Y:S01]  /*11de0*/  F2FP.BF16.F32.PACK_AB R77, R5, R4 ;  /* 0x00000004054d723e */ /* 0x000fe200000010ff */
[C---:B------:R-:W-:Y:S01]  /*11df0*/  FMUL R4, R130.reuse, R34 ;  /* 0x0000002282047220 */ /* 0x040fe20000400000 */
[----:B------:R-:W-:Y:S01]  /*11e00*/  F2FP.BF16.F32.PACK_AB R32, R3, R0 ;  /* 0x000000000320723e */ /* 0x000fe200000010ff */
[C---:B------:R-:W-:Y:S01]  /*11e10*/  FMUL R5, R130.reuse, R35 ;  /* 0x0000002382057220 */ /* 0x040fe20000400000 */
[C---:B------:R-:W-:Y:S01]  /*11e20*/  SHF.L.U32 R107, R163.reuse, 0x10, RZ ;  /* 0x00000010a36b7819 */ /* 0x040fe200000006ff */
[C---:B------:R-:W-:Y:S01]  /*11e30*/  FMUL R18, R130.reuse, R64 ;  /* 0x0000004082127220 */ /* 0x040fe20000400000 */
[----:B------:R-:W-:Y:S01]  /*11e40*/  LOP3.LUT R108, R163, 0xffff0000, RZ, 0xc0, !PT ;  /* 0xffff0000a36c7812 */ /* 0x000fe200078ec0ff */
[C---:B------:R-:W-:Y:S01]  /*11e50*/  FMUL R64, R130.reuse, R78 ;  /* 0x0000004e82407220 */ /* 0x040fe20000400000 */
[----:B------:R-:W-:Y:S01]  /*11e60*/  F2FP.BF16.F32.PACK_AB R78, R7, R6 ;  /* 0x00000006074e723e */ /* 0x000fe200000010ff */
[----:B------:R-:W-:Y:S01]  /*11e70*/  FMUL R19, R130, R65 ;  /* 0x0000004182137220 */ /* 0x000fe20000400000 */
[----:B------:R-:W-:Y:S01]  /*11e80*/  SHF.L.U32 R109, R156, 0x10, RZ ;  /* 0x000000109c6d7819 */ /* 0x000fe200000006ff */
[C---:B------:R-:W-:Y:S01]  /*11e90*/  FMUL R65, R130.reuse, R79 ;  /* 0x0000004f82417220 */ /* 0x040fe20000400000 */
[----:B------:R-:W-:Y:S01]  /*11ea0*/  F2FP.BF16.F32.PACK_AB R79, R9, R8 ;  /* 0x00000008094f723e */ /* 0x000fe200000010ff */
        /* <DEDUP_REMOVED lines=10> */
[----:B------:R-:W-:Y:S01]  /*11f50*/  FMUL R9, R130, R39 ;  /* 0x0000002782097220 */ /* 0x000fe20000400000 */
[----:B------:R-:W-:Y:S01]  /*11f60*/  SHF.L.U32 R115, R159, 0x10, RZ ;  /* 0x000000109f737819 */ /* 0x000fe200000006ff */
[----:B------:R-:W-:Y:S01]  /*11f70*/  FFMA R6, R133, R97, R6 ;  /* 0x0000006185067223 */ /* 0x000fe20000000006 */
[----:B------:R-:W-:Y:S01]  /*11f80*/  F2FP.BF16.F32.PACK_AB R33, R5, R4 ;  /* 0x000000040521723e */ /* 0x000fe200000010ff */
[----:B------:R-:W-:Y:S01]  /*11f90*/  FFMA R7, R133, R98, R7 ;  /* 0x0000006285077223 */ /* 0x000fe20000000007 */
[----:B------:R-:W-:Y:S01]  /*11fa0*/  LOP3.LUT R116, R159, 0xffff0000, RZ, 0xc0, !PT ;  /* 0xffff00009f747812 */ /* 0x000fe200078ec0ff */
[C---:B------:R-:W-:Y:S01]  /*11fb0*/  FFMA R8, R133.reuse, R99, R8 ;  /* 0x0000006385087223 */ /* 0x040fe20000000008 */
[C---:B------:R-:W-:Y:S01]  /*11fc0*/  SHF.L.U32 R117, R152.reuse, 0x10, RZ ;  /* 0x0000001098757819 */ /* 0x040fe200000006ff */
[----:B------:R-:W-:Y:S01]  /*11fd0*/  FFMA R9, R133, R100, R9 ;  /* 0x0000006485097223 */ /* 0x000fe20000000009 */
[----:B------:R-:W-:Y:S01]  /*11fe0*/  F2FP.BF16.F32.PACK_AB R34, R7, R6 ;  /* 0x000000060722723e */ /* 0x000fe200000010ff */
[----:B------:R-:W-:Y:S01]  /*11ff0*/  @!P1 STS.128 [R191+0x6000], R76 ;  /* 0x0060004cbf009388 */ /* 0x000fe20000000c00 */
[----:B------:R-:W-:Y:S01]  /*12000*/  LOP3.LUT R118, R152, 0xffff0000, RZ, 0xc0, !PT ;  /* 0xffff000098767812 */ /* 0x000fe200078ec0ff */
[C---:B------:R-:W-:Y:S01]  /*12010*/  FMUL R0, R130.reuse, R40 ;  /* 0x0000002882007220 */ /* 0x040fe20000400000 */
[----:B------:R-:W-:Y:S01]  /*12020*/  F2FP.BF16.F32.PACK_AB R35, R9, R8 ;  /* 0x000000080923723e */ /* 0x000fe200000010ff */
[C---:B------:R-:W-:Y:S01]  /*12030*/  FMUL R3, R130.reuse, R41 ;  /* 0x0000002982037220 */ /* 0x040fe20000400000 */
[C---:B------:R-:W-:Y:S01]  /*12040*/  SHF.L.U32 R119, R153.reuse, 0x10, RZ ;  /* 0x0000001099777819 */ /* 0x040fe200000006ff */
[----:B------:R-:W-:Y:S01]  /*12050*/  FMUL R4, R130, R42 ;  /* 0x0000002a82047220 */ /* 0x000fe20000400000 */
[----:B------:R-:W-:Y:S01]  /*12060*/  LOP3.LUT R120, R153, 0xffff0000, RZ, 0xc0, !PT ;  /* 0xffff000099787812 */ /* 0x000fe200078ec0ff */
[----:B------:R1:W-:Y:S01]  /*12070*/  @!P1 STS.128 [R199+0x6010], R32 ;  /* 0x00601020c7009388 */ /* 0x0003e20000000c00 */
[----:B------:R-:W-:Y:S01]  /*12080*/  SHF.L.U32 R121, R154, 0x10, RZ ;  /* 0x000000109a797819 */ /* 0x000fe200000006ff */
[----:B------:R-:W-:Y:S01]  /*12090*/  FMUL R5, R130, R43 ;  /* 0x0000002b82057220 */ /* 0x000fe20000400000 */
[----:B------:R-:W-:Y:S01]  /*120a0*/  LOP3.LUT R122, R154, 0xffff0000, RZ, 0xc0, !PT ;  /* 0xffff00009a7a7812 */ /* 0x000fe200078ec0ff */
[----:B------:R-:W-:Y:S01]  /*120b0*/  FFMA R0, R133, R101, R0 ;  /* 0x0000006585007223 */ /* 0x000fe20000000000 */
[C---:B------:R-:W-:Y:S01]  /*120c0*/  SHF.L.U32 R123, R155.reuse, 0x10, RZ ;  /* 0x000000109b7b7819 */ /* 0x040fe200000006ff */
[----:B------:R-:W-:Y:S01]  /*120d0*/  FMUL R6, R130, R44 ;  /* 0x0000002c82067220 */ /* 0x000fe20000400000 */
[----:B------:R-:W-:Y:S01]  /*120e0*/  LOP3.LUT R124, R155, 0xffff0000, RZ, 0xc0, !PT ;  /* 0xffff00009b7c7812 */ /* 0x000fe200078ec0ff */
[C---:B------:R-:W-:Y:S01]  /*120f0*/  FFMA R3, R133.reuse, R102, R3 ;  /* 0x0000006685037223 */ /* 0x040fe20000000003 */
[----:B------:R-:W-:Y:S01]  /*12100*/  SHF.L.U32 R125, R148, 0x10, RZ ;  /* 0x00000010947d7819 */ /* 0x000fe200000006ff */
[----:B------:R-:W-:Y:S01]  /*12110*/  FMUL R7, R130, R45 ;  /* 0x0000002d82077220 */ /* 0x000fe20000400000 */
[----:B------:R-:W-:Y:S01]  /*12120*/  LOP3.LUT R126, R148, 0xffff0000, RZ, 0xc0, !PT ;  /* 0xffff0000947e7812 */ /* 0x000fe200078ec0ff */
[----:B------:R-:W-:Y:S01]  /*12130*/  FFMA R4, R133, R103, R4 ;  /* 0x0000006785047223 */ /* 0x000fe20000000004 */
[----:B------:R-:W-:Y:S01]  /*12140*/  F2FP.BF16.F32.PACK_AB R36, R3, R0 ;  /* 0x000000000324723e */ /* 0x000fe200000010ff */
[C---:B------:R-:W-:Y:S01]  /*12150*/  FMUL R8, R130.reuse, R46 ;  /* 0x0000002e82087220 */ /* 0x040fe20000400000 */
[----:B------:R-:W-:Y:S01]  /*12160*/  SHF.L.U32 R127, R149, 0x10, RZ ;  /* 0x00000010957f7819 */ /* 0x000fe200000006ff */
[----:B------:R-:W-:Y:S01]  /*12170*/  FFMA R5, R133, R104, R5 ;  /* 0x0000006885057223 */ /* 0x000fe20000000005 */
[----:B------:R-:W-:Y:S01]  /*12180*/  LOP3.LUT R128, R149, 0xffff0000, RZ, 0xc0, !PT ;  /* 0xffff000095807812 */ /* 0x000fe200078ec0ff */
[----:B------:R-:W-:Y:S01]  /*12190*/  FMUL R9, R130, R47 ;  /* 0x0000002f82097220 */ /* 0x000fe20000400000 */
[C---:B------:R-:W-:Y:S01]  /*121a0*/  SHF.L.U32 R129, R150.reuse, 0x10, RZ ;  /* 0x0000001096817819 */ /* 0x040fe200000006ff */
[----:B------:R-:W-:Y:S01]  /*121b0*/  FFMA R6, R133, R105, R6 ;  /* 0x0000006985067223 */ /* 0x000fe20000000006 */
[----:B------:R-:W-:Y:S01]  /*121c0*/  F2FP.BF16.F32.PACK_AB R37, R5, R4 ;  /* 0x000000040525723e */ /* 0x000fe200000010ff */
[C---:B------:R-:W-:Y:S01]  /*121d0*/  FFMA R7, R133.reuse, R106, R7 ;  /* 0x0000006a85077223 */ /* 0x040fe20000000007 */
[----:B------:R-:W-:Y:S01]  /*121e0*/  LOP3.LUT R132, R150, 0xffff0000, RZ, 0xc0, !PT ;  /* 0xffff000096847812 */ /* 0x000fe200078ec0ff */
[----:B------:R-:W-:Y:S01]  /*121f0*/  FFMA R8, R133, R107, R8 ;  /* 0x0000006b85087223 */ /* 0x000fe20000000008 */
[----:B------:R-:W-:Y:S01]  /*12200*/  SHF.L.U32 R131, R151, 0x10, RZ ;  /* 0x0000001097837819 */ /* 0x000fe200000006ff */
[----:B------:R-:W-:Y:S01]  /*12210*/  FFMA R9, R133, R108, R9 ;  /* 0x0000006c85097223 */ /* 0x000fe20000000009 */
[----:B------:R-:W-:Y:S01]  /*12220*/  F2FP.BF16.F32.PACK_AB R38, R7, R6 ;  /* 0x000000060726723e */ /* 0x000fe200000010ff */
[C---:B------:R-:W-:Y:S01]  /*12230*/  FMUL R0, R130.reuse, R48 ;  /* 0x0000003082007220 */ /* 0x040fe20000400000 */
[----:B------:R-:W-:Y:S01]  /*12240*/  LOP3.LUT R134, R151, 0xffff0000, RZ, 0xc0, !PT ;  /* 0xffff000097867812 */ /* 0x000fe200078ec0ff */
[C---:B------:R-:W-:Y:S01]  /*12250*/  FMUL R3, R130.reuse, R49 ;  /* 0x0000003182037220 */ /* 0x040fe20000400000 */
[----:B------:R-:W-:Y:S01]  /*12260*/  F2FP.BF16.F32.PACK_AB R39, R9, R8 ;  /* 0x000000080927723e */ /* 0x000fe200000010ff */
[----:B------:R-:W-:Y:S01]  /*12270*/  FMUL R4, R130, R50 ;  /* 0x0000003282047220 */ /* 0x000fe20000400000 */
[----:B------:R-:W-:Y:S01]  /*12280*/  SHF.L.U32 R135, R140, 0x10, RZ ;  /* 0x000000108c877819 */ /* 0x000fe200000006ff */
[----:B------:R-:W-:Y:S01]  /*12290*/  FMUL R5, R130, R51 ;  /* 0x0000003382057220 */ /* 0x000fe20000400000 */
[----:B------:R-:W-:Y:S01]  /*122a0*/  LOP3.LUT R136, R140, 0xffff0000, RZ, 0xc0, !PT ;  /* 0xffff00008c887812 */ /* 0x000fe200078ec0ff */
[----:B------:R-:W-:Y:S01]  /*122b0*/  FFMA R0, R133, R109, R0 ;  /* 0x0000006d85007223 */ /* 0x000fe20000000000 */
[C---:B------:R-:W-:Y:S01]  /*122c0*/  SHF.L.U32 R137, R141.reuse, 0x10, RZ ;  /* 0x000000108d897819 */ /* 0x040fe200000006ff */
[----:B------:R-:W-:Y:S01]  /*122d0*/  FMUL R6, R130, R52 ;  /* 0x0000003482067220 */ /* 0x000fe20000400000 */
[----:B------:R-:W-:Y:S01]  /*122e0*/  LOP3.LUT R138, R141, 0xffff0000, RZ, 0xc0, !PT ;  /* 0xffff00008d8a7812 */ /* 0x000fe200078ec0ff */
[----:B------:R2:W-:Y:S01]  /*122f0*/  @!P1 STS.128 [R197+0x6020], R36 ;  /* 0x00602024c5009388 */ /* 0x0005e20000000c00 */
[C---:B------:R-:W-:Y:S01]  /*12300*/  FFMA R3, R133.reuse, R110, R3 ;  /* 0x0000006e85037223 */ /* 0x040fe20000000003 */
[C---:B------:R-:W-:Y:S01]  /*12310*/  SHF.L.U32 R139, R142.reuse, 0x10, RZ ;  /* 0x000000108e8b7819 */ /* 0x040fe200000006ff */
[C---:B------:R-:W-:Y:S01]  /*12320*/  FFMA R4, R133.reuse, R111, R4 ;  /* 0x0000006f85047223 */ /* 0x040fe20000000004 */
[C---:B------:R-:W-:Y:S01]  /*12330*/  FFMA R5, R133.reuse, R112, R5 ;  /* 0x0000007085057223 */ /* 0x040fe20000000005 */
[----:B------:R-:W-:Y:S01]  /*12340*/  LOP3.LUT R140, R142, 0xffff0000, RZ, 0xc0, !PT ;  /* 0xffff00008e8c7812 */ /* 0x000fe200078ec0ff */
[----:B------:R-:W-:Y:S01]  /*12350*/  FFMA R6, R133, R113, R6 ;  /* 0x0000007185067223 */ /* 0x000fe20000000006 */
[----:B-1----:R-:W-:Y:S01]  /*12360*/  F2FP.BF16.F32.PACK_AB R32, R3, R0 ;  /* 0x000000000320723e */ /* 0x002fe200000010ff */
[C---:B------:R-:W-:Y:S01]  /*12370*/  FMUL R7, R130.reuse, R53 ;  /* 0x0000003582077220 */ /* 0x040fe20000400000 */
[----:B------:R-:W-:Y:S01]  /*12380*/  F2FP.BF16.F32.PACK_AB R33, R5, R4 ;  /* 0x000000040521723e */ /* 0x000fe200000010ff */
[C---:B------:R-:W-:Y:S01]  /*12390*/  FMUL R8, R130.reuse, R54 ;  /* 0x0000003682087220 */ /* 0x040fe20000400000 */
[C---:B------:R-:W-:Y:S01]  /*123a0*/  FMUL R9, R130.reuse, R55 ;  /* 0x0000003782097220 */ /* 0x040fe20000400000 */
[----:B------:R-:W-:Y:S01]  /*123b0*/  FFMA R7, R133, R114, R7 ;  /* 0x0000007285077223 */ /* 0x000fe20000000007 */
[C---:B------:R-:W-:Y:S01]  /*123c0*/  FMUL R10, R130.reuse, R56 ;  /* 0x00000038820a7220 */ /* 0x040fe20000400000 */
[----:B------:R-:W-:Y:S01]  /*123d0*/  SHF.L.U32 R141, R143, 0x10, RZ ;  /* 0x000000108f8d7819 */ /* 0x000fe200000006ff */
[C---:B------:R-:W-:Y:S01]  /*123e0*/  FFMA R8, R133.reuse, R115, R8 ;  /* 0x0000007385087223 */ /* 0x040fe20000000008 */
[----:B------:R-:W-:Y:S01]  /*123f0*/  FFMA R9, R133, R116, R9 ;  /* 0x0000007485097223 */ /* 0x000fe20000000009 */
[----:B------:R-:W-:Y:S01]  /*12400*/  F2FP.BF16.F32.PACK_AB R34, R7, R6 ;  /* 0x000000060722723e */ /* 0x000fe200000010ff */
[----:B------:R-:W-:Y:S01]  /*12410*/  FFMA R10, R133, R117, R10 ;  /* 0x00000075850a7223 */ /* 0x000fe2000000000a */
[C---:B------:R-:W-:Y:S01]  /*12420*/  FMUL R11, R130.reuse, R57 ;  /* 0x00000039820b7220 */ /* 0x040fe20000400000 */
[----:B------:R-:W-:Y:S01]  /*12430*/  LOP3.LUT R142, R143, 0xffff0000, RZ, 0xc0, !PT ;  /* 0xffff00008f8e7812 */ /* 0x000fe200078ec0ff */
[C---:B------:R-:W-:Y:S01]  /*12440*/  FMUL R12, R130.reuse, R58 ;  /* 0x0000003a820c7220 */ /* 0x040fe20000400000 */
[----:B------:R-:W-:Y:S01]  /*12450*/  F2FP.BF16.F32.PACK_AB R35, R9, R8 ;  /* 0x000000080923723e */ /* 0x000fe200000010ff */
[----:B------:R-:W-:Y:S01]  /*12460*/  FFMA R11, R133, R118, R11 ;  /* 0x00000076850b7223 */ /* 0x000fe2000000000b */
[C---:B------:R-:W-:Y:S01]  /*12470*/  FMUL R13, R130.reuse, R59 ;  /* 0x0000003b820d7220 */ /* 0x040fe20000400000 */
[C---:B------:R-:W-:Y:S01]  /*12480*/  FMUL R14, R130.reuse, R60 ;  /* 0x0000003c820e7220 */ /* 0x040fe20000400000 */
[----:B------:R-:W-:Y:S01]  /*12490*/  FMUL R15, R130, R61 ;  /* 0x0000003d820f7220 */ /* 0x000fe20000400000 */
[----:B------:R2:W-:Y:S01]  /*124a0*/  @!P1 STS.128 [R196+0x6010], R32 ;  /* 0x00601020c4009388 */ /* 0x0005e20000000c00 */
[----:B------:R-:W-:Y:S01]  /*124b0*/  F2FP.BF16.F32.PACK_AB R4, R11, R10 ;  /* 0x0000000a0b04723e */ /* 0x000fe200000010ff */
[C---:B------:R-:W-:Y:S01]  /*124c0*/  FFMA R12, R133.reuse, R119, R12 ;  /* 0x00000077850c7223 */ /* 0x040fe2000000000c */
[C---:B------:R-:W-:Y:S01]  /*124d0*/  SHF.L.U32 R25, R144.reuse, 0x10, RZ ;  /* 0x0000001090197819 */ /* 0x040fe200000006ff */
[C---:B------:R-:W-:Y:S01]  /*124e0*/  FFMA R13, R133.reuse, R120, R13 ;  /* 0x00000078850d7223 */ /* 0x040fe2000000000d */
[C---:B------:R-:W-:Y:S01]  /*124f0*/  FFMA R14, R133.reuse, R121, R14 ;  /* 0x00000079850e7223 */ /* 0x040fe2000000000e */
[----:B------:R-:W-:Y:S01]  /*12500*/  LOP3.LUT R24, R144, 0xffff0000, RZ, 0xc0, !PT ;  /* 0xffff000090187812 */ /* 0x000fe200078ec0ff */
[C---:B------:R-:W-:Y:S01]  /*12510*/  FFMA R15, R133.reuse, R122, R15 ;  /* 0x0000007a850f7223 */ /* 0x040fe2000000000f */
[C---:B------:R-:W-:Y:S01]  /*12520*/  FFMA R16, R133.reuse, R123, R16 ;  /* 0x0000007b85107223 */ /* 0x040fe20000000010 */
[C---:B------:R-:W-:Y:S01]  /*12530*/  FMUL R20, R130.reuse, R66 ;  /* 0x0000004282147220 */ /* 0x040fe20000400000 */
        /* <DEDUP_REMOVED lines=8> */
[----:B------:R-:W-:Y:S01]  /*125c0*/  FFMA R21, R133, R128, R21 ;  /* 0x0000008085157223 */ /* 0x000fe20000000015 */
[C---:B------:R-:W-:Y:S01]  /*125d0*/  FMUL R57, R130.reuse, R71 ;  /* 0x0000004782397220 */ /* 0x040fe20000400000 */
[----:B------:R-:W-:Y:S01]  /*125e0*/  F2FP.BF16.F32.PACK_AB R5, R13, R12 ;  /* 0x0000000c0d05723e */ /* 0x000fe200000010ff */
[----:B------:R-:W-:Y:S01]  /*125f0*/  FFMA R22, R133, R129, R22 ;  /* 0x0000008185167223 */ /* 0x000fe20000000016 */
[----:B------:R-:W-:Y:S01]  /*12600*/  F2FP.BF16.F32.PACK_AB R6, R15, R14 ;  /* 0x0000000e0f06723e */ /* 0x000fe200000010ff */
[C---:B------:R-:W-:Y:S01]  /*12610*/  FMUL R58, R130.reuse, R72 ;  /* 0x00000048823a7220 */ /* 0x040fe20000400000 */
[----:B------:R-:W-:Y:S01]  /*12620*/  F2FP.BF16.F32.PACK_AB R7, R17, R16 ;  /* 0x000000101107723e */ /* 0x000fe200000010ff */
[C---:B------:R-:W-:Y:S01]  /*12630*/  FFMA R23, R133.reuse, R132, R23 ;  /* 0x0000008485177223 */ /* 0x040fe20000000017 */
[C---:B------:R-:W-:Y:S01]  /*12640*/  FMUL R59, R130.reuse, R73 ;  /* 0x00000049823b7220 */ /* 0x040fe20000400000 */
[----:B------:R-:W-:Y:S01]  /*12650*/  FFMA R56, R133, R131, R56 ;  /* 0x0000008385387223 */ /* 0x000fe20000000038 */
[C---:B------:R-:W-:Y:S01]  /*12660*/  FMUL R60, R130.reuse, R74 ;  /* 0x0000004a823c7220 */ /* 0x040fe20000400000 */
[----:B------:R2:W-:Y:S01]  /*12670*/  @!P1 STS.128 [R191+0x7000], R4 ;  /* 0x00700004bf009388 */ /* 0x0005e20000000c00 */
[----:B------:R-:W-:Y:S01]  /*12680*/  F2FP.BF16.F32.PACK_AB R8, R19, R18 ;  /* 0x000000121308723e */ /* 0x000fe200000010ff */
[C---:B------:R-:W-:Y:S01]  /*12690*/  FFMA R57, R133.reuse, R134, R57 ;  /* 0x0000008685397223 */ /* 0x040fe20000000039 */
[C---:B------:R-:W-:Y:S01]  /*126a0*/  FMUL R61, R130.reuse, R75 ;  /* 0x0000004b823d7220 */ /* 0x040fe20000400000 */
[C---:B------:R-:W-:Y:S01]  /*126b0*/  FFMA R58, R133.reuse, R135, R58 ;  /* 0x00000087853a7223 */ /* 0x040fe2000000003a */
[C---:B------:R-:W-:Y:S01]  /*126c0*/  FFMA R59, R133.reuse, R136, R59 ;  /* 0x00000088853b7223 */ /* 0x040fe2000000003b */
[C---:B------:R-:W-:Y:S01]  /*126d0*/  FFMA R60, R133.reuse, R137, R60 ;  /* 0x00000089853c7223 */ /* 0x040fe2000000003c */
[----:B------:R-:W-:Y:S01]  /*126e0*/  FFMA R61, R133, R138, R61 ;  /* 0x0000008a853d7223 */ /* 0x000fe2000000003d */
[----:B------:R-:W-:Y:S01]  /*126f0*/  F2FP.BF16.F32.PACK_AB R9, R21, R20 ;  /* 0x000000141509723e */ /* 0x000fe200000010ff */
[----:B------:R-:W-:Y:S01]  /*12700*/  FFMA R62, R133, R139, R62 ;  /* 0x0000008b853e7223 */ /* 0x000fe2000000003e */
[----:B------:R-:W-:Y:S01]  /*12710*/  F2FP.BF16.F32.PACK_AB R10, R23, R22 ;  /* 0x00000016170a723e */ /* 0x000fe200000010ff */
[C---:B------:R-:W-:Y:S01]  /*12720*/  FMUL R66, R130.reuse, R80 ;  /* 0x0000005082427220 */ /* 0x040fe20000400000 */
[----:B------:R-:W-:Y:S01]  /*12730*/  F2FP.BF16.F32.PACK_AB R11, R57, R56 ;  /* 0x00000038390b723e */ /* 0x000fe200000010ff */
[----:B------:R-:W-:Y:S01]  /*12740*/  FFMA R63, R133, R140, R63 ;  /* 0x0000008c853f7223 */ /* 0x000fe2000000003f */
[C---:B------:R-:W-:Y:S01]  /*12750*/  FMUL R67, R130.reuse, R81 ;  /* 0x0000005182437220 */ /* 0x040fe20000400000 */
[----:B------:R-:W-:Y:S01]  /*12760*/  SHF.L.U32 R27, R145, 0x10, RZ ;  /* 0x00000010911b7819 */ /* 0x000fe200000006ff */
[----:B------:R-:W-:Y:S01]  /*12770*/  FFMA R64, R133, R141, R64 ;  /* 0x0000008d85407223 */ /* 0x000fe20000000040 */
[----:B------:R2:W-:Y:S01]  /*12780*/  @!P1 STS.128 [R199+0x7010], R8 ;  /* 0x00701008c7009388 */ /* 0x0005e20000000c00 */
[C---:B------:R-:W-:Y:S01]  /*12790*/  FMUL R68, R130.reuse, R82 ;  /* 0x0000005282447220 */ /* 0x040fe20000400000 */
[----:B------:R-:W-:Y:S01]  /*127a0*/  LOP3.LUT R26, R145, 0xffff0000, RZ, 0xc0, !PT ;  /* 0xffff0000911a7812 */ /* 0x000fe200078ec0ff */
[C---:B------:R-:W-:Y:S01]  /*127b0*/  FFMA R65, R133.reuse, R142, R65 ;  /* 0x0000008e85417223 */ /* 0x040fe20000000041 */
[----:B------:R-:W-:Y:S01]  /*127c0*/  FMUL R69, R130, R83 ;  /* 0x0000005382457220 */ /* 0x000fe20000400000 */
[----:B------:R-:W-:Y:S01]  /*127d0*/  SHF.L.U32 R29, R146, 0x10, RZ ;  /* 0x00000010921d7819 */ /* 0x000fe200000006ff */
[C---:B------:R-:W-:Y:S01]  /*127e0*/  FFMA R66, R133.reuse, R25, R66 ;  /* 0x0000001985427223 */ /* 0x040fe20000000042 */
[----:B------:R-:W-:Y:S01]  /*127f0*/  FMUL R70, R130, R84 ;  /* 0x0000005482467220 */ /* 0x000fe20000400000 */
[----:B------:R-:W-:Y:S01]  /*12800*/  LOP3.LUT R28, R146, 0xffff0000, RZ, 0xc0, !PT ;  /* 0xffff0000921c7812 */ /* 0x000fe200078ec0ff */
[----:B------:R-:W-:Y:S01]  /*12810*/  FFMA R67, R133, R24, R67 ;  /* 0x0000001885437223 */ /* 0x000fe20000000043 */
[C---:B------:R-:W-:Y:S01]  /*12820*/  FMUL R71, R130.reuse, R85 ;  /* 0x0000005582477220 */ /* 0x040fe20000400000 */
[----:B------:R-:W-:Y:S01]  /*12830*/  SHF.L.U32 R31, R147, 0x10, RZ ;  /* 0x00000010931f7819 */ /* 0x000fe200000006ff */
[----:B------:R-:W-:Y:S01]  /*12840*/  FFMA R68, R133, R27, R68 ;  /* 0x0000001b85447223 */ /* 0x000fe20000000044 */
[C---:B------:R-:W-:Y:S01]  /*12850*/  FMUL R72, R130.reuse, R86 ;  /* 0x0000005682487220 */ /* 0x040fe20000400000 */
[----:B------:R-:W-:Y:S01]  /*12860*/  LOP3.LUT R30, R147, 0xffff0000, RZ, 0xc0, !PT ;  /* 0xffff0000931e7812 */ /* 0x000fe200078ec0ff */
[----:B------:R-:W-:Y:S01]  /*12870*/  FFMA R69, R133, R26, R69 ;  /* 0x0000001a85457223 */ /* 0x000fe20000000045 */
        /* <DEDUP_REMOVED lines=13> */
[----:B------:R-:W-:Y:S02]  /*12950*/  F2FP.BF16.F32.PACK_AB R19, R73, R72 ;  /* 0x000000484913723e */ /* 0x000fe400000010ff */
[----:B------:R-:W-:Y:S03]  /*12960*/  ISETP.NE.AND P0, PT, R192, RZ, PT ;  /* 0x000000ffc000720c */ /* 0x000fe60003f05270 */
[----:B------:R2:W-:Y:S01]  /*12970*/  @!P1 STS.128 [R196+0x7010], R16 ;  /* 0x00701010c4009388 */ /* 0x0005e20000000c00 */
[----:B------:R-:W-:Y:S01]  /*12980*/  @!PT LDS RZ, [RZ] ;  /* 0x00000000fffff984 */ /* 0x000fe20000000800 */
[----:B------:R-:W-:Y:S01]  /*12990*/  @!PT LDS RZ, [RZ] ;  /* 0x00000000fffff984 */ /* 0x000fe20000000800 */
[----:B------:R-:W-:Y:S01]  /*129a0*/  @!PT LDS RZ, [RZ] ;  /* 0x00000000fffff984 */ /* 0x000fe20000000800 */
[----:B------:R-:W-:Y:S01]  /*129b0*/  @!PT LDS RZ, [RZ] ;  /* 0x00000000fffff984 */ /* 0x000fe20000000800 */
[----:B------:R1:W-:Y:S07]  /*129c0*/  MEMBAR.ALL.CTA ;  /* 0x0000000000007992 */ /* 0x0003ee0000008000 */
[----:B-1----:R-:W1:Y:S01]  /*129d0*/  FENCE.VIEW.ASYNC.S ;  /* 0x00000000000073c6 */ /* 0x002e620000000000 */
[----:B------:R-:W-:Y:S05]  /*129e0*/  WARPSYNC.ALL ;  /* 0x0000000000007948 */ /* 0x000fea0003800000 */
[----:B------:R-:W-:Y:S01]  /*129f0*/  BSSY.RECONVERGENT B0, `(.L_x_189) ;  /* 0x0000011000007945 */ /* 0x000fe20003800200 */
        /* <DEDUP_REMOVED lines=16> */
.L_x_190:
[----:B------:R-:W-:Y:S05]  /*12b00*/  BSYNC.RECONVERGENT B0 ;  /* 0x0000000000007941 */ /* 0x000fea0003800200 */
.L_x_189:
[----:B------:R-:W-:Y:S01]  /*12b10*/  BAR.SYNC.DEFER_BLOCKING 0x1, 0x80 ;  /* 0x0042000000007b1d */ /* 0x000fe20000010000 */
[----:B------:R-:W-:Y:S09]  /*12b20*/  UISETP.NE.AND UP0, UPT, UR53, -0x8, UPT ;  /* 0xfffffff83500788c */ /* 0x000ff2000bf05270 */
[----:B------:R-:W-:Y:S05]  /*12b30*/  BRA.U !UP0, `(.L_x_191) ;  /* 0x0000000108247547 */ /* 0x000fea000b800000 */
[----:B------:R-:W-:Y:S01]  /*12b40*/  ISETP.NE.AND P0, PT, R195, RZ, PT ;  /* 0x000000ffc300720c */ /* 0x000fe20003f05270 */
[----:B------:R-:W-:Y:S01]  /*12b50*/  IMAD.U32 R0, RZ, RZ, UR47 ;  /* 0x0000002fff007e24 */ /* 0x000fe2000f8e00ff */
[----:B------:R-:W-:Y:S04]  /*12b60*/  UIADD3 UR4, UPT, UPT, UR47, 0x1, URZ ;  /* 0x000000012f047890 */ /* 0x000fe8000fffe0ff */
[----:B------:R-:W-:Y:S04]  /*12b70*/  UISETP.NE.AND UP0, UPT, UR4, 0x4, UPT ;  /* 0x000000040400788c */ /* 0x000fe8000bf05270 */
[----:B------:R-:W-:Y:S03]  /*12b80*/  USEL UR47, UR4, URZ, UP0 ;  /* 0x000000ff042f7287 */ /* 0x000fe60008000000 */
[----:B------:R-:W-:Y:S05]  /*12b90*/  @P0 LEA R0, R0, UR44, 0x3 ;  /* 0x0000002c00000c11 */ /* 0x000fea000f8e18ff */
[----:B------:R-:W-:Y:S05]  /*12ba0*/  @P0 VIADD R0, R0, 0x90 ;  /* 0x0000009000000836 */ /* 0x000fea0000000000 */
[----:B------:R-:W-:Y:S04]  /*12bb0*/  @P0 PRMT R0, R201, 0x654, R0 ;  /* 0x00000654c9000816 */ /* 0x000fe80000000000 */
[----:B------:R1:W-:Y:S03]  /*12bc0*/  @P0 SYNCS.ARRIVE.TRANS64.RED.A1T0 RZ, [R0+URZ], RZ ;  /* 0x000000ff00ff09a7 */ /* 0x0003e600081004ff */
.L_x_191:
[----:B------:R-:W-:Y:S01]  /*12bd0*/  R2UR UR6, R194 ;  /* 0x00000000c20672ca */ /* 0x000fe200000e0000 */
[----:B------:R-:W-:Y:S01]  /*12be0*/  UIADD3 UR53, UPT, UPT, UR53, 0x8, URZ ;  /* 0x0000000835357890 */ /* 0x000fe2000fffe0ff */
[----:B------:R-:W-:Y:S01]  /*12bf0*/  R2UR UR5, R182 ;  /* 0x00000000b60572ca */ /* 0x000fe200000e0000 */
[----:B------:R-:W-:Y:S01]  /*12c00*/  ULOP3.LUT UR43, UR43, 0x1, URZ, 0x3c, !UPT ;  /* 0x000000012b2b7892 */ /* 0x000fe2000f8e3cff */
[----:B------:R-:W-:Y:S02]  /*12c10*/  R2UR UR4, R183 ;  /* 0x00000000b70472ca */ /* 0x000fe400000e0000 */
[----:B------:R-:W-:Y:S02]  /*12c20*/  R2UR UR36, R193 ;  /* 0x00000000c12472ca */ /* 0x000fe400000e0000 */
[C---:B------:R-:W-:Y:S04]  /*12c30*/  ISETP.NE.AND P0, PT, R186.reuse, 0x2, PT ;  /* 0x00000002ba00780c */ /* 0x040fe80003f05270 */
[----:B-1----:R-:W-:Y:S01]  /*12c40*/  SEL R0, RZ, 0x1, P0 ;  /* 0x00000001ff007807 */ /* 0x002fe20000000000 */
[----:B------:R-:W-:Y:S01]  /*12c50*/  UISETP.NE.AND UP0, UPT, UR6, URZ, UPT ;  /* 0x000000ff0600728c */ /* 0x000fe2000bf05270 */
[----:B------:R-:W-:Y:S01]  /*12c60*/  SEL R186, R186, RZ, P0 ;  /* 0x000000ffbaba7207 */ /* 0x000fe20000000000 */
[----:B------:R-:W-:Y:S01]  /*12c70*/  UIADD3 UR24, UPT, UPT, UR37, UR5, URZ ;  /* 0x0000000525187290 */ /* 0x000fe2000fffe0ff */
[----:B------:R-:W-:Y:S01]  /*12c80*/  LOP3.LUT R189, R189, R0, RZ, 0x3c, !PT ;  /* 0x00000000bdbd7212 */ /* 0x000fe200078e3cff */
[----:B------:R-:W-:Y:S05]  /*12c90*/  UIADD3 UR20, UPT, UPT, UR38, UR4, URZ ;  /* 0x0000000426147290 */ /* 0x000fea000fffe0ff */
[----:B------:R-:W-:Y:S07]  /*12ca0*/  BRA.U UP0, `(.L_x_192) ;  /* 0xffffff3d001c7547 */ /* 0x000fee000b83ffff */
[----:B------:R-:W1:Y:S01]  /*12cb0*/  LDCU.64 UR4, c[0x0][0xc88] ;  /* 0x00019100ff0477ac */ /* 0x000e620008000a00 */
[----:B------:R-:W-:Y:S01]  /*12cc0*/  SYNCS.ARRIVE.TRANS64.A1T0 RZ, [UR44+0x110], RZ ;  /* 0x000110ffffff79a7 */ /* 0x000fe2000810002c */
[----:B------:R-:W3:Y:S01]  /*12cd0*/  LDCU.64 UR6, c[0x0][0xc90] ;  /* 0x00019200ff0677ac */ /* 0x000ee20008000a00 */
[----:B-1----:R-:W-:Y:S02]  /*12ce0*/  ISETP.NE.U32.AND P2, PT, RZ, UR4, PT ;  /* 0x00000004ff007c0c */ /* 0x002fe4000bf45070 */
[----:B---3--:R-:W-:Y:S02]  /*12cf0*/  ISETP.NE.U32.AND P1, PT, RZ, UR6, PT ;  /* 0x00000006ff007c0c */ /* 0x008fe4000bf25070 */
[----:B------:R-:W-:Y:S02]  /*12d00*/  ISETP.NE.AND.EX P2, PT, RZ, UR5, PT, P2 ;  /* 0x00000005ff007c0c */ /* 0x000fe4000bf45320 */
[----:B------:R-:W-:-:S13]  /*12d10*/  ISETP.NE.AND.EX P0, PT, RZ, UR7, PT, P1 ;  /* 0x00000007ff007c0c */ /* 0x000fda000bf05310 */
[----:B------:R-:W-:Y:S05]  /*12d20*/  @P2 BRA P0, `(.L_x_193) ;  /* 0x00000000003c2947 */ /* 0x000fea0000000000 */
[----:B------:R-:W-:-:S13]  /*12d30*/  ISETP.NE.AND.EX P1, PT, RZ, UR7, PT, P1 ;  /* 0x00000007ff007c0c */ /* 0x000fda000bf25310 */
[----:B------:R-:W-:Y:S05]  /*12d40*/  @P1 BRA `(.L_x_194) ;  /* 0x00000000000c1947 */ /* 0x000fea0003800000 */
[----:B------:R-:W-:-:S13]  /*12d50*/  FSETP.NEU.AND P0, PT, R133, RZ, PT ;  /* 0x000000ff8500720b */ /* 0x000fda0003f0d000 */
[----:B------:R-:W-:Y:S05]  /*12d60*/  @!P0 EXIT ;  /* 0x000000000000894d */ /* 0x000fea0003800000 */
[----:B------:R-:W-:Y:S05]  /*12d70*/  BRA `(.L_x_193) ;  /* 0x0000000000287947 */ /* 0x000fea0003800000 */
.L_x_194:
[----:B------:R-:W-:Y:S01]  /*12d80*/  ISETP.NE.AND P0, PT, R185, RZ, PT ;  /* 0x000000ffb900720c */ /* 0x000fe20003f05270 */
[----:B------:R-:W-:-:S12]  /*12d90*/  BSSY.RECONVERGENT B0, `(.L_x_193) ;  /* 0x0000008000007945 */ /* 0x000fd80003800200 */
[----:B------:R-:W-:Y:S05]  /*12da0*/  @P0 BRA `(.L_x_195) ;  /* 0x0000000000100947 */ /* 0x000fea0003800000 */
[----:B------:R-:W-:-:S04]  /*12db0*/  ISETP.NE.U32.AND P0, PT, RZ, UR4, PT ;  /* 0x00000004ff007c0c */ /* 0x000fc8000bf05070 */
[----:B------:R-:W-:-:S13]  /*12dc0*/  ISETP.NE.AND.EX P0, PT, RZ, UR5, PT, P0 ;  /* 0x00000005ff007c0c */ /* 0x000fda000bf05300 */
[----:B------:R-:W-:Y:S05]  /*12dd0*/  @!P0 EXIT ;  /* 0x000000000000894d */ /* 0x000fea0003800000 */
[----:B------:R-:W-:Y:S05]  /*12de0*/  BRA `(.L_x_196) ;  /* 0x0000000000087947 */ /* 0x000fea0003800000 */
.L_x_195:
[----:B------:R-:W-:-:S13]  /*12df0*/  FSETP.NEU.AND P0, PT, R133, RZ, PT ;  /* 0x000000ff8500720b */ /* 0x000fda0003f0d000 */
[----:B------:R-:W-:Y:S05]  /*12e00*/  @!P0 EXIT ;  /* 0x000000000000894d */ /* 0x000fea0003800000 */
.L_x_196:
[----:B------:R-:W-:Y:S05]  /*12e10*/  BSYNC.RECONVERGENT B0 ;  /* 0x0000000000007941 */ /* 0x000fea0003800200 */
.L_x_193:
[----:B------:R-:W1:Y:S01]  /*12e20*/  S2UR UR7, SR_CgaCtaId ;  /* 0x00000000000779c3 */ /* 0x000e620000008800 */
[----:B------:R-:W-:Y:S01]  /*12e30*/  ULEA UR6, UR47, UR44, 0x3 ;  /* 0x0000002c2f067291 */ /* 0x000fe2000f8e18ff */
[----:B------:R-:W-:-:S04]  /*12e40*/  DEPBAR.LE SB0, 0x0 ;  /* 0x000080000000791a */ /* 0x000fc80000000000 */
[----:B------:R-:W-:-:S04]  /*12e50*/  UIADD3 UR6, UPT, UPT, UR6, 0x90, URZ ;  /* 0x0000009006067890 */ /* 0x000fc8000fffe0ff */
[----:B-1----:R-:W-:-:S09]  /*12e60*/  UPRMT UR6, UR7, 0x654, UR6 ;  /* 0x0000065407067896 */ /* 0x002fd20008000006 */
[----:B------:R-:W-:Y:S01]  /*12e70*/  SYNCS.ARRIVE.TRANS64.RED.A1T0 RZ, [UR6], RZ ;  /* 0x000000ffffff79a7 */ /* 0x000fe20008100406 */
[----:B------:R-:W-:Y:S05]  /*12e80*/  EXIT ;  /* 0x000000000000794d */ /* 0x000fea0003800000 */
.L_x_24:
[----:B-1----:R1:W2:Y:S02]  /*12e90*/  SYNCS.PHASECHK.TRANS64.TRYWAIT P0, [R0+URZ+0x100], R3 ;  /* 0x00010003000075a7 */ /* 0x0022a400080011ff */
[----:B--2---:R-:W-:Y:S05]  /*12ea0*/  @!P0 NANOSLEEP.SYNCS 0x989680 ;  /* 0x009896800000895d */ /* 0x004fea0003900000 */
[----:B------:R-:W2:Y:S02]  /*12eb0*/  @!P0 SYNCS.PHASECHK.TRANS64 P0, [R0+URZ+0x100], R3 ;  /* 0x00010003000085a7 */ /* 0x000ea400080010ff */
[----:B--2---:R-:W-:Y:S05]  /*12ec0*/  @!P0 BRA `(.L_x_24) ;  /* 0xfffffffc00f08947 */ /* 0x004fea000383ffff */
[----:B------:R-:W-:Y:S05]  /*12ed0*/  BRA `(.L_x_197) ;  /* 0xfffffeec00cc7947 */ /* 0x000fea000383ffff */
.L_x_27:
[----:B-1----:R-:W-:-:S07]  /*12ee0*/  MOV R0, UR33 ;  /* 0x0000002100007c02 */ /* 0x002fce0008000f00 */
.L_x_198:
[----:B-1----:R1:W2:Y:S02]  /*12ef0*/  SYNCS.PHASECHK.TRANS64.TRYWAIT P0, [R0+URZ+0x38], R3 ;  /* 0x00003803000075a7 */ /* 0x0022a400080011ff */
[----:B--2---:R-:W-:Y:S05]  /*12f00*/  @!P0 NANOSLEEP.SYNCS 0x989680 ;  /* 0x009896800000895d */ /* 0x004fea0003900000 */
[----:B------:R-:W2:Y:S02]  /*12f10*/  @!P0 SYNCS.PHASECHK.TRANS64 P0, [R0+URZ+0x38], R3 ;  /* 0x00003803000085a7 */ /* 0x000ea400080010ff */
[----:B--2---:R-:W-:Y:S05]  /*12f20*/  @!P0 BRA `(.L_x_198) ;  /* 0xfffffffc00f08947 */ /* 0x004fea000383ffff */
[----:B------:R-:W-:Y:S05]  /*12f30*/  BRA `(.L_x_26) ;  /* 0xfffffef000187947 */ /* 0x000fea000383ffff */
.L_x_36:
[----:B-1----:R-:W-:-:S07]  /*12f40*/  MOV R0, UR33 ;  /* 0x0000002100007c02 */ /* 0x002fce0008000f00 */
.L_x_199:
[----:B-1----:R1:W2:Y:S02]  /*12f50*/  SYNCS.PHASECHK.TRANS64.TRYWAIT P0, [R0+URZ+0x38], R3 ;  /* 0x00003803000075a7 */ /* 0x0022a400080011ff */
[----:B--2---:R-:W-:Y:S05]  /*12f60*/  @!P0 NANOSLEEP.SYNCS 0x989680 ;  /* 0x009896800000895d */ /* 0x004fea0003900000 */
[----:B------:R-:W2:Y:S02]  /*12f70*/  @!P0 SYNCS.PHASECHK.TRANS64 P0, [R0+URZ+0x38], R3 ;  /* 0x00003803000085a7 */ /* 0x000ea400080010ff */
[----:B--2---:R-:W-:Y:S05]  /*12f80*/  @!P0 BRA `(.L_x_199) ;  /* 0xfffffffc00f08947 */ /* 0x004fea000383ffff */
[----:B------:R-:W-:Y:S05]  /*12f90*/  BRA `(.L_x_35) ;  /* 0xfffffef400307947 */ /* 0x000fea000383ffff */
.L_x_43:
[----:B-1----:R1:W4:Y:S02]  /*12fa0*/  SYNCS.PHASECHK.TRANS64.TRYWAIT P0, [R3+URZ+0xc0], R0 ;  /* 0x0000c000030075a7 */ /* 0x00232400080011ff */
[----:B----4-:R-:W-:Y:S05]  /*12fb0*/  @!P0 NANOSLEEP.SYNCS 0x989680 ;  /* 0x009896800000895d */ /* 0x010fea0003900000 */
[----:B------:R-:W4:Y:S02]  /*12fc0*/  @!P0 SYNCS.PHASECHK.TRANS64 P0, [R3+URZ+0xc0], R0 ;  /* 0x0000c000030085a7 */ /* 0x000f2400080010ff */
[----:B----4-:R-:W-:Y:S05]  /*12fd0*/  @!P0 BRA `(.L_x_43) ;  /* 0xfffffffc00f08947 */ /* 0x010fea000383ffff */
[----:B------:R-:W-:Y:S05]  /*12fe0*/  BRA `(.L_x_200) ;  /* 0xfffffef800207947 */ /* 0x000fea000383ffff */
.L_x_47:
[----:B-1----:R-:W-:-:S07]  /*12ff0*/  MOV R0, UR4 ;  /* 0x0000000400007c02 */ /* 0x002fce0008000f00 */
.L_x_201:
[----:B-1----:R1:W2:Y:S02]  /*13000*/  SYNCS.PHASECHK.TRANS64.TRYWAIT P0, [R0+URZ], R3 ;  /* 0x00000003000075a7 */ /* 0x0022a400080011ff */
[----:B--2---:R-:W-:Y:S05]  /*13010*/  @!P0 NANOSLEEP.SYNCS 0x989680 ;  /* 0x009896800000895d */ /* 0x004fea0003900000 */
[----:B------:R-:W2:Y:S02]  /*13020*/  @!P0 SYNCS.PHASECHK.TRANS64 P0, [R0+URZ], R3 ;  /* 0x00000003000085a7 */ /* 0x000ea400080010ff */
[----:B--2---:R-:W-:Y:S05]  /*13030*/  @!P0 BRA `(.L_x_201) ;  /* 0xfffffffc00f08947 */ /* 0x004fea000383ffff */
[----:B------:R-:W-:Y:S05]  /*13040*/  BRA `(.L_x_202) ;  /* 0xfffffefc00cc7947 */ /* 0x000fea000383ffff */
.L_x_48:
[----:B------:R-:W-:-:S07]  /*13050*/  MOV R0, UR5 ;  /* 0x0000000500007c02 */ /* 0x000fce0008000f00 */
.L_x_203:
[----:B-1----:R1:W2:Y:S02]  /*13060*/  SYNCS.PHASECHK.TRANS64.TRYWAIT P0, [R0+URZ], R3 ;  /* 0x00000003000075a7 */ /* 0x0022a400080011ff */
[----:B--2---:R-:W-:Y:S05]  /*13070*/  @!P0 NANOSLEEP.SYNCS 0x989680 ;  /* 0x009896800000895d */ /* 0x004fea0003900000 */
[----:B------:R-:W2:Y:S02]  /*13080*/  @!P0 SYNCS.PHASECHK.TRANS64 P0, [R0+URZ], R3 ;  /* 0x00000003000085a7 */ /* 0x000ea400080010ff */
[----:B--2---:R-:W-:Y:S05]  /*13090*/  @!P0 BRA `(.L_x_203) ;  /* 0xfffffffc00f08947 */ /* 0x004fea000383ffff */
[----:B------:R-:W-:Y:S05]  /*130a0*/  BRA `(.L_x_204) ;  /* 0xfffffefc00d87947 */ /* 0x000fea000383ffff */
.L_x_49:
[----:B------:R-:W-:-:S07]  /*130b0*/  MOV R0, UR5 ;  /* 0x0000000500007c02 */ /* 0x000fce0008000f00 */
.L_x_205:
[----:B-1----:R1:W2:Y:S02]  /*130c0*/  SYNCS.PHASECHK.TRANS64.TRYWAIT P0, [R0+URZ], R3 ;  /* 0x00000003000075a7 */ /* 0x0022a400080011ff */
[----:B--2---:R-:W-:Y:S05]  /*130d0*/  @!P0 NANOSLEEP.SYNCS 0x989680 ;  /* 0x009896800000895d */ /* 0x004fea0003900000 */
[----:B------:R-:W2:Y:S02]  /*130e0*/  @!P0 SYNCS.PHASECHK.TRANS64 P0, [R0+URZ], R3 ;  /* 0x00000003000085a7 */ /* 0x000ea400080010ff */
[----:B--2---:R-:W-:Y:S05]  /*130f0*/  @!P0 BRA `(.L_x_205) ;  /* 0xfffffffc00f08947 */ /* 0x004fea000383ffff */
[----:B------:R-:W-:Y:S05]  /*13100*/  BRA `(.L_x_206) ;  /* 0xfffffefc00e47947 */ /* 0x000fea000383ffff */
.L_x_50:
[----:B------:R-:W-:-:S07]  /*13110*/  MOV R0, UR5 ;  /* 0x0000000500007c02 */ /* 0x000fce0008000f00 */
.L_x_207:
[----:B-1----:R1:W2:Y:S02]  /*13120*/  SYNCS.PHASECHK.TRANS64.TRYWAIT P0, [R0+URZ], R3 ;  /* 0x00000003000075a7 */ /* 0x0022a400080011ff */
[----:B--2---:R-:W-:Y:S05]  /*13130*/  @!P0 NANOSLEEP.SYNCS 0x989680 ;  /* 0x009896800000895d */ /* 0x004fea0003900000 */
[----:B------:R-:W2:Y:S02]  /*13140*/  @!P0 SYNCS.PHASECHK.TRANS64 P0, [R0+URZ], R3 ;  /* 0x00000003000085a7 */ /* 0x000ea400080010ff */
[----:B--2---:R-:W-:Y:S05]  /*13150*/  @!P0 BRA `(.L_x_207) ;  /* 0xfffffffc00f08947 */ /* 0x004fea000383ffff */
[----:B------:R-:W-:Y:S05]  /*13160*/  BRA `(.L_x_208) ;  /* 0xfffffefc00f07947 */ /* 0x000fea000383ffff */
.L_x_51:
[----:B------:R-:W-:-:S07]  /*13170*/  MOV R0, UR5 ;  /* 0x0000000500007c02 */ /* 0x000fce0008000f00 */
.L_x_209:
[----:B-1----:R1:W2:Y:S02]  /*13180*/  SYNCS.PHASECHK.TRANS64.TRYWAIT P0, [R0+URZ], R3 ;  /* 0x00000003000075a7 */ /* 0x0022a400080011ff */
[----:B--2---:R-:W-:Y:S05]  /*13190*/  @!P0 NANOSLEEP.SYNCS 0x989680 ;  /* 0x009896800000895d */ /* 0x004fea0003900000 */
[----:B------:R-:W2:Y:S02]  /*131a0*/  @!P0 SYNCS.PHASECHK.TRANS64 P0, [R0+URZ], R3 ;  /* 0x00000003000085a7 */ /* 0x000ea400080010ff */
[----:B--2---:R-:W-:Y:S05]  /*131b0*/  @!P0 BRA `(.L_x_209) ;  /* 0xfffffffc00f08947 */ /* 0x004fea000383ffff */
[----:B------:R-:W-:Y:S05]  /*131c0*/  BRA `(.L_x_210) ;  /* 0xfffffefc00fc7947 */ /* 0x000fea000383ffff */
.L_x_52:
[----:B------:R-:W-:-:S07]  /*131d0*/  MOV R0, UR5 ;  /* 0x0000000500007c02 */ /* 0x000fce0008000f00 */
.L_x_211:
[----:B-1----:R1:W2:Y:S02]  /*131e0*/  SYNCS.PHASECHK.TRANS64.TRYWAIT P0, [R0+URZ], R3 ;  /* 0x00000003000075a7 */ /* 0x0022a400080011ff */
[----:B--2---:R-:W-:Y:S05]  /*131f0*/  @!P0 NANOSLEEP.SYNCS 0x989680 ;  /* 0x009896800000895d */ /* 0x004fea0003900000 */
[----:B------:R-:W2:Y:S02]  /*13200*/  @!P0 SYNCS.PHASECHK.TRANS64 P0, [R0+URZ], R3 ;  /* 0x00000003000085a7 */ /* 0x000ea400080010ff */
[----:B--2---:R-:W-:Y:S05]  /*13210*/  @!P0 BRA `(.L_x_211) ;  /* 0xfffffffc00f08947 */ /* 0x004fea000383ffff */
[----:B------:R-:W-:Y:S05]  /*13220*/  BRA `(.L_x_212) ;  /* 0xffffff0000087947 */ /* 0x000fea000383ffff */
.L_x_55:
[----:B-1----:R1:W2:Y:S02]  /*13230*/  SYNCS.PHASECHK.TRANS64.TRYWAIT P0, [R2+URZ+0xf0], R5 ;  /* 0x0000f005020075a7 */ /* 0x0022a400080011ff */
[----:B--2---:R-:W-:Y:S05]  /*13240*/  @!P0 NANOSLEEP.SYNCS 0x989680 ;  /* 0x009896800000895d */ /* 0x004fea0003900000 */
[----:B------:R-:W2:Y:S02]  /*13250*/  @!P0 SYNCS.PHASECHK.TRANS64 P0, [R2+URZ+0xf0], R5 ;  /* 0x0000f005020085a7 */ /* 0x000ea400080010ff */
[----:B--2---:R-:W-:Y:S05]  /*13260*/  @!P0 BRA `(.L_x_55) ;  /* 0xfffffffc00f08947 */ /* 0x004fea000383ffff */
[----:B------:R-:W-:Y:S05]  /*13270*/  BRA `(.L_x_213) ;  /* 0xffffff00006c7947 */ /* 0x000fea000383ffff */
.L_x_56:
[----:B------:R-:W-:-:S07]  /*13280*/  MOV R2, UR4 ;  /* 0x0000000400027c02 */ /* 0x000fce0008000f00 */
.L_x_214:
[----:B-1----:R1:W2:Y:S02]  /*13290*/  SYNCS.PHASECHK.TRANS64.TRYWAIT P0, [R2+URZ+0xd0], R5 ;  /* 0x0000d005020075a7 */ /* 0x0022a400080011ff */
[----:B--2---:R-:W-:Y:S05]  /*132a0*/  @!P0 NANOSLEEP.SYNCS 0x989680 ;  /* 0x009896800000895d */ /* 0x004fea0003900000 */
[----:B------:R-:W2:Y:S02]  /*132b0*/  @!P0 SYNCS.PHASECHK.TRANS64 P0, [R2+URZ+0xd0], R5 ;  /* 0x0000d005020085a7 */ /* 0x000ea400080010ff */
[----:B--2---:R-:W-:Y:S05]  /*132c0*/  @!P0 BRA `(.L_x_214) ;  /* 0xfffffffc00f08947 */ /* 0x004fea000383ffff */
[----:B------:R-:W-:Y:S05]  /*132d0*/  BRA `(.L_x_215) ;  /* 0xffffff00007c7947 */ /* 0x000fea000383ffff */
.L_x_57:
[----:B-1----:R1:W2:Y:S02]  /*132e0*/  SYNCS.PHASECHK.TRANS64.TRYWAIT P1, [R2+URZ+0xc0], R5 ;  /* 0x0000c005020075a7 */ /* 0x0022a400080211ff */
[----:B--2---:R-:W-:Y:S05]  /*132f0*/  @!P1 NANOSLEEP.SYNCS 0x989680 ;  /* 0x009896800000995d */ /* 0x004fea0003900000 */
[----:B------:R-:W2:Y:S02]  /*13300*/  @!P1 SYNCS.PHASECHK.TRANS64 P1, [R2+URZ+0xc0], R5 ;  /* 0x0000c005020095a7 */ /* 0x000ea400080210ff */
[----:B--2---:R-:W-:Y:S05]  /*13310*/  @!P1 BRA `(.L_x_57) ;  /* 0xfffffffc00f09947 */ /* 0x004fea000383ffff */
[----:B------:R-:W-:Y:S05]  /*13320*/  BRA `(.L_x_216) ;  /* 0xffffff0000ac7947 */ /* 0x000fea000383ffff */
.L_x_60:
[----:B------:R-:W-:-:S07]  /*13330*/  MOV R0, UR4 ;  /* 0x0000000400007c02 */ /* 0x000fce0008000f00 */
.L_x_217:
[----:B-1----:R1:W2:Y:S02]  /*13340*/  SYNCS.PHASECHK.TRANS64.TRYWAIT P0, [R0+URZ+0xd0], R3 ;  /* 0x0000d003000075a7 */ /* 0x0022a400080011ff */
[----:B--2---:R-:W-:Y:S05]  /*13350*/  @!P0 NANOSLEEP.SYNCS 0x989680 ;  /* 0x009896800000895d */ /* 0x004fea0003900000 */
[----:B------:R-:W2:Y:S02]  /*13360*/  @!P0 SYNCS.PHASECHK.TRANS64 P0, [R0+URZ+0xd0], R3 ;  /* 0x0000d003000085a7 */ /* 0x000ea400080010ff */
[----:B--2---:R-:W-:Y:S05]  /*13370*/  @!P0 BRA `(.L_x_217) ;  /* 0xfffffffc00f08947 */ /* 0x004fea000383ffff */
[----:B------:R-:W-:Y:S05]  /*13380*/  BRA `(.L_x_59) ;  /* 0xffffff0400007947 */ /* 0x000fea000383ffff */
.L_x_67:
[----:B-1----:R1:W2:Y:S02]  /*13390*/  SYNCS.PHASECHK.TRANS64.TRYWAIT P0, [R0+URZ+0xc0], R5 ;  /* 0x0000c005000075a7 */ /* 0x0022a400080011ff */
[----:B--2---:R-:W-:Y:S05]  /*133a0*/  @!P0 NANOSLEEP.SYNCS 0x989680 ;  /* 0x009896800000895d */ /* 0x004fea0003900000 */
[----:B------:R-:W2:Y:S02]  /*133b0*/  @!P0 SYNCS.PHASECHK.TRANS64 P0, [R0+URZ+0xc0], R5 ;  /* 0x0000c005000085a7 */ /* 0x000ea400080010ff */
[----:B--2---:R-:W-:Y:S05]  /*133c0*/  @!P0 BRA `(.L_x_67) ;  /* 0xfffffffc00f08947 */ /* 0x004fea000383ffff */
[----:B------:R-:W-:Y:S05]  /*133d0*/  BRA `(.L_x_218) ;  /* 0xffffff0800c87947 */ /* 0x000fea000383ffff */
.L_x_70:
[----:B------:R-:W-:-:S07]  /*133e0*/  MOV R0, UR7 ;  /* 0x0000000700007c02 */ /* 0x000fce0008000f00 */
.L_x_219:
[----:B-1----:R1:W2:Y:S02]  /*133f0*/  SYNCS.PHASECHK.TRANS64.TRYWAIT P0, [R0+URZ], R5 ;  /* 0x00000005000075a7 */ /* 0x0022a400080011ff */
[----:B--2---:R-:W-:Y:S05]  /*13400*/  @!P0 NANOSLEEP.SYNCS 0x989680 ;  /* 0x009896800000895d */ /* 0x004fea0003900000 */
[----:B------:R-:W2:Y:S02]  /*13410*/  @!P0 SYNCS.PHASECHK.TRANS64 P0, [R0+URZ], R5 ;  /* 0x00000005000085a7 */ /* 0x000ea400080010ff */
[----:B--2---:R-:W-:Y:S05]  /*13420*/  @!P0 BRA `(.L_x_219) ;  /* 0xfffffffc00f08947 */ /* 0x004fea000383ffff */
[----:B------:R-:W-:Y:S05]  /*13430*/  BRA `(.L_x_69) ;  /* 0xffffff0c00107947 */ /* 0x000fea000383ffff */
.L_x_71:
[----:B------:R-:W-:-:S07]  /*13440*/  MOV R0, UR31 ;  /* 0x0000001f00007c02 */ /* 0x000fce0008000f00 */
.L_x_220:
[----:B-1----:R1:W2:Y:S02]  /*13450*/  SYNCS.PHASECHK.TRANS64.TRYWAIT P0, [R0+URZ+0xe8], R5 ;  /* 0x0000e805000075a7 */ /* 0x0022a400080011ff */
[----:B--2---:R-:W-:Y:S05]  /*13460*/  @!P0 NANOSLEEP.SYNCS 0x989680 ;  /* 0x009896800000895d */ /* 0x004fea0003900000 */
[----:B------:R-:W2:Y:S02]  /*13470*/  @!P0 SYNCS.PHASECHK.TRANS64 P0, [R0+URZ+0xe8], R5 ;  /* 0x0000e805000085a7 */ /* 0x000ea400080010ff */
[----:B--2---:R-:W-:Y:S05]  /*13480*/  @!P0 BRA `(.L_x_220) ;  /* 0xfffffffc00f08947 */ /* 0x004fea000383ffff */
[----:B------:R-:W-:Y:S05]  /*13490*/  BRA `(.L_x_221) ;  /* 0xffffff0c00807947 */ /* 0x000fea000383ffff */
.L_x_74:
[----:B------:R-:W-:Y:S07]  /*134a0*/  MOV R0, UR7 ;  /* 0x0000000700007c02 */ /* 0x000fee0008000f00 */
.L_x_222:
[----:B-1----:R1:W2:Y:S02]  /*134b0*/  SYNCS.PHASECHK.TRANS64.TRYWAIT P0, [R0+URZ], R5 ;  /* 0x00000005000075a7 */ /* 0x0022a400080011ff */
[----:B--2---:R-:W-:Y:S05]  /*134c0*/  @!P0 NANOSLEEP.SYNCS 0x989680 ;  /* 0x009896800000895d */ /* 0x004fea0003900000 */
[----:B------:R-:W2:Y:S02]  /*134d0*/  @!P0 SYNCS.PHASECHK.TRANS64 P0, [R0+URZ], R5 ;  /* 0x00000005000085a7 */ /* 0x000ea400080010ff */
[----:B--2---:R-:W-:Y:S05]  /*134e0*/  @!P0 BRA `(.L_x_222) ;  /* 0xfffffffc00f08947 */ /* 0x004fea000383ffff */
[----:B------:R-:W-:Y:S05]  /*134f0*/  BRA `(.L_x_73) ;  /* 0xffffff0c00dc7947 */ /* 0x000fea000383ffff */
.L_x_77:
[----:B------:R-:W-:-:S07]  /*13500*/  MOV R0, UR31 ;  /* 0x0000001f00007c02 */ /* 0x000fce0008000f00 */
.L_x_223:
[----:B-1----:R1:W3:Y:S02]  /*13510*/  SYNCS.PHASECHK.TRANS64.TRYWAIT P0, [R0+URZ+0x110], R3 ;  /* 0x00011003000075a7 */ /* 0x0022e400080011ff */
[----:B---3--:R-:W-:Y:S05]  /*13520*/  @!P0 NANOSLEEP.SYNCS 0x989680 ;  /* 0x009896800000895d */ /* 0x008fea0003900000 */
[----:B------:R-:W3:Y:S02]  /*13530*/  @!P0 SYNCS.PHASECHK.TRANS64 P0, [R0+URZ+0x110], R3 ;  /* 0x00011003000085a7 */ /* 0x000ee400080010ff */
[----:B---3--:R-:W-:Y:S05]  /*13540*/  @!P0 BRA `(.L_x_223) ;  /* 0xfffffffc00f08947 */ /* 0x008fea000383ffff */
[----:B------:R-:W-:Y:S05]  /*13550*/  BRA `(.L_x_224) ;  /* 0xffffff1000e07947 */ /* 0x000fea000383ffff */
.L_x_82:
[----:B-1----:R1:W2:Y:S02]  /*13560*/  SYNCS.PHASECHK.TRANS64.TRYWAIT P0, [R12+URZ+0xc0], R9 ;  /* 0x0000c0090c0075a7 */ /* 0x0022a400080011ff */
[----:B--2---:R-:W-:Y:S05]  /*13570*/  @!P0 NANOSLEEP.SYNCS 0x989680 ;  /* 0x009896800000895d */ /* 0x004fea0003900000 */
[----:B------:R-:W2:Y:S02]  /*13580*/  @!P0 SYNCS.PHASECHK.TRANS64 P0, [R12+URZ+0xc0], R9 ;  /* 0x0000c0090c0085a7 */ /* 0x000ea400080010ff */
[----:B--2---:R-:W-:Y:S05]  /*13590*/  @!P0 BRA `(.L_x_82) ;  /* 0xfffffffc00f08947 */ /* 0x004fea000383ffff */
[----:B------:R-:W-:Y:S05]  /*135a0*/  BRA `(.L_x_225) ;  /* 0xffffff1800107947 */ /* 0x000fea000383ffff */
.L_x_85:
[----:B------:R-:W-:Y:S07]  /*135b0*/  MOV R0, UR21 ;  /* 0x0000001500007c02 */ /* 0x000fee0008000f00 */
.L_x_226:
[----:B-1----:R1:W2:Y:S02]  /*135c0*/  SYNCS.PHASECHK.TRANS64.TRYWAIT P2, [R0+URZ+0xb8], R9 ;  /* 0x0000b809000075a7 */ /* 0x0022a400080411ff */
[----:B--2---:R-:W-:Y:S05]  /*135d0*/  @!P2 NANOSLEEP.SYNCS 0x989680 ;  /* 0x009896800000a95d */ /* 0x004fea0003900000 */
[----:B------:R-:W2:Y:S02]  /*135e0*/  @!P2 SYNCS.PHASECHK.TRANS64 P2, [R0+URZ+0xb8], R9 ;  /* 0x0000b8090000a5a7 */ /* 0x000ea400080410ff */
[----:B--2---:R-:W-:Y:S05]  /*135f0*/  @!P2 BRA `(.L_x_226) ;  /* 0xfffffffc00f0a947 */ /* 0x004fea000383ffff */
[----:B------:R-:W-:Y:S05]  /*13600*/  BRA `(.L_x_84) ;  /* 0xffffff1c00787947 */ /* 0x000fea000383ffff */
.L_x_88:
[----:B------:R-:W-:Y:S07]  /*13610*/  MOV R9, UR21 ;  /* 0x0000001500097c02 */ /* 0x000fee0008000f00 */
.L_x_227:
[----:B-1----:R1:W2:Y:S02]  /*13620*/  SYNCS.PHASECHK.TRANS64.TRYWAIT P0, [R9+URZ+0x90], R10 ;  /* 0x0000900a090075a7 */ /* 0x0022a400080011ff */
[----:B--2---:R-:W-:Y:S05]  /*13630*/  @!P0 NANOSLEEP.SYNCS 0x989680 ;  /* 0x009896800000895d */ /* 0x004fea0003900000 */
[----:B------:R-:W2:Y:S02]  /*13640*/  @!P0 SYNCS.PHASECHK.TRANS64 P0, [R9+URZ+0x90], R10 ;  /* 0x0000900a090085a7 */ /* 0x000ea400080010ff */
[----:B--2---:R-:W-:Y:S05]  /*13650*/  @!P0 BRA `(.L_x_227) ;  /* 0xfffffffc00f08947 */ /* 0x004fea000383ffff */
[----:B------:R-:W-:Y:S05]  /*13660*/  BRA `(.L_x_228) ;  /* 0xffffff1c00e07947 */ /* 0x000fea000383ffff */
.L_x_89:
[----:B------:R-:W-:Y:S07]  /*13670*/  MOV R9, UR21 ;  /* 0x0000001500097c02 */ /* 0x000fee0008000f00 */
.L_x_229:
[----:B-1----:R1:W2:Y:S02]  /*13680*/  SYNCS.PHASECHK.TRANS64.TRYWAIT P0, [R9+URZ+0x98], R10 ;  /* 0x0000980a090075a7 */ /* 0x0022a400080011ff */
[----:B--2---:R-:W-:Y:S05]  /*13690*/  @!P0 NANOSLEEP.SYNCS 0x989680 ;  /* 0x009896800000895d */ /* 0x004fea0003900000 */
[----:B------:R-:W2:Y:S02]  /*136a0*/  @!P0 SYNCS.PHASECHK.TRANS64 P0, [R9+URZ+0x98], R10 ;  /* 0x0000980a090085a7 */ /* 0x000ea400080010ff */
[----:B--2---:R-:W-:Y:S05]  /*136b0*/  @!P0 BRA `(.L_x_229) ;  /* 0xfffffffc00f08947 */ /* 0x004fea000383ffff */
[----:B------:R-:W-:Y:S05]  /*136c0*/  BRA `(.L_x_230) ;  /* 0xffffff2000387947 */ /* 0x000fea000383ffff */
.L_x_90:
[----:B------:R-:W-:Y:S07]  /*136d0*/  MOV R9, UR21 ;  /* 0x0000001500097c02 */ /* 0x000fee0008000f00 */
.L_x_231:
[----:B-1----:R1:W2:Y:S02]  /*136e0*/  SYNCS.PHASECHK.TRANS64.TRYWAIT P0, [R9+URZ+0xa0], R10 ;  /* 0x0000a00a090075a7 */ /* 0x0022a400080011ff */
[----:B--2---:R-:W-:Y:S05]  /*136f0*/  @!P0 NANOSLEEP.SYNCS 0x989680 ;  /* 0x009896800000895d */ /* 0x004fea0003900000 */
[----:B------:R-:W2:Y:S02]  /*13700*/  @!P0 SYNCS.PHASECHK.TRANS64 P0, [R9+URZ+0xa0], R10 ;  /* 0x0000a00a090085a7 */ /* 0x000ea400080010ff */
[----:B--2---:R-:W-:Y:S05]  /*13710*/  @!P0 BRA `(.L_x_231) ;  /* 0xfffffffc00f08947 */ /* 0x004fea000383ffff */
[----:B------:R-:W-:Y:S05]  /*13720*/  BRA `(.L_x_232) ;  /* 0xffffff2000987947 */ /* 0x000fea000383ffff */
.L_x_91:
[----:B------:R-:W-:Y:S07]  /*13730*/  MOV R9, UR21 ;  /* 0x0000001500097c02 */ /* 0x000fee0008000f00 */
.L_x_233:
[----:B-1----:R1:W2:Y:S02]  /*13740*/  SYNCS.PHASECHK.TRANS64.TRYWAIT P0, [R9+URZ+0xa8], R10 ;  /* 0x0000a80a090075a7 */ /* 0x0022a400080011ff */
[----:B--2---:R-:W-:Y:S05]  /*13750*/  @!P0 NANOSLEEP.SYNCS 0x989680 ;  /* 0x009896800000895d */ /* 0x004fea0003900000 */
[----:B------:R-:W2:Y:S02]  /*13760*/  @!P0 SYNCS.PHASECHK.TRANS64 P0, [R9+URZ+0xa8], R10 ;  /* 0x0000a80a090085a7 */ /* 0x000ea400080010ff */
[----:B--2---:R-:W-:Y:S05]  /*13770*/  @!P0 BRA `(.L_x_233) ;  /* 0xfffffffc00f08947 */ /* 0x004fea000383ffff */
[----:B------:R-:W-:Y:S05]  /*13780*/  BRA `(.L_x_234) ;  /* 0xffffff2000fc7947 */ /* 0x000fea000383ffff */
.L_x_92:
[----:B------:R-:W-:Y:S07]  /*13790*/  MOV R0, UR21 ;  /* 0x0000001500007c02 */ /* 0x000fee0008000f00 */
.L_x_235:
[----:B-1----:R1:W2:Y:S02]  /*137a0*/  SYNCS.PHASECHK.TRANS64.TRYWAIT P0, [R0+URZ+0x90], R9 ;  /* 0x00009009000075a7 */ /* 0x0022a400080011ff */
[----:B--2---:R-:W-:Y:S05]  /*137b0*/  @!P0 NANOSLEEP.SYNCS 0x989680 ;  /* 0x009896800000895d */ /* 0x004fea0003900000 */
[----:B------:R-:W2:Y:S02]  /*137c0*/  @!P0 SYNCS.PHASECHK.TRANS64 P0, [R0+URZ+0x90], R9 ;  /* 0x00009009000085a7 */ /* 0x000ea400080010ff */
[----:B--2---:R-:W-:Y:S05]  /*137d0*/  @!P0 BRA `(.L_x_235) ;  /* 0xfffffffc00f08947 */ /* 0x004fea000383ffff */
[----:B------:R-:W-:Y:S05]  /*137e0*/  BRA `(.L_x_236) ;  /* 0xffffff24005c7947 */ /* 0x000fea000383ffff */
.L_x_93:
[----:B------:R-:W-:Y:S07]  /*137f0*/  MOV R0, UR21 ;  /* 0x0000001500007c02 */ /* 0x000fee0008000f00 */
.L_x_237:
[----:B-1----:R1:W2:Y:S02]  /*13800*/  SYNCS.PHASECHK.TRANS64.TRYWAIT P0, [R0+URZ+0x98], R9 ;  /* 0x00009809000075a7 */ /* 0x0022a400080011ff */
[----:B--2---:R-:W-:Y:S05]  /*13810*/  @!P0 NANOSLEEP.SYNCS 0x989680 ;  /* 0x009896800000895d */ /* 0x004fea0003900000 */
[----:B------:R-:W2:Y:S02]  /*13820*/  @!P0 SYNCS.PHASECHK.TRANS64 P0, [R0+URZ+0x98], R9 ;  /* 0x00009809000085a7 */ /* 0x000ea400080010ff */
[----:B--2---:R-:W-:Y:S05]  /*13830*/  @!P0 BRA `(.L_x_237) ;  /* 0xfffffffc00f08947 */ /* 0x004fea000383ffff */
[----:B------:R-:W-:Y:S05]  /*13840*/  BRA `(.L_x_238) ;  /* 0xffffff2400bc7947 */ /* 0x000fea000383ffff */
.L_x_94:
[----:B------:R-:W-:Y:S07]  /*13850*/  MOV R0, UR21 ;  /* 0x0000001500007c02 */ /* 0x000fee0008000f00 */
.L_x_239:
[----:B-1----:R1:W2:Y:S02]  /*13860*/  SYNCS.PHASECHK.TRANS64.TRYWAIT P0, [R0+URZ+0xa0], R9 ;  /* 0x0000a009000075a7 */ /* 0x0022a400080011ff */
[----:B--2---:R-:W-:Y:S05]  /*13870*/  @!P0 NANOSLEEP.SYNCS 0x989680 ;  /* 0x009896800000895d */ /* 0x004fea0003900000 */
[----:B------:R-:W2:Y:S02]  /*13880*/  @!P0 SYNCS.PHASECHK.TRANS64 P0, [R0+URZ+0xa0], R9 ;  /* 0x0000a009000085a7 */ /* 0x000ea400080010ff */
[----:B--2---:R-:W-:Y:S05]  /*13890*/  @!P0 BRA `(.L_x_239) ;  /* 0xfffffffc00f08947 */ /* 0x004fea000383ffff */
[----:B------:R-:W-:Y:S05]  /*138a0*/  BRA `(.L_x_240) ;  /* 0xffffff2800207947 */ /* 0x000fea000383ffff */
.L_x_95:
[----:B------:R-:W-:Y:S07]  /*138b0*/  MOV R0, UR21 ;  /* 0x0000001500007c02 */ /* 0x000fee0008000f00 */
.L_x_241:
[----:B-1----:R1:W2:Y:S02]  /*138c0*/  SYNCS.PHASECHK.TRANS64.TRYWAIT P0, [R0+URZ+0xa8], R9 ;  /* 0x0000a809000075a7 */ /* 0x0022a400080011ff */
[----:B--2---:R-:W-:Y:S05]  /*138d0*/  @!P0 NANOSLEEP.SYNCS 0x989680 ;  /* 0x009896800000895d */ /* 0x004fea0003900000 */
[----:B------:R-:W2:Y:S02]  /*138e0*/  @!P0 SYNCS.PHASECHK.TRANS64 P0, [R0+URZ+0xa8], R9 ;  /* 0x0000a809000085a7 */ /* 0x000ea400080010ff */
[----:B--2---:R-:W-:Y:S05]  /*138f0*/  @!P0 BRA `(.L_x_241) ;  /* 0xfffffffc00f08947 */ /* 0x004fea000383ffff */
[----:B------:R-:W-:Y:S05]  /*13900*/  BRA `(.L_x_242) ;  /* 0xffffff28007c7947 */ /* 0x000fea000383ffff */
.L_x_97:
[----:B------:R-:W-:-:S07]  /*13910*/  MOV R3, UR21 ;  /* 0x0000001500037c02 */ /* 0x000fce0008000f00 */
.L_x_243:
[----:B-1----:R1:W3:Y:S02]  /*13920*/  SYNCS.PHASECHK.TRANS64.TRYWAIT P0, [R3+URZ+0x90], R10 ;  /* 0x0000900a030075a7 */ /* 0x0022e400080011ff */
[----:B---3--:R-:W-:Y:S05]  /*13930*/  @!P0 NANOSLEEP.SYNCS 0x989680 ;  /* 0x009896800000895d */ /* 0x008fea0003900000 */
[----:B------:R-:W3:Y:S02]  /*13940*/  @!P0 SYNCS.PHASECHK.TRANS64 P0, [R3+URZ+0x90], R10 ;  /* 0x0000900a030085a7 */ /* 0x000ee400080010ff */
[----:B---3--:R-:W-:Y:S05]  /*13950*/  @!P0 BRA `(.L_x_243) ;  /* 0xfffffffc00f08947 */ /* 0x008fea000383ffff */
[----:B------:R-:W-:Y:S05]  /*13960*/  BRA `(.L_x_244) ;  /* 0xffffff2c00047947 */ /* 0x000fea000383ffff */
.L_x_98:
[----:B-1----:R-:W-:-:S07]  /*13970*/  MOV R3, UR21 ;  /* 0x0000001500037c02 */ /* 0x002fce0008000f00 */
.L_x_245:
[----:B-1----:R1:W3:Y:S02]  /*13980*/  SYNCS.PHASECHK.TRANS64.TRYWAIT P0, [R3+URZ+0x98], R10 ;  /* 0x0000980a030075a7 */ /* 0x0022e400080011ff */
[----:B---3--:R-:W-:Y:S05]  /*13990*/  @!P0 NANOSLEEP.SYNCS 0x989680 ;  /* 0x009896800000895d */ /* 0x008fea0003900000 */
[----:B------:R-:W3:Y:S02]  /*139a0*/  @!P0 SYNCS.PHASECHK.TRANS64 P0, [R3+URZ+0x98], R10 ;  /* 0x0000980a030085a7 */ /* 0x000ee400080010ff */
[----:B---3--:R-:W-:Y:S05]  /*139b0*/  @!P0 BRA `(.L_x_245) ;  /* 0xfffffffc00f08947 */ /* 0x008fea000383ffff */
[----:B------:R-:W-:Y:S05]  /*139c0*/  BRA `(.L_x_246) ;  /* 0xffffff2800f47947 */ /* 0x000fea000383ffff */
.L_x_99:
[----:B-1----:R-:W-:-:S07]  /*139d0*/  MOV R3, UR21 ;  /* 0x0000001500037c02 */ /* 0x002fce0008000f00 */
.L_x_247:
[----:B-1----:R1:W3:Y:S02]  /*139e0*/  SYNCS.PHASECHK.TRANS64.TRYWAIT P0, [R3+URZ+0xa0], R10 ;  /* 0x0000a00a030075a7 */ /* 0x0022e400080011ff */
[----:B---3--:R-:W-:Y:S05]  /*139f0*/  @!P0 NANOSLEEP.SYNCS 0x989680 ;  /* 0x009896800000895d */ /* 0x008fea0003900000 */
[----:B------:R-:W3:Y:S02]  /*13a00*/  @!P0 SYNCS.PHASECHK.TRANS64 P0, [R3+URZ+0xa0], R10 ;  /* 0x0000a00a030085a7 */ /* 0x000ee400080010ff */
[----:B---3--:R-:W-:Y:S05]  /*13a10*/  @!P0 BRA `(.L_x_247) ;  /* 0xfffffffc00f08947 */ /* 0x008fea000383ffff */
[----:B------:R-:W-:Y:S05]  /*13a20*/  BRA `(.L_x_248) ;  /* 0xffffff2800e87947 */ /* 0x000fea000383ffff */
.L_x_101:
[----:B--2---:R2:W3:Y:S02]  /*13a30*/  SYNCS.PHASECHK.TRANS64.TRYWAIT P0, [R0+URZ+0xc0], R3 ;  /* 0x0000c003000075a7 */ /* 0x0044e400080011ff */
[----:B---3--:R-:W-:Y:S05]  /*13a40*/  @!P0 NANOSLEEP.SYNCS 0x989680 ;  /* 0x009896800000895d */ /* 0x008fea0003900000 */
[----:B------:R-:W3:Y:S02]  /*13a50*/  @!P0 SYNCS.PHASECHK.TRANS64 P0, [R0+URZ+0xc0], R3 ;  /* 0x0000c003000085a7 */ /* 0x000ee400080010ff */
[----:B---3--:R-:W-:Y:S05]  /*13a60*/  @!P0 BRA `(.L_x_101) ;  /* 0xfffffffc00f08947 */ /* 0x008fea000383ffff */
[----:B------:R-:W-:Y:S05]  /*13a70*/  BRA `(.L_x_249) ;  /* 0xffffff2c00bc7947 */ /* 0x000fea000383ffff */
.L_x_112:
[----:B-1----:R-:W-:Y:S04]  /*13a80*/  MOV R3, UR44 ;  /* 0x0000002c00037c02 */ /* 0x002fe80008000f00 */
[----:B------:R1:W2:Y:S03]  /*13a90*/  SYNCS.PHASECHK.TRANS64.TRYWAIT P0, [R3+URZ+0x70], R6 ;  /* 0x00007006030075a7 */ /* 0x0002a600080011ff */
[----:B--2---:R-:W-:Y:S05]  /*13aa0*/  @!P0 NANOSLEEP.SYNCS 0x989680 ;  /* 0x009896800000895d */ /* 0x004fea0003900000 */
[----:B------:R-:W2:Y:S02]  /*13ab0*/  @!P0 SYNCS.PHASECHK.TRANS64 P0, [R3+URZ+0x70], R6 ;  /* 0x00007006030085a7 */ /* 0x000ea400080010ff */
[----:B--2---:R-:W-:Y:S05]  /*13ac0*/  @!P0 BRA `(.L_x_112) ;  /* 0xfffffffc00ec8947 */ /* 0x004fea000383ffff */
[----:B------:R-:W-:Y:S05]  /*13ad0*/  BRA `(.L_x_111) ;  /* 0xffffff3c00807947 */ /* 0x000fea000383ffff */
.L_x_114:
[----:B-1----:R-:W-:Y:S04]  /*13ae0*/  MOV R3, UR44 ;  /* 0x0000002c00037c02 */ /* 0x002fe80008000f00 */
[----:B------:R1:W4:Y:S03]  /*13af0*/  SYNCS.PHASECHK.TRANS64.TRYWAIT P1, [R3+URZ+0xe0], R4 ;  /* 0x0000e004030075a7 */ /* 0x00032600080211ff */
[----:B----4-:R-:W-:Y:S05]  /*13b00*/  @!P1 NANOSLEEP.SYNCS 0x989680 ;  /* 0x009896800000995d */ /* 0x010fea0003900000 */
[----:B------:R-:W4:Y:S02]  /*13b10*/  @!P1 SYNCS.PHASECHK.TRANS64 P1, [R3+URZ+0xe0], R4 ;  /* 0x0000e004030095a7 */ /* 0x000f2400080210ff */
[----:B----4-:R-:W-:Y:S05]  /*13b20*/  @!P1 BRA `(.L_x_114) ;  /* 0xfffffffc00ec9947 */ /* 0x010fea000383ffff */
[----:B------:R-:W-:Y:S05]  /*13b30*/  BRA `(.L_x_113) ;  /* 0xffffff3c00b07947 */ /* 0x000fea000383ffff */
.L_x_125:
[----:B---3--:R3:W4:Y:S02]  /*13b40*/  SYNCS.PHASECHK.TRANS64.TRYWAIT P0, [R3+URZ+0x70], R0 ;  /* 0x00007000030075a7 */ /* 0x00872400080011ff */
[----:B----4-:R-:W-:Y:S05]  /*13b50*/  @!P0 NANOSLEEP.SYNCS 0x989680 ;  /* 0x009896800000895d */ /* 0x010fea0003900000 */
[----:B------:R-:W4:Y:S02]  /*13b60*/  @!P0 SYNCS.PHASECHK.TRANS64 P0, [R3+URZ+0x70], R0 ;  /* 0x00007000030085a7 */ /* 0x000f2400080010ff */
[----:B----4-:R-:W-:Y:S05]  /*13b70*/  @!P0 BRA `(.L_x_125) ;  /* 0xfffffffc00f08947 */ /* 0x010fea000383ffff */
[----:B------:R-:W-:Y:S05]  /*13b80*/  BRA `(.L_x_124) ;  /* 0xffffff5400647947 */ /* 0x000fea000383ffff */
.L_x_135:
[----:B-1----:R1:W3:Y:S02]  /*13b90*/  SYNCS.PHASECHK.TRANS64.TRYWAIT P0, [R11+URZ+0x70], R4 ;  /* 0x000070040b0075a7 */ /* 0x0022e400080011ff */
[----:B---3--:R-:W-:Y:S05]  /*13ba0*/  @!P0 NANOSLEEP.SYNCS 0x989680 ;  /* 0x009896800000895d */ /* 0x008fea0003900000 */
[----:B------:R-:W3:Y:S02]  /*13bb0*/  @!P0 SYNCS.PHASECHK.TRANS64 P0, [R11+URZ+0x70], R4 ;  /* 0x000070040b0085a7 */ /* 0x000ee400080010ff */
[----:B---3--:R-:W-:Y:S05]  /*13bc0*/  @!P0 BRA `(.L_x_135) ;  /* 0xfffffffc00f08947 */ /* 0x008fea000383ffff */
[----:B------:R-:W-:Y:S05]  /*13bd0*/  BRA `(.L_x_134) ;  /* 0xffffff6c00007947 */ /* 0x000fea000383ffff */
.L_x_145:
[----:B-1----:R1:W3:Y:S02]  /*13be0*/  SYNCS.PHASECHK.TRANS64.TRYWAIT P0, [R0+URZ+0x70], R9 ;  /* 0x00007009000075a7 */ /* 0x0022e400080011ff */
[----:B---3--:R-:W-:Y:S05]  /*13bf0*/  @!P0 NANOSLEEP.SYNCS 0x989680 ;  /* 0x009896800000895d */ /* 0x008fea0003900000 */
[----:B------:R-:W3:Y:S02]  /*13c00*/  @!P0 SYNCS.PHASECHK.TRANS64 P0, [R0+URZ+0x70], R9 ;  /* 0x00007009000085a7 */ /* 0x000ee400080010ff */
[----:B---3--:R-:W-:Y:S05]  /*13c10*/  @!P0 BRA `(.L_x_145) ;  /* 0xfffffffc00f08947 */ /* 0x008fea000383ffff */
[----:B------:R-:W-:Y:S05]  /*13c20*/  BRA `(.L_x_144) ;  /* 0xffffff8000587947 */ /* 0x000fea000383ffff */
.L_x_155:
[----:B-1----:R1:W4:Y:S02]  /*13c30*/  SYNCS.PHASECHK.TRANS64.TRYWAIT P0, [R9+URZ+0x70], R4 ;  /* 0x00007004090075a7 */ /* 0x00232400080011ff */
[----:B----4-:R-:W-:Y:S05]  /*13c40*/  @!P0 NANOSLEEP.SYNCS 0x989680 ;  /* 0x009896800000895d */ /* 0x010fea0003900000 */
[----:B------:R-:W4:Y:S02]  /*13c50*/  @!P0 SYNCS.PHASECHK.TRANS64 P0, [R9+URZ+0x70], R4 ;  /* 0x00007004090085a7 */ /* 0x000f2400080010ff */
[----:B----4-:R-:W-:Y:S05]  /*13c60*/  @!P0 BRA `(.L_x_155) ;  /* 0xfffffffc00f08947 */ /* 0x010fea000383ffff */
[----:B------:R-:W-:Y:S05]  /*13c70*/  BRA `(.L_x_154) ;  /* 0xffffff9400ec7947 */ /* 0x000fea000383ffff */
.L_x_165:
[----:B-1----:R1:W3:Y:S02]  /*13c80*/  SYNCS.PHASECHK.TRANS64.TRYWAIT P0, [R9+URZ+0x70], R4 ;  /* 0x00007004090075a7 */ /* 0x0022e400080011ff */
[----:B---3--:R-:W-:Y:S05]  /*13c90*/  @!P0 NANOSLEEP.SYNCS 0x989680 ;  /* 0x009896800000895d */ /* 0x008fea0003900000 */
[----:B------:R-:W3:Y:S02]  /*13ca0*/  @!P0 SYNCS.PHASECHK.TRANS64 P0, [R9+URZ+0x70], R4 ;  /* 0x00007004090085a7 */ /* 0x000ee400080010ff */
[----:B---3--:R-:W-:Y:S05]  /*13cb0*/  @!P0 BRA `(.L_x_165) ;  /* 0xfffffffc00f08947 */ /* 0x008fea000383ffff */
[----:B------:R-:W-:Y:S05]  /*13cc0*/  BRA `(.L_x_164) ;  /* 0xffffffac005c7947 */ /* 0x000fea000383ffff */
.L_x_175:
[----:B-1----:R1:W3:Y:S02]  /*13cd0*/  SYNCS.PHASECHK.TRANS64.TRYWAIT P0, [R0+URZ+0x70], R9 ;  /* 0x00007009000075a7 */ /* 0x0022e400080011ff */
[----:B---3--:R-:W-:Y:S05]  /*13ce0*/  @!P0 NANOSLEEP.SYNCS 0x989680 ;  /* 0x009896800000895d */ /* 0x008fea0003900000 */
[----:B------:R-:W3:Y:S02]  /*13cf0*/  @!P0 SYNCS.PHASECHK.TRANS64 P0, [R0+URZ+0x70], R9 ;  /* 0x00007009000085a7 */ /* 0x000ee400080010ff */
[----:B---3--:R-:W-:Y:S05]  /*13d00*/  @!P0 BRA `(.L_x_175) ;  /* 0xfffffffc00f08947 */ /* 0x008fea000383ffff */
[----:B------:R-:W-:Y:S05]  /*13d10*/  BRA `(.L_x_174) ;  /* 0xffffffc000f07947 */ /* 0x000fea000383ffff */
.L_x_185:
[----:B-1----:R1:W3:Y:S02]  /*13d20*/  SYNCS.PHASECHK.TRANS64.TRYWAIT P0, [R3+URZ+0x70], R16 ;  /* 0x00007010030075a7 */ /* 0x0022e400080011ff */
[----:B---3--:R-:W-:Y:S05]  /*13d30*/  @!P0 NANOSLEEP.SYNCS 0x989680 ;  /* 0x009896800000895d */ /* 0x008fea0003900000 */
[----:B------:R-:W3:Y:S02]  /*13d40*/  @!P0 SYNCS.PHASECHK.TRANS64 P0, [R3+URZ+0x70], R16 ;  /* 0x00007010030085a7 */ /* 0x000ee400080010ff */
[----:B---3--:R-:W-:Y:S05]  /*13d50*/  @!P0 BRA `(.L_x_185) ;  /* 0xfffffffc00f08947 */ /* 0x008fea000383ffff */
[----:B------:R-:W-:Y:S05]  /*13d60*/  BRA `(.L_x_184) ;  /* 0xffffffd800547947 */ /* 0x000fea000383ffff */
        .weak           $__internal_0_$__cuda_sm10x_tcgen05_guardrail_trap_col_being_dealloced_not_returned_by_alloc
        .type           $__internal_0_$__cuda_sm10x_tcgen05_guardrail_trap_col_being_dealloced_not_returned_by_alloc,@function
        .size           $__internal_0_$__cuda_sm10x_tcgen05_guardrail_trap_col_being_dealloced_not_returned_by_alloc,($__internal_1_$__cuda_sm10x_tcgen05_guardrail_trap_phase_invalid_during_alloc - $__internal_0_$__cuda_sm10x_tcgen05_guardrail_trap_col_being_dealloced_not_returned_by_alloc)
$__internal_0_$__cuda_sm10x_tcgen05_guardrail_trap_col_being_dealloced_not_returned_by_alloc:
[----:B------:R-:W-:Y:S05]  /*13d70*/  BPT.TRAP 0x1 ;  /* 0x000000040000795c */ /* 0x000fea0000300000 */
[----:B------:R-:W-:-:S04]  /*13d80*/  HFMA2 R3, -RZ, RZ, 0, 0 ;  /* 0x00000000ff037431 */ /* 0x000fc800000001ff */
[----:B------:R-:W-:Y:S05]  /*13d90*/  RET.REL.NODEC R2 `(_ZN7cutlass13device_kernelINS_4gemm6kernel13GemmUniversalIN4cute5tupleIJiiiiEEENS1_10collective13CollectiveMmaINS1_46MainloopSm100TmaUmmaWarpSpecializedBlockScaledILi7ELi2ELi1ENS5_IJNS4_1CILi4EEESB_NSA_ILi1EEEEEEEENS5_IJNSA_ILi128EEENSA_ILi256EEESF_EEENS5_IJNS_12float_e2m1_tENS_13float_ue4m3_tEEEENS5_IJNS5_IJlSC_lEEENS4_6LayoutINS5_IJNS5_IJNS5_IJNSA_ILi32EEESB_EEEiEEENS5_IJNS5_IJNSA_ILi16EEESB_EEEiEEENS5_IJSC_iEEEEEENS5_IJSS_NS5_IJNS5_IJNSA_ILi0EEESC_EEENSA_ILi512EEEEEENS5_IJSV_iEEEEEEEEEEESK_S12_NS4_8TiledMMAINS4_8MMA_AtomIJNS4_17SM100_MMA_MXF4_SSISI_SI_fSJ_Li128ELi256ELi16ELNS4_4UMMA5MajorE0ELS17_0ELNS16_7ScaleInE0ELS18_0EEEEEENSM_INS5_IJSC_SC_SC_EEENS5_IJSV_SV_SV_EEEEENS5_IJNS4_10UnderscoreES1E_S1E_EEEEENS5_IJNS4_23SM90_TMA_LOAD_MULTICASTES1H_EEENS5_IJNS4_14ComposedLayoutINS4_7SwizzleILi2ELi4ELi3EEENS4_18smem_ptr_flag_bitsILi4EEENSM_INS5_IJNSA_ILi8EEESF_EEENS5_IJSF_SC_EEEEEEENSM_INS5_IJNS5_IJNS5_IJSO_SC_EEESR_EEESC_NS5_IJSC_NSA_ILi2EEEEEEEEENS5_IJNS5_IJNS5_IJSR_SX_EEESW_EEESV_NS5_IJSB_SX_EEEEEEEEEEEvNS4_8identityES1I_NS5_IJS1S_NSM_INS5_IJNS5_IJNS5_IJSO_S1V_EEESR_EEESC_S1W_EEENS5_IJS1Z_SV_NS5_IJSB_NSA_ILi1024EEEEEEEEEEEEEEvS24_EENS_8epilogue10collective18CollectiveEpilogueINS2E_23Sm100TmaWarpSpecializedILi4ELi2ELi32ELb1ELb0EEEJNS5_IJNSA_ILi64EEESG_SF_EEENS5_IJNSM_IS2J_SC_EENSM_INS5_IJSN_S1V_EEENS5_IJSC_SF_EEEEEEEENS_10bfloat16_tESL_S2Q_SL_NS2E_6fusion15FusionCallbacksIS2I_NS2R_17LinearCombinationIS2Q_fS2Q_fLNS_15FloatRoundStyleE2EEES2K_S2P_JEEENS4_5SM1004TMEM4LOAD26SM100_TMEM_LOAD_32dp32b32xENS4_13SM90_TMA_LOADENS1J_IS1L_NS1M_ILi16EEENSM_INS5_IJS1O_SN_EEENS5_IJSN_SC_EEEEEEENS4_39AutoVectorizingCopyWithAssumedAlignmentILi128EEENS4_14SM90_TMA_STOREES36_S38_S38_EEEvvEEEEvNT_6ParamsE) ;  /* 0xfffffec002987950 */ /* 0x000fea0003c3ffff */
        .weak           $__internal_1_$__cuda_sm10x_tcgen05_guardrail_trap_phase_invalid_during_alloc
        .type           $__internal_1_$__cuda_sm10x_tcgen05_guardrail_trap_phase_invalid_during_alloc,@function
        .size           $__internal_1_$__cuda_sm10x_tcgen05_guardrail_trap_phase_invalid_during_alloc,($__internal_2_$__cuda_sm10x_tcgen05_guardrail_trap_unallocated_columns_being_dealloced - $__internal_1_$__cuda_sm10x_tcgen05_guardrail_trap_phase_invalid_during_alloc)
$__internal_1_$__cuda_sm10x_tcgen05_guardrail_trap_phase_invalid_during_alloc:
[----:B------:R-:W-:Y:S05]  /*13da0*/  BPT.TRAP 0x1 ;  /* 0x000000040000795c */ /* 0x000fea0000300000 */
[----:B------:R-:W-:-:S04]  /*13db0*/  MOV R5, 0x0 ;  /* 0x0000000000057802 */ /* 0x000fc80000000f00 */
[----:B------:R-:W-:Y:S05]  /*13dc0*/  RET.REL.NODEC R4 `(_ZN7cutlass13device_kernelINS_4gemm6kernel13GemmUniversalIN4cute5tupleIJiiiiEEENS1_10collective13CollectiveMmaINS1_46MainloopSm100TmaUmmaWarpSpecializedBlockScaledILi7ELi2ELi1ENS5_IJNS4_1CILi4EEESB_NSA_ILi1EEEEEEEENS5_IJNSA_ILi128EEENSA_ILi256EEESF_EEENS5_IJNS_12float_e2m1_tENS_13float_ue4m3_tEEEENS5_IJNS5_IJlSC_lEEENS4_6LayoutINS5_IJNS5_IJNS5_IJNSA_ILi32EEESB_EEEiEEENS5_IJNS5_IJNSA_ILi16EEESB_EEEiEEENS5_IJSC_iEEEEEENS5_IJSS_NS5_IJNS5_IJNSA_ILi0EEESC_EEENSA_ILi512EEEEEENS5_IJSV_iEEEEEEEEEEESK_S12_NS4_8TiledMMAINS4_8MMA_AtomIJNS4_17SM100_MMA_MXF4_SSISI_SI_fSJ_Li128ELi256ELi16ELNS4_4UMMA5MajorE0ELS17_0ELNS16_7ScaleInE0ELS18_0EEEEEENSM_INS5_IJSC_SC_SC_EEENS5_IJSV_SV_SV_EEEEENS5_IJNS4_10UnderscoreES1E_S1E_EEEEENS5_IJNS4_23SM90_TMA_LOAD_MULTICASTES1H_EEENS5_IJNS4_14ComposedLayoutINS4_7SwizzleILi2ELi4ELi3EEENS4_18smem_ptr_flag_bitsILi4EEENSM_INS5_IJNSA_ILi8EEESF_EEENS5_IJSF_SC_EEEEEEENSM_INS5_IJNS5_IJNS5_IJSO_SC_EEESR_EEESC_NS5_IJSC_NSA_ILi2EEEEEEEEENS5_IJNS5_IJNS5_IJSR_SX_EEESW_EEESV_NS5_IJSB_SX_EEEEEEEEEEEvNS4_8identityES1I_NS5_IJS1S_NSM_INS5_IJNS5_IJNS5_IJSO_S1V_EEESR_EEESC_S1W_EEENS5_IJS1Z_SV_NS5_IJSB_NSA_ILi1024EEEEEEEEEEEEEEvS24_EENS_8epilogue10collective18CollectiveEpilogueINS2E_23Sm100TmaWarpSpecializedILi4ELi2ELi32ELb1ELb0EEEJNS5_IJNSA_ILi64EEESG_SF_EEENS5_IJNSM_IS2J_SC_EENSM_INS5_IJSN_S1V_EEENS5_IJSC_SF_EEEEEEEENS_10bfloat16_tESL_S2Q_SL_NS2E_6fusion15FusionCallbacksIS2I_NS2R_17LinearCombinationIS2Q_fS2Q_fLNS_15FloatRoundStyleE2EEES2K_S2P_JEEENS4_5SM1004TMEM4LOAD26SM100_TMEM_LOAD_32dp32b32xENS4_13SM90_TMA_LOADENS1J_IS1L_NS1M_ILi16EEENSM_INS5_IJS1O_SN_EEENS5_IJSN_SC_EEEEEEENS4_39AutoVectorizingCopyWithAssumedAlignmentILi128EEENS4_14SM90_TMA_STOREES36_S38_S38_EEEvvEEEEvNT_6ParamsE) ;  /* 0xfffffec0048c7950 */ /* 0x000fea0003c3ffff */
        .weak           $__internal_2_$__cuda_sm10x_tcgen05_guardrail_trap_unallocated_columns_being_dealloced
        .type           $__internal_2_$__cuda_sm10x_tcgen05_guardrail_trap_unallocated_columns_being_dealloced,@function
        .size           $__internal_2_$__cuda_sm10x_tcgen05_guardrail_trap_unallocated_columns_being_dealloced,(.L_x_251 - $__internal_2_$__cuda_sm10x_tcgen05_guardrail_trap_unallocated_columns_being_dealloced)
$__internal_2_$__cuda_sm10x_tcgen05_guardrail_trap_unallocated_columns_being_dealloced:
[----:B------:R-:W-:Y:S05]  /*13dd0*/  BPT.TRAP 0x1 ;  /* 0x000000040000795c */ /* 0x000fea0000300000 */
[----:B------:R-:W-:-:S04]  /*13de0*/  HFMA2 R3, -RZ, RZ, 0, 0 ;  /* 0x00000000ff037431 */ /* 0x000fc800000001ff */
[----:B------:R-:W-:Y:S05]  /*13df0*/  RET.REL.NODEC R2 `(_ZN7cutlass13device_kernelINS_4gemm6kernel13GemmUniversalIN4cute5tupleIJiiiiEEENS1_10collective13CollectiveMmaINS1_46MainloopSm100TmaUmmaWarpSpecializedBlockScaledILi7ELi2ELi1ENS5_IJNS4_1CILi4EEESB_NSA_ILi1EEEEEEEENS5_IJNSA_ILi128EEENSA_ILi256EEESF_EEENS5_IJNS_12float_e2m1_tENS_13float_ue4m3_tEEEENS5_IJNS5_IJlSC_lEEENS4_6LayoutINS5_IJNS5_IJNS5_IJNSA_ILi32EEESB_EEEiEEENS5_IJNS5_IJNSA_ILi16EEESB_EEEiEEENS5_IJSC_iEEEEEENS5_IJSS_NS5_IJNS5_IJNSA_ILi0EEESC_EEENSA_ILi512EEEEEENS5_IJSV_iEEEEEEEEEEESK_S12_NS4_8TiledMMAINS4_8MMA_AtomIJNS4_17SM100_MMA_MXF4_SSISI_SI_fSJ_Li128ELi256ELi16ELNS4_4UMMA5MajorE0ELS17_0ELNS16_7ScaleInE0ELS18_0EEEEEENSM_INS5_IJSC_SC_SC_EEENS5_IJSV_SV_SV_EEEEENS5_IJNS4_10UnderscoreES1E_S1E_EEEEENS5_IJNS4_23SM90_TMA_LOAD_MULTICASTES1H_EEENS5_IJNS4_14ComposedLayoutINS4_7SwizzleILi2ELi4ELi3EEENS4_18smem_ptr_flag_bitsILi4EEENSM_INS5_IJNSA_ILi8EEESF_EEENS5_IJSF_SC_EEEEEEENSM_INS5_IJNS5_IJNS5_IJSO_SC_EEESR_EEESC_NS5_IJSC_NSA_ILi2EEEEEEEEENS5_IJNS5_IJNS5_IJSR_SX_EEESW_EEESV_NS5_IJSB_SX_EEEEEEEEEEEvNS4_8identityES1I_NS5_IJS1S_NSM_INS5_IJNS5_IJNS5_IJSO_S1V_EEESR_EEESC_S1W_EEENS5_IJS1Z_SV_NS5_IJSB_NSA_ILi1024EEEEEEEEEEEEEEvS24_EENS_8epilogue10collective18CollectiveEpilogueINS2E_23Sm100TmaWarpSpecializedILi4ELi2ELi32ELb1ELb0EEEJNS5_IJNSA_ILi64EEESG_SF_EEENS5_IJNSM_IS2J_SC_EENSM_INS5_IJSN_S1V_EEENS5_IJSC_SF_EEEEEEEENS_10bfloat16_tESL_S2Q_SL_NS2E_6fusion15FusionCallbacksIS2I_NS2R_17LinearCombinationIS2Q_fS2Q_fLNS_15FloatRoundStyleE2EEES2K_S2P_JEEENS4_5SM1004TMEM4LOAD26SM100_TMEM_LOAD_32dp32b32xENS4_13SM90_TMA_LOADENS1J_IS1L_NS1M_ILi16EEENSM_INS5_IJS1O_SN_EEENS5_IJSN_SC_EEEEEEENS4_39AutoVectorizingCopyWithAssumedAlignmentILi128EEENS4_14SM90_TMA_STOREES36_S38_S38_EEEvvEEEEvNT_6ParamsE) ;  /* 0xfffffec002807950 */ /* 0x000fea0003c3ffff */
.L_x_250:
[----:B------:R-:W-:-:S00]  /*13e00*/  BRA `(.L_x_250) ;  /* 0xfffffffc00fc7947 */ /* 0x000fc0000383ffff */
[----:B------:R-:W-:-:S00]  /*13e10*/  NOP ;  /* 0x0000000000007918 */ /* 0x000fc00000000000 */
        /* <DEDUP_REMOVED lines=14> */
.L_x_251:


//--------------------- .nv.global.init           --------------------------
	.section	.nv.global.init,"aw",@progbits
.nv.global.init:
	.type		$str$29,@object
	.size		$str$29,($str$30 - $str$29)
$str$29:
        /*0000*/ 	.byte	0x28, 0x61, 0x64, 0x64, 0x72, 0x65, 0x73, 0x73, 0x20, 0x26, 0x20, 0x6d, 0x61, 0x73, 0x6b, 0x29
        /*0010*/ 	.byte	0x20, 0x3d, 0x3d, 0x20, 0x30, 0x00
	.type		$str$30,@object
	.size		$str$30,($str$26 - $str$30)
$str$30:
        /*0016*/ 	.byte	0x2f, 0x74, 0x6d, 0x70, 0x2f, 0x63, 0x75, 0x74, 0x6c, 0x61, 0x73, 0x73, 0x5f, 0x73, 0x77, 0x65
        /*0026*/ 	.byte	0x65, 0x70, 0x5f, 0x73, 0x72, 0x63, 0x2f, 0x69, 0x6e, 0x63, 0x6c, 0x75, 0x64, 0x65, 0x2f, 0x63
        /*0036*/ 	.byte	0x75, 0x74, 0x65, 0x2f, 0x70, 0x6f, 0x69, 0x6e, 0x74, 0x65, 0x72, 0x5f, 0x66, 0x6c, 0x61, 0x67
        /*0046*/ 	.byte	0x67, 0x65, 0x64, 0x2e, 0x68, 0x70, 0x70, 0x00
	.type		$str$26,@object
	.size		$str$26,($str$25 - $str$26)
$str$26:
        /*004e*/ 	.byte	0x2f, 0x74, 0x6d, 0x70, 0x2f, 0x63, 0x75, 0x74, 0x6c, 0x61, 0x73, 0x73, 0x5f, 0x73, 0x77, 0x65
        /*005e*/ 	.byte	0x65, 0x70, 0x5f, 0x73, 0x72, 0x63, 0x2f, 0x69, 0x6e, 0x63, 0x6c, 0x75, 0x64, 0x65, 0x2f, 0x63
        /*006e*/ 	.byte	0x75, 0x74, 0x65, 0x2f, 0x61, 0x74, 0x6f, 0x6d, 0x2f, 0x63, 0x6f, 0x70, 0x79, 0x5f, 0x74, 0x72
        /*007e*/ 	.byte	0x61, 0x69, 0x74, 0x73, 0x5f, 0x73, 0x6d, 0x31, 0x30, 0x30, 0x2e, 0x68, 0x70, 0x70, 0x00
	.type		$str$25,@object
	.size		$str$25,(__unnamed_1 - $str$25)
$str$25:
        /*008d*/ 	.byte	0x28, 0x28, 0x75, 0x69, 0x6e, 0x74, 0x33, 0x32, 0x5f, 0x74, 0x28, 0x74, 0x68, 0x72, 0x65, 0x61
        /*009d*/ 	.byte	0x64, 0x49, 0x64, 0x78, 0x2e, 0x78, 0x29, 0x20, 0x2f, 0x20, 0x33, 0x32, 0x29, 0x20, 0x25, 0x20
        /*00ad*/ 	.byte	0x34, 0x29, 0x20, 0x3d, 0x3d, 0x20, 0x28, 0x28, 0x28, 0x74, 0x6d, 0x65, 0x6d, 0x5f, 0x61, 0x64
        /*00bd*/ 	.byte	0x64, 0x72, 0x20, 0x3e, 0x3e, 0x20, 0x31, 0x36, 0x29, 0x20, 0x2f, 0x20, 0x33, 0x32, 0x29, 0x20
        /*00cd*/ 	.byte	0x25, 0x20, 0x34, 0x29, 0x00
	.type		__unnamed_1,@object
	.size		__unnamed_1,(__unnamed_2 - __unnamed_1)
__unnamed_1:
        /*00d2*/ 	.byte	0x61, 0x75, 0x74, 0x6f, 0x20, 0x63, 0x75, 0x74, 0x65, 0x3a, 0x3a, 0x61, 0x73, 0x5f, 0x70, 0x6f
        /* <DEDUP_REMOVED lines=24> */
        /*0262*/ 	.byte	0x43, 0x3c, 0x34, 0x30, 0x39, 0x36, 0x3e, 0x3e, 0x3e, 0x3e, 0x5d, 0x00
	.type		__unnamed_2,@object
	.size		__unnamed_2,(.L_2 - __unnamed_2)
__unnamed_2:
        /* <DEDUP_REMOVED lines=42> */
        /*050e*/ 	.byte	0x3e, 0x3e, 0x5d, 0x00
.L_2:


//--------------------- .nv.shared._ZN7cutlass13device_kernelINS_4gemm6kernel13GemmUniversalIN4cute5tupleIJiiiiEEENS1_10collective13CollectiveMmaINS1_46MainloopSm100TmaUmmaWarpSpecializedBlockScaledILi7ELi2ELi1ENS5_IJNS4_1CILi4EEESB_NSA_ILi1EEEEEEEENS5_IJNSA_ILi128EEENSA_ILi256EEESF_EEENS5_IJNS_12float_e2m1_tENS_13float_ue4m3_tEEEENS5_IJNS5_IJlSC_lEEENS4_6LayoutINS5_IJNS5_IJNS5_IJNSA_ILi32EEESB_EEEiEEENS5_IJNS5_IJNSA_ILi16EEESB_EEEiEEENS5_IJSC_iEEEEEENS5_IJSS_NS5_IJNS5_IJNSA_ILi0EEESC_EEENSA_ILi512EEEEEENS5_IJSV_iEEEEEEEEEEESK_S12_NS4_8TiledMMAINS4_8MMA_AtomIJNS4_17SM100_MMA_MXF4_SSISI_SI_fSJ_Li128ELi256ELi16ELNS4_4UMMA5MajorE0ELS17_0ELNS16_7ScaleInE0ELS18_0EEEEEENSM_INS5_IJSC_SC_SC_EEENS5_IJSV_SV_SV_EEEEENS5_IJNS4_10UnderscoreES1E_S1E_EEEEENS5_IJNS4_23SM90_TMA_LOAD_MULTICASTES1H_EEENS5_IJNS4_14ComposedLayoutINS4_7SwizzleILi2ELi4ELi3EEENS4_18smem_ptr_flag_bitsILi4EEENSM_INS5_IJNSA_ILi8EEESF_EEENS5_IJSF_SC_EEEEEEENSM_INS5_IJNS5_IJNS5_IJSO_SC_EEESR_EEESC_NS5_IJSC_NSA_ILi2EEEEEEEEENS5_IJNS5_IJNS5_IJSR_SX_EEESW_EEESV_NS5_IJSB_SX_EEEEEEEEEEEvNS4_8identityES1I_NS5_IJS1S_NSM_INS5_IJNS5_IJNS5_IJSO_S1V_EEESR_EEESC_S1W_EEENS5_IJS1Z_SV_NS5_IJSB_NSA_ILi1024EEEEEEEEEEEEEEvS24_EENS_8epilogue10collective18CollectiveEpilogueINS2E_23Sm100TmaWarpSpecializedILi4ELi2ELi32ELb1ELb0EEEJNS5_IJNSA_ILi64EEESG_SF_EEENS5_IJNSM_IS2J_SC_EENSM_INS5_IJSN_S1V_EEENS5_IJSC_SF_EEEEEEEENS_10bfloat16_tESL_S2Q_SL_NS2E_6fusion15FusionCallbacksIS2I_NS2R_17LinearCombinationIS2Q_fS2Q_fLNS_15FloatRoundStyleE2EEES2K_S2P_JEEENS4_5SM1004TMEM4LOAD26SM100_TMEM_LOAD_32dp32b32xENS4_13SM90_TMA_LOADENS1J_IS1L_NS1M_ILi16EEENSM_INS5_IJS1O_SN_EEENS5_IJSN_SC_EEEEEEENS4_39AutoVectorizingCopyWithAssumedAlignmentILi128EEENS4_14SM90_TMA_STOREES36_S38_S38_EEEvvEEEEvNT_6ParamsE --------------------------
	.section	.nv.shared._ZN7cutlass13device_kernelINS_4gemm6kernel13GemmUniversalIN4cute5tupleIJiiiiEEENS1_10collective13CollectiveMmaINS1_46MainloopSm100TmaUmmaWarpSpecializedBlockScaledILi7ELi2ELi1ENS5_IJNS4_1CILi4EEESB_NSA_ILi1EEEEEEEENS5_IJNSA_ILi128EEENSA_ILi256EEESF_EEENS5_IJNS_12float_e2m1_tENS_13float_ue4m3_tEEEENS5_IJNS5_IJlSC_lEEENS4_6LayoutINS5_IJNS5_IJNS5_IJNSA_ILi32EEESB_EEEiEEENS5_IJNS5_IJNSA_ILi16EEESB_EEEiEEENS5_IJSC_iEEEEEENS5_IJSS_NS5_IJNS5_IJNSA_ILi0EEESC_EEENSA_ILi512EEEEEENS5_IJSV_iEEEEEEEEEEESK_S12_NS4_8TiledMMAINS4_8MMA_AtomIJNS4_17SM100_MMA_MXF4_SSISI_SI_fSJ_Li128ELi256ELi16ELNS4_4UMMA5MajorE0ELS17_0ELNS16_7ScaleInE0ELS18_0EEEEEENSM_INS5_IJSC_SC_SC_EEENS5_IJSV_SV_SV_EEEEENS5_IJNS4_10UnderscoreES1E_S1E_EEEEENS5_IJNS4_23SM90_TMA_LOAD_MULTICASTES1H_EEENS5_IJNS4_14ComposedLayoutINS4_7SwizzleILi2ELi4ELi3EEENS4_18smem_ptr_flag_bitsILi4EEENSM_INS5_IJNSA_ILi8EEESF_EEENS5_IJSF_SC_EEEEEEENSM_INS5_IJNS5_IJNS5_IJSO_SC_EEESR_EEESC_NS5_IJSC_NSA_ILi2EEEEEEEEENS5_IJNS5_IJNS5_IJSR_SX_EEESW_EEESV_NS5_IJSB_SX_EEEEEEEEEEEvNS4_8identityES1I_NS5_IJS1S_NSM_INS5_IJNS5_IJNS5_IJSO_S1V_EEESR_EEESC_S1W_EEENS5_IJS1Z_SV_NS5_IJSB_NSA_ILi1024EEEEEEEEEEEEEEvS24_EENS_8epilogue10collective18CollectiveEpilogueINS2E_23Sm100TmaWarpSpecializedILi4ELi2ELi32ELb1ELb0EEEJNS5_IJNSA_ILi64EEESG_SF_EEENS5_IJNSM_IS2J_SC_EENSM_INS5_IJSN_S1V_EEENS5_IJSC_SF_EEEEEEEENS_10bfloat16_tESL_S2Q_SL_NS2E_6fusion15FusionCallbacksIS2I_NS2R_17LinearCombinationIS2Q_fS2Q_fLNS_15FloatRoundStyleE2EEES2K_S2P_JEEENS4_5SM1004TMEM4LOAD26SM100_TMEM_LOAD_32dp32b32xENS4_13SM90_TMA_LOADENS1J_IS1L_NS1M_ILi16EEENSM_INS5_IJS1O_SN_EEENS5_IJSN_SC_EEEEEEENS4_39AutoVectorizingCopyWithAssumedAlignmentILi128EEENS4_14SM90_TMA_STOREES36_S38_S38_EEEvvEEEEvNT_6ParamsE,"aw",@nobits
	.sectionflags	@""
	.align	16
	.zero		1024


//--------------------- .nv.shared.reserved.0     --------------------------
	.section	.nv.shared.reserved.0,"aw",@nobits
	.weak		__nv_reservedSMEM_offset_0_alias
	.size		__nv_reservedSMEM_offset_0_alias, 0, 64
	.other		__nv_reservedSMEM_offset_0_alias,@"STO_CUDA_RESERVED_SHARED STV_DEFAULT"
__nv_reservedSMEM_offset_0_alias:
	.zero		0
.nv.shared.reserved.0:
	.zero		64
	.weak		__nv_reservedSMEM_tcgen05_partition
	.type		__nv_reservedSMEM_tcgen05_partition,@object
	.size		__nv_reservedSMEM_tcgen05_partition,(.L_0 - __nv_reservedSMEM_tcgen05_partition)
__nv_reservedSMEM_tcgen05_partition:
	.zero		32
.L_0:


//--------------------- .nv.global                --------------------------
	.section	.nv.global,"aw",@nobits
.nv.global:
	.type		_ZN40_INTERNAL_650c980c_4_k_cu_4c8528a4_216374cute1_E,@object
	.size		_ZN40_INTERNAL_650c980c_4_k_cu_4c8528a4_216374cute1_E,(_ZN40_INTERNAL_650c980c_4_k_cu_4c8528a4_216374cuda3std3__45__cpo6cbeginE - _ZN40_INTERNAL_650c980c_4_k_cu_4c8528a4_216374cute1_E)
_ZN40_INTERNAL_650c980c_4_k_cu_4c8528a4_216374cute1_E:
	.zero		1
	.type		_ZN40_INTERNAL_650c980c_4_k_cu_4c8528a4_216374cuda3std3__45__cpo6cbeginE,@object
	.size		_ZN40_INTERNAL_650c980c_4_k_cu_4c8528a4_216374cuda3std3__45__cpo6cbeginE,(_ZN40_INTERNAL_650c980c_4_k_cu_4c8528a4_216374cuda3std3__48in_placeE - _ZN40_INTERNAL_650c980c_4_k_cu_4c8528a4_216374cuda3std3__45__cpo6cbeginE)
_ZN40_INTERNAL_650c980c_4_k_cu_4c8528a4_216374cuda3std3__45__cpo6cbeginE:
	.zero		1
	.type		_ZN40_INTERNAL_650c980c_4_k_cu_4c8528a4_216374cuda3std3__48in_placeE,@object
	.size		_ZN40_INTERNAL_650c980c_4_k_cu_4c8528a4_216374cuda3std3__48in_placeE,(_ZN40_INTERNAL_650c980c_4_k_cu_4c8528a4_216374cuda3std6ranges3__45__cpo9iter_moveE - _ZN40_INTERNAL_650c980c_4_k_cu_4c8528a4_216374cuda3std3__48in_placeE)
_ZN40_INTERNAL_650c980c_4_k_cu_4c8528a4_216374cuda3std3__48in_placeE:
	.zero		1
	.type		_ZN40_INTERNAL_650c980c_4_k_cu_4c8528a4_216374cuda3std6ranges3__45__cpo9iter_moveE,@object
	.size		_ZN40_INTERNAL_650c980c_4_k_cu_4c8528a4_216374cuda3std6ranges3__45__cpo9iter_moveE,(_ZN40_INTERNAL_650c980c_4_k_cu_4c8528a4_216374cuda3std3__45__cpo5beginE - _ZN40_INTERNAL_650c980c_4_k_cu_4c8528a4_216374cuda3std6ranges3__45__cpo9iter_moveE)
_ZN40_INTERNAL_650c980c_4_k_cu_4c8528a4_216374cuda3std6ranges3__45__cpo9iter_moveE:
	.zero		1
	.type		_ZN40_INTERNAL_650c980c_4_k_cu_4c8528a4_216374cuda3std3__45__cpo5beginE,@object
	.size		_ZN40_INTERNAL_650c980c_4_k_cu_4c8528a4_216374cuda3std3__45__cpo5beginE,(_ZN40_INTERNAL_650c980c_4_k_cu_4c8528a4_216374cuda3std3__442_GLOBAL__N__650c980c_4_k_cu_4c8528a4_216376ignoreE - _ZN40_INTERNAL_650c980c_4_k_cu_4c8528a4_216374cuda3std3__45__cpo5beginE)
_ZN40_INTERNAL_650c980c_4_k_cu_4c8528a4_216374cuda3std3__45__cpo5beginE:
	.zero		1
	.type		_ZN40_INTERNAL_650c980c_4_k_cu_4c8528a4_216374cuda3std3__442_GLOBAL__N__650c980c_4_k_cu_4c8528a4_216376ignoreE,@object
	.size		_ZN40_INTERNAL_650c980c_4_k_cu_4c8528a4_216374cuda3std3__442_GLOBAL__N__650c980c_4_k_cu_4c8528a4_216376ignoreE,(_ZN40_INTERNAL_650c980c_4_k_cu_4c8528a4_216374cute7productE - _ZN40_INTERNAL_650c980c_4_k_cu_4c8528a4_216374cuda3std3__442_GLOBAL__N__650c980c_4_k_cu_4c8528a4_216376ignoreE)
_ZN40_INTERNAL_650c980c_4_k_cu_4c8528a4_216374cuda3std3__442_GLOBAL__N__650c980c_4_k_cu_4c8528a4_216376ignoreE:
	.zero		1
	.type		_ZN40_INTERNAL_650c980c_4_k_cu_4c8528a4_216374cute7productE,@object
	.size		_ZN40_INTERNAL_650c980c_4_k_cu_4c8528a4_216374cute7productE,(_ZN40_INTERNAL_650c980c_4_k_cu_4c8528a4_216374cuda3std3__45__cpo3endE - _ZN40_INTERNAL_650c980c_4_k_cu_4c8528a4_216374cute7productE)
_ZN40_INTERNAL_650c980c_4_k_cu_4c8528a4_216374cute7productE:
	.zero		1
	.type		_ZN40_INTERNAL_650c980c_4_k_cu_4c8528a4_216374cuda3std3__45__cpo3endE,@object
	.size		_ZN40_INTERNAL_650c980c_4_k_cu_4c8528a4_216374cuda3std3__45__cpo3endE,(_ZN40_INTERNAL_650c980c_4_k_cu_4c8528a4_216374cuda3std3__419piecewise_constructE - _ZN40_INTERNAL_650c980c_4_k_cu_4c8528a4_216374cuda3std3__45__cpo3endE)
_ZN40_INTERNAL_650c980c_4_k_cu_4c8528a4_216374cuda3std3__45__cpo3endE:
	.zero		1
	.type		_ZN40_INTERNAL_650c980c_4_k_cu_4c8528a4_216374cuda3std3__419piecewise_constructE,@object
	.size		_ZN40_INTERNAL_650c980c_4_k_cu_4c8528a4_216374cuda3std3__419piecewise_constructE,(_ZN40_INTERNAL_650c980c_4_k_cu_4c8528a4_216374cuda3std3__45__cpo4cendE - _ZN40_INTERNAL_650c980c_4_k_cu_4c8528a4_216374cuda3std3__419piecewise_constructE)
_ZN40_INTERNAL_650c980c_4_k_cu_4c8528a4_216374cuda3std3__419piecewise_constructE:
	.zero		1
	.type		_ZN40_INTERNAL_650c980c_4_k_cu_4c8528a4_216374cuda3std3__45__cpo4cendE,@object
	.size		_ZN40_INTERNAL_650c980c_4_k_cu_4c8528a4_216374cuda3std3__45__cpo4cendE,(_ZN40_INTERNAL_650c980c_4_k_cu_4c8528a4_216374cuda3std6ranges3__45__cpo4swapE - _ZN40_INTERNAL_650c980c_4_k_cu_4c8528a4_216374cuda3std3__45__cpo4cendE)
_ZN40_INTERNAL_650c980c_4_k_cu_4c8528a4_216374cuda3std3__45__cpo4cendE:
	.zero		1
	.type		_ZN40_INTERNAL_650c980c_4_k_cu_4c8528a4_216374cuda3std6ranges3__45__cpo4swapE,@object
	.size		_ZN40_INTERNAL_650c980c_4_k_cu_4c8528a4_216374cuda3std6ranges3__45__cpo4swapE,(.L_10 - _ZN40_INTERNAL_650c980c_4_k_cu_4c8528a4_216374cuda3std6ranges3__45__cpo4swapE)
_ZN40_INTERNAL_650c980c_4_k_cu_4c8528a4_216374cuda3std6ranges3__45__cpo4swapE:
	.zero		1
.L_10:


//--------------------- .nv.constant0._ZN7cutlass13device_kernelINS_4gemm6kernel13GemmUniversalIN4cute5tupleIJiiiiEEENS1_10collective13CollectiveMmaINS1_46MainloopSm100TmaUmmaWarpSpecializedBlockScaledILi7ELi2ELi1ENS5_IJNS4_1CILi4EEESB_NSA_ILi1EEEEEEEENS5_IJNSA_ILi128EEENSA_ILi256EEESF_EEENS5_IJNS_12float_e2m1_tENS_13float_ue4m3_tEEEENS5_IJNS5_IJlSC_lEEENS4_6LayoutINS5_IJNS5_IJNS5_IJNSA_ILi32EEESB_EEEiEEENS5_IJNS5_IJNSA_ILi16EEESB_EEEiEEENS5_IJSC_iEEEEEENS5_IJSS_NS5_IJNS5_IJNSA_ILi0EEESC_EEENSA_ILi512EEEEEENS5_IJSV_iEEEEEEEEEEESK_S12_NS4_8TiledMMAINS4_8MMA_AtomIJNS4_17SM100_MMA_MXF4_SSISI_SI_fSJ_Li128ELi256ELi16ELNS4_4UMMA5MajorE0ELS17_0ELNS16_7ScaleInE0ELS18_0EEEEEENSM_INS5_IJSC_SC_SC_EEENS5_IJSV_SV_SV_EEEEENS5_IJNS4_10UnderscoreES1E_S1E_EEEEENS5_IJNS4_23SM90_TMA_LOAD_MULTICASTES1H_EEENS5_IJNS4_14ComposedLayoutINS4_7SwizzleILi2ELi4ELi3EEENS4_18smem_ptr_flag_bitsILi4EEENSM_INS5_IJNSA_ILi8EEESF_EEENS5_IJSF_SC_EEEEEEENSM_INS5_IJNS5_IJNS5_IJSO_SC_EEESR_EEESC_NS5_IJSC_NSA_ILi2EEEEEEEEENS5_IJNS5_IJNS5_IJSR_SX_EEESW_EEESV_NS5_IJSB_SX_EEEEEEEEEEEvNS4_8identityES1I_NS5_IJS1S_NSM_INS5_IJNS5_IJNS5_IJSO_S1V_EEESR_EEESC_S1W_EEENS5_IJS1Z_SV_NS5_IJSB_NSA_ILi1024EEEEEEEEEEEEEEvS24_EENS_8epilogue10collective18CollectiveEpilogueINS2E_23Sm100TmaWarpSpecializedILi4ELi2ELi32ELb1ELb0EEEJNS5_IJNSA_ILi64EEESG_SF_EEENS5_IJNSM_IS2J_SC_EENSM_INS5_IJSN_S1V_EEENS5_IJSC_SF_EEEEEEEENS_10bfloat16_tESL_S2Q_SL_NS2E_6fusion15FusionCallbacksIS2I_NS2R_17LinearCombinationIS2Q_fS2Q_fLNS_15FloatRoundStyleE2EEES2K_S2P_JEEENS4_5SM1004TMEM4LOAD26SM100_TMEM_LOAD_32dp32b32xENS4_13SM90_TMA_LOADENS1J_IS1L_NS1M_ILi16EEENSM_INS5_IJS1O_SN_EEENS5_IJSN_SC_EEEEEEENS4_39AutoVectorizingCopyWithAssumedAlignmentILi128EEENS4_14SM90_TMA_STOREES36_S38_S38_EEEvvEEEEvNT_6ParamsE --------------------------
	.section	.nv.constant0._ZN7cutlass13device_kernelINS_4gemm6kernel13GemmUniversalIN4cute5tupleIJiiiiEEENS1_10collective13CollectiveMmaINS1_46MainloopSm100TmaUmmaWarpSpecializedBlockScaledILi7ELi2ELi1ENS5_IJNS4_1CILi4EEESB_NSA_ILi1EEEEEEEENS5_IJNSA_ILi128EEENSA_ILi256EEESF_EEENS5_IJNS_12float_e2m1_tENS_13float_ue4m3_tEEEENS5_IJNS5_IJlSC_lEEENS4_6LayoutINS5_IJNS5_IJNS5_IJNSA_ILi32EEESB_EEEiEEENS5_IJNS5_IJNSA_ILi16EEESB_EEEiEEENS5_IJSC_iEEEEEENS5_IJSS_NS5_IJNS5_IJNSA_ILi0EEESC_EEENSA_ILi512EEEEEENS5_IJSV_iEEEEEEEEEEESK_S12_NS4_8TiledMMAINS4_8MMA_AtomIJNS4_17SM100_MMA_MXF4_SSISI_SI_fSJ_Li128ELi256ELi16ELNS4_4UMMA5MajorE0ELS17_0ELNS16_7ScaleInE0ELS18_0EEEEEENSM_INS5_IJSC_SC_SC_EEENS5_IJSV_SV_SV_EEEEENS5_IJNS4_10UnderscoreES1E_S1E_EEEEENS5_IJNS4_23SM90_TMA_LOAD_MULTICASTES1H_EEENS5_IJNS4_14ComposedLayoutINS4_7SwizzleILi2ELi4ELi3EEENS4_18smem_ptr_flag_bitsILi4EEENSM_INS5_IJNSA_ILi8EEESF_EEENS5_IJSF_SC_EEEEEEENSM_INS5_IJNS5_IJNS5_IJSO_SC_EEESR_EEESC_NS5_IJSC_NSA_ILi2EEEEEEEEENS5_IJNS5_IJNS5_IJSR_SX_EEESW_EEESV_NS5_IJSB_SX_EEEEEEEEEEEvNS4_8identityES1I_NS5_IJS1S_NSM_INS5_IJNS5_IJNS5_IJSO_S1V_EEESR_EEESC_S1W_EEENS5_IJS1Z_SV_NS5_IJSB_NSA_ILi1024EEEEEEEEEEEEEEvS24_EENS_8epilogue10collective18CollectiveEpilogueINS2E_23Sm100TmaWarpSpecializedILi4ELi2ELi32ELb1ELb0EEEJNS5_IJNSA_ILi64EEESG_SF_EEENS5_IJNSM_IS2J_SC_EENSM_INS5_IJSN_S1V_EEENS5_IJSC_SF_EEEEEEEENS_10bfloat16_tESL_S2Q_SL_NS2E_6fusion15FusionCallbacksIS2I_NS2R_17LinearCombinationIS2Q_fS2Q_fLNS_15FloatRoundStyleE2EEES2K_S2P_JEEENS4_5SM1004TMEM4LOAD26SM100_TMEM_LOAD_32dp32b32xENS4_13SM90_TMA_LOADENS1J_IS1L_NS1M_ILi16EEENSM_INS5_IJS1O_SN_EEENS5_IJSN_SC_EEEEEEENS4_39AutoVectorizingCopyWithAssumedAlignmentILi128EEENS4_14SM90_TMA_STOREES36_S38_S38_EEEvvEEEEvNT_6ParamsE,"a",@progbits
	.sectionflags	@""
	.align	4
.nv.constant0._ZN7cutlass13device_kernelINS_4gemm6kernel13GemmUniversalIN4cute5tupleIJiiiiEEENS1_10collective13CollectiveMmaINS1_46MainloopSm100TmaUmmaWarpSpecializedBlockScaledILi7ELi2ELi1ENS5_IJNS4_1CILi4EEESB_NSA_ILi1EEEEEEEENS5_IJNSA_ILi128EEENSA_ILi256EEESF_EEENS5_IJNS_12float_e2m1_tENS_13float_ue4m3_tEEEENS5_IJNS5_IJlSC_lEEENS4_6LayoutINS5_IJNS5_IJNS5_IJNSA_ILi32EEESB_EEEiEEENS5_IJNS5_IJNSA_ILi16EEESB_EEEiEEENS5_IJSC_iEEEEEENS5_IJSS_NS5_IJNS5_IJNSA_ILi0EEESC_EEENSA_ILi512EEEEEENS5_IJSV_iEEEEEEEEEEESK_S12_NS4_8TiledMMAINS4_8MMA_AtomIJNS4_17SM100_MMA_MXF4_SSISI_SI_fSJ_Li128ELi256ELi16ELNS4_4UMMA5MajorE0ELS17_0ELNS16_7ScaleInE0ELS18_0EEEEEENSM_INS5_IJSC_SC_SC_EEENS5_IJSV_SV_SV_EEEEENS5_IJNS4_10UnderscoreES1E_S1E_EEEEENS5_IJNS4_23SM90_TMA_LOAD_MULTICASTES1H_EEENS5_IJNS4_14ComposedLayoutINS4_7SwizzleILi2ELi4ELi3EEENS4_18smem_ptr_flag_bitsILi4EEENSM_INS5_IJNSA_ILi8EEESF_EEENS5_IJSF_SC_EEEEEEENSM_INS5_IJNS5_IJNS5_IJSO_SC_EEESR_EEESC_NS5_IJSC_NSA_ILi2EEEEEEEEENS5_IJNS5_IJNS5_IJSR_SX_EEESW_EEESV_NS5_IJSB_SX_EEEEEEEEEEEvNS4_8identityES1I_NS5_IJS1S_NSM_INS5_IJNS5_IJNS5_IJSO_S1V_EEESR_EEESC_S1W_EEENS5_IJS1Z_SV_NS5_IJSB_NSA_ILi1024EEEEEEEEEEEEEEvS24_EENS_8epilogue10collective18CollectiveEpilogueINS2E_23Sm100TmaWarpSpecializedILi4ELi2ELi32ELb1ELb0EEEJNS5_IJNSA_ILi64EEESG_SF_EEENS5_IJNSM_IS2J_SC_EENSM_INS5_IJSN_S1V_EEENS5_IJSC_SF_EEEEEEEENS_10bfloat16_tESL_S2Q_SL_NS2E_6fusion15FusionCallbacksIS2I_NS2R_17LinearCombinationIS2Q_fS2Q_fLNS_15FloatRoundStyleE2EEES2K_S2P_JEEENS4_5SM1004TMEM4LOAD26SM100_TMEM_LOAD_32dp32b32xENS4_13SM90_TMA_LOADENS1J_IS1L_NS1M_ILi16EEENSM_INS5_IJS1O_SN_EEENS5_IJSN_SC_EEEEEEENS4_39AutoVectorizingCopyWithAssumedAlignmentILi128EEENS4_14SM90_TMA_STOREES36_S38_S38_EEEvvEEEEvNT_6ParamsE:
	.zero		3968


//--------------------- SYMBOLS --------------------------

	.type		.nv.reservedSmem.offset0,@object
	.size		.nv.reservedSmem.offset0,0x4
	.type		.nv.reservedSmem.cap,@object
	.size		.nv.reservedSmem.cap,0x4
	.type		__assertfail,@function
